def attn_fwd(
    Q,
    K,
    V,
    Out,
    Lse,
    sm_scale,
    stride_qz,
    stride_qh,
    stride_qm,
    stride_qk,
    stride_kz,
    stride_kh,
    stride_kn,
    stride_kk,
    stride_vz,
    stride_vh,
    stride_vn,
    stride_vk,
    stride_oz,
    stride_oh,
    stride_om,
    stride_ok,
    seqlen_q,
    seqlen_k,
    BLOCK_M: tl.constexpr,
    BLOCK_N: tl.constexpr,
    HEAD_DIM: tl.constexpr,
    CAUSAL: tl.constexpr,
):
    start_m = tl.program_id(0)
    off_hz = tl.program_id(1)
    q_off = off_hz * stride_qh
    k_off = off_hz * stride_kh
    v_off = off_hz * stride_vh
    offs_m = start_m * BLOCK_M + tl.arange(0, BLOCK_M)
    offs_d = tl.arange(0, HEAD_DIM)
    offs_n = tl.arange(0, BLOCK_N)
    q_ptrs = Q + q_off + offs_m[:, None] * stride_qm + offs_d[None, :] * stride_qk
    k_ptrs = K + k_off + offs_d[:, None] * stride_kk + offs_n[None, :] * stride_kn
    v_ptrs = V + v_off + offs_n[:, None] * stride_vn + offs_d[None, :] * stride_vk
    m_i = tl.full([BLOCK_M], float("-inf"), dtype=tl.float32)
    l_i = tl.zeros([BLOCK_M], dtype=tl.float32) + 1.0
    acc = tl.zeros([BLOCK_M, HEAD_DIM], dtype=tl.float32)
    q = tl.load(q_ptrs)
    acc, l_i, m_i = _attn_fwd_inner(
        acc,
        l_i,
        m_i,
        q,
        k_ptrs,
        v_ptrs,
        sm_scale,
        stride_kn,
        stride_vn,
        start_m,
        seqlen_k,
        BLOCK_M,
        BLOCK_N,
        HEAD_DIM,
        CAUSAL,
    )
    acc = acc / l_i[:, None]
    lse = m_i + tl.math.log2(l_i) / 1.4426950408889634
    o_ptrs = (
        Out
        + off_hz * stride_oh
        + offs_m[:, None] * stride_om
        + offs_d[None, :] * stride_ok
    )
    tl.store(o_ptrs, acc.to(Out.dtype.element_ty))
    tl.store(Lse + off_hz * seqlen_q + offs_m, lse)

# config = {"BLOCK_M": 256, "BLOCK_N": 128, "HEAD_DIM": 256, "arch": "sm_90", "causal": true, "dtype": "fp16", "num_stages": 3, "num_warps": 8}
# arch = sm_90


// ===== COMPILED SASS (sm_90a) =====

	.target	sm_90a

	.elftype	@"ET_EXEC"


//--------------------- .note.nv.tkinfo           --------------------------
	.section	.note.nv.tkinfo,"",@"SHT_NOTE"
	.sectionflags	@"SHF_NOTE_NV_TKINFO"
	.tkinfo
        /*0018*/ 	.word	0x00000002
        /*0030*/ 	.string	""
        /*0030*/ 	.string	"ptxas"
        /*0030*/ 	.string	"Cuda compilation tools, release 13.0, V13.0.88"
        /*0030*/ 	.string	"Build cuda_13.0.r13.0/compiler.36424714_0"
        /*0030*/ 	.string	"-v  -suppress-debug-info  -lineinfo  -arch sm_90a "



//--------------------- .note.nv.cuinfo           --------------------------
	.section	.note.nv.cuinfo,"",@"SHT_NOTE"
	.sectionflags	@"SHF_NOTE_NV_CUINFO"
        /*0018*/ 	.short	0x0002
        /*001a*/ 	.short	0x005a
        /*001c*/ 	.short	0x0082
	.zero		2


//--------------------- .nv.info                  --------------------------
	.section	.nv.info,"",@"SHT_CUDA_INFO"
	.align	4


	//----- nvinfo : EIATTR_REGCOUNT
	.align		4
        /*0000*/ 	.byte	0x04, 0x2f
        /*0002*/ 	.short	(.L_2 - .L_1)
	.align		4
.L_1:
        /*0004*/ 	.word	index@(attn_fwd)
        /*0008*/ 	.word	0x000000ff


	//----- nvinfo : EIATTR_FRAME_SIZE
	.align		4
.L_2:
        /*000c*/ 	.byte	0x04, 0x11
        /*000e*/ 	.short	(.L_4 - .L_3)
	.align		4
.L_3:
        /*0010*/ 	.word	index@(attn_fwd)
        /*0014*/ 	.word	0x00000c20


	//----- nvinfo : EIATTR_MIN_STACK_SIZE
	.align		4
.L_4:
        /*0018*/ 	.byte	0x04, 0x12
        /*001a*/ 	.short	(.L_6 - .L_5)
	.align		4
.L_5:
        /*001c*/ 	.word	index@(attn_fwd)
        /*0020*/ 	.word	0x00000c20
.L_6:


//--------------------- .nv.compat                --------------------------
	.section	.nv.compat,"",@"SHT_CUDA_COMPAT_INFO"
	.align	4
        /*0000*/ 	.byte	0x02, 0x09, 0x01, 0x00, 0x02, 0x02, 0x04, 0x00, 0x02, 0x05, 0x05, 0x00, 0x03, 0x07, 0x01, 0x01
        /*0010*/ 	.byte	0x02, 0x03, 0x00, 0x00, 0x02, 0x06, 0x01, 0x00, 0x04, 0x0b, 0x08, 0x00, 0x00, 0x00, 0x00, 0x00
        /*0020*/ 	.byte	0x00, 0x00, 0x00, 0x00


//--------------------- .nv.info.attn_fwd         --------------------------
	.section	.nv.info.attn_fwd,"",@"SHT_CUDA_INFO"
	.sectionflags	@""
	.align	4


	//----- nvinfo : EIATTR_CUDA_API_VERSION
	.align		4
        /*0000*/ 	.byte	0x04, 0x37
        /*0002*/ 	.short	(.L_8 - .L_7)
.L_7:
        /*0004*/ 	.word	0x00000082


	//----- nvinfo : EIATTR_KPARAM_INFO
	.align		4
.L_8:
        /*0008*/ 	.byte	0x04, 0x17
        /*000a*/ 	.short	(.L_10 - .L_9)
.L_9:
        /*000c*/ 	.word	0x00000000
        /*0010*/ 	.short	0x0019
        /*0012*/ 	.short	0x0080
        /*0014*/ 	.byte	0x00, 0xf4, 0x21, 0x00


	//----- nvinfo : EIATTR_KPARAM_INFO
	.align		4
.L_10:
        /*0018*/ 	.byte	0x04, 0x17
        /*001a*/ 	.short	(.L_12 - .L_11)
.L_11:
        /*001c*/ 	.word	0x00000000
        /*0020*/ 	.short	0x0018
        /*0022*/ 	.short	0x0078
        /*0024*/ 	.byte	0x00, 0xf4, 0x21, 0x00


	//----- nvinfo : EIATTR_KPARAM_INFO
	.align		4
.L_12:
        /*0028*/ 	.byte	0x04, 0x17
        /*002a*/ 	.short	(.L_14 - .L_13)
.L_13:
        /*002c*/ 	.word	0x00000000
        /*0030*/ 	.short	0x0017
        /*0032*/ 	.short	0x0070
        /*0034*/ 	.byte	0x00, 0xf0, 0x11, 0x00


	//----- nvinfo : EIATTR_KPARAM_INFO
	.align		4
.L_14:
        /*0038*/ 	.byte	0x04, 0x17
        /*003a*/ 	.short	(.L_16 - .L_15)
.L_15:
        /*003c*/ 	.word	0x00000000
        /*0040*/ 	.short	0x0016
        /*0042*/ 	.short	0x006c
        /*0044*/ 	.byte	0x00, 0xf0, 0x11, 0x00


	//----- nvinfo : EIATTR_KPARAM_INFO
	.align		4
.L_16:
        /*0048*/ 	.byte	0x04, 0x17
        /*004a*/ 	.short	(.L_18 - .L_17)
.L_17:
        /*004c*/ 	.word	0x00000000
        /*0050*/ 	.short	0x0015
        /*0052*/ 	.short	0x0068
        /*0054*/ 	.byte	0x00, 0xf0, 0x11, 0x00


	//----- nvinfo : EIATTR_KPARAM_INFO
	.align		4
.L_18:
        /*0058*/ 	.byte	0x04, 0x17
        /*005a*/ 	.short	(.L_20 - .L_19)
.L_19:
        /*005c*/ 	.word	0x00000000
        /*0060*/ 	.short	0x0014
        /*0062*/ 	.short	0x0064
        /*0064*/ 	.byte	0x00, 0xf0, 0x11, 0x00


	//----- nvinfo : EIATTR_KPARAM_INFO
	.align		4
.L_20:
        /*0068*/ 	.byte	0x04, 0x17
        /*006a*/ 	.short	(.L_22 - .L_21)
.L_21:
        /*006c*/ 	.word	0x00000000
        /*0070*/ 	.short	0x0013
        /*0072*/ 	.short	0x0060
        /*0074*/ 	.byte	0x00, 0xf0, 0x11, 0x00


	//----- nvinfo : EIATTR_KPARAM_INFO
	.align		4
.L_22:
        /*0078*/ 	.byte	0x04, 0x17
        /*007a*/ 	.short	(.L_24 - .L_23)
.L_23:
        /*007c*/ 	.word	0x00000000
        /*0080*/ 	.short	0x0012
        /*0082*/ 	.short	0x005c
        /*0084*/ 	.byte	0x00, 0xf0, 0x11, 0x00


	//----- nvinfo : EIATTR_KPARAM_INFO
	.align		4
.L_24:
        /*0088*/ 	.byte	0x04, 0x17
        /*008a*/ 	.short	(.L_26 - .L_25)
.L_25:
        /*008c*/ 	.word	0x00000000
        /*0090*/ 	.short	0x0011
        /*0092*/ 	.short	0x0058
        /*0094*/ 	.byte	0x00, 0xf0, 0x11, 0x00


	//----- nvinfo : EIATTR_KPARAM_INFO
	.align		4
.L_26:
        /*0098*/ 	.byte	0x04, 0x17
        /*009a*/ 	.short	(.L_28 - .L_27)
.L_27:
        /*009c*/ 	.word	0x00000000
        /*00a0*/ 	.short	0x0010
        /*00a2*/ 	.short	0x0054
        /*00a4*/ 	.byte	0x00, 0xf0, 0x11, 0x00


	//----- nvinfo : EIATTR_KPARAM_INFO
	.align		4
.L_28:
        /*00a8*/ 	.byte	0x04, 0x17
        /*00aa*/ 	.short	(.L_30 - .L_29)
.L_29:
        /*00ac*/ 	.word	0x00000000
        /*00b0*/ 	.short	0x000f
        /*00b2*/ 	.short	0x0050
        /*00b4*/ 	.byte	0x00, 0xf0, 0x11, 0x00


	//----- nvinfo : EIATTR_KPARAM_INFO
	.align		4
.L_30:
        /*00b8*/ 	.byte	0x04, 0x17
        /*00ba*/ 	.short	(.L_32 - .L_31)
.L_31:
        /*00bc*/ 	.word	0x00000000
        /*00c0*/ 	.short	0x000e
        /*00c2*/ 	.short	0x004c
        /*00c4*/ 	.byte	0x00, 0xf0, 0x11, 0x00


	//----- nvinfo : EIATTR_KPARAM_INFO
	.align		4
.L_32:
        /*00c8*/ 	.byte	0x04, 0x17
        /*00ca*/ 	.short	(.L_34 - .L_33)
.L_33:
        /*00cc*/ 	.word	0x00000000
        /*00d0*/ 	.short	0x000d
        /*00d2*/ 	.short	0x0048
        /*00d4*/ 	.byte	0x00, 0xf0, 0x11, 0x00


	//----- nvinfo : EIATTR_KPARAM_INFO
	.align		4
.L_34:
        /*00d8*/ 	.byte	0x04, 0x17
        /*00da*/ 	.short	(.L_36 - .L_35)
.L_35:
        /*00dc*/ 	.word	0x00000000
        /*00e0*/ 	.short	0x000c
        /*00e2*/ 	.short	0x0044
        /*00e4*/ 	.byte	0x00, 0xf0, 0x11, 0x00


	//----- nvinfo : EIATTR_KPARAM_INFO
	.align		4
.L_36:
        /*00e8*/ 	.byte	0x04, 0x17
        /*00ea*/ 	.short	(.L_38 - .L_37)
.L_37:
        /*00ec*/ 	.word	0x00000000
        /*00f0*/ 	.short	0x000b
        /*00f2*/ 	.short	0x0040
        /*00f4*/ 	.byte	0x00, 0xf0, 0x11, 0x00


	//----- nvinfo : EIATTR_KPARAM_INFO
	.align		4
.L_38:
        /*00f8*/ 	.byte	0x04, 0x17
        /*00fa*/ 	.short	(.L_40 - .L_39)
.L_39:
        /*00fc*/ 	.word	0x00000000
        /*0100*/ 	.short	0x000a
        /*0102*/ 	.short	0x003c
        /*0104*/ 	.byte	0x00, 0xf0, 0x11, 0x00


	//----- nvinfo : EIATTR_KPARAM_INFO
	.align		4
.L_40:
        /*0108*/ 	.byte	0x04, 0x17
        /*010a*/ 	.short	(.L_42 - .L_41)
.L_41:
        /*010c*/ 	.word	0x00000000
        /*0110*/ 	.short	0x0009
        /*0112*/ 	.short	0x0038
        /*0114*/ 	.byte	0x00, 0xf0, 0x11, 0x00


	//----- nvinfo : EIATTR_KPARAM_INFO
	.align		4
.L_42:
        /*0118*/ 	.byte	0x04, 0x17
        /*011a*/ 	.short	(.L_44 - .L_43)
.L_43:
        /*011c*/ 	.word	0x00000000
        /*0120*/ 	.short	0x0008
        /*0122*/ 	.short	0x0034
        /*0124*/ 	.byte	0x00, 0xf0, 0x11, 0x00


	//----- nvinfo : EIATTR_KPARAM_INFO
	.align		4
.L_44:
        /*0128*/ 	.byte	0x04, 0x17
        /*012a*/ 	.short	(.L_46 - .L_45)
.L_45:
        /*012c*/ 	.word	0x00000000
        /*0130*/ 	.short	0x0007
        /*0132*/ 	.short	0x0030
        /*0134*/ 	.byte	0x00, 0xf0, 0x11, 0x00


	//----- nvinfo : EIATTR_KPARAM_INFO
	.align		4
.L_46:
        /*0138*/ 	.byte	0x04, 0x17
        /*013a*/ 	.short	(.L_48 - .L_47)
.L_47:
        /*013c*/ 	.word	0x00000000
        /*0140*/ 	.short	0x0006
        /*0142*/ 	.short	0x002c
        /*0144*/ 	.byte	0x00, 0xf0, 0x11, 0x00


	//----- nvinfo : EIATTR_KPARAM_INFO
	.align		4
.L_48:
        /*0148*/ 	.byte	0x04, 0x17
        /*014a*/ 	.short	(.L_50 - .L_49)
.L_49:
        /*014c*/ 	.word	0x00000000
        /*0150*/ 	.short	0x0005
        /*0152*/ 	.short	0x0028
        /*0154*/ 	.byte	0x00, 0xf0, 0x11, 0x00


	//----- nvinfo : EIATTR_KPARAM_INFO
	.align		4
.L_50:
        /*0158*/ 	.byte	0x04, 0x17
        /*015a*/ 	.short	(.L_52 - .L_51)
.L_51:
        /*015c*/ 	.word	0x00000000
        /*0160*/ 	.short	0x0004
        /*0162*/ 	.short	0x0020
        /*0164*/ 	.byte	0x00, 0xf4, 0x21, 0x00


	//----- nvinfo : EIATTR_KPARAM_INFO
	.align		4
.L_52:
        /*0168*/ 	.byte	0x04, 0x17
        /*016a*/ 	.short	(.L_54 - .L_53)
.L_53:
        /*016c*/ 	.word	0x00000000
        /*0170*/ 	.short	0x0003
        /*0172*/ 	.short	0x0018
        /*0174*/ 	.byte	0x00, 0xf4, 0x21, 0x00


	//----- nvinfo : EIATTR_KPARAM_INFO
	.align		4
.L_54:
        /*0178*/ 	.byte	0x04, 0x17
        /*017a*/ 	.short	(.L_56 - .L_55)
.L_55:
        /*017c*/ 	.word	0x00000000
        /*0180*/ 	.short	0x0002
        /*0182*/ 	.short	0x0010
        /*0184*/ 	.byte	0x00, 0xf4, 0x21, 0x00


	//----- nvinfo : EIATTR_KPARAM_INFO
	.align		4
.L_56:
        /*0188*/ 	.byte	0x04, 0x17
        /*018a*/ 	.short	(.L_58 - .L_57)
.L_57:
        /*018c*/ 	.word	0x00000000
        /*0190*/ 	.short	0x0001
        /*0192*/ 	.short	0x0008
        /*0194*/ 	.byte	0x00, 0xf4, 0x21, 0x00


	//----- nvinfo : EIATTR_KPARAM_INFO
	.align		4
.L_58:
        /*0198*/ 	.byte	0x04, 0x17
        /*019a*/ 	.short	(.L_60 - .L_59)
.L_59:
        /*019c*/ 	.word	0x00000000
        /*01a0*/ 	.short	0x0000
        /*01a2*/ 	.short	0x0000
        /*01a4*/ 	.byte	0x00, 0xf4, 0x21, 0x00


	//----- nvinfo : EIATTR_SPARSE_MMA_MASK
	.align		4
.L_60:
        /*01a8*/ 	.byte	0x03, 0x50
        /*01aa*/ 	.short	0x0000


	//----- nvinfo : EIATTR_MAXREG_COUNT
	.align		4
        /*01ac*/ 	.byte	0x03, 0x1b
        /*01ae*/ 	.short	0x00ff


	//----- nvinfo : EIATTR_NUM_BARRIERS
	.align		4
        /*01b0*/ 	.byte	0x02, 0x4c
        /*01b2*/ 	.byte	0x01
	.zero		1


	//----- nvinfo : EIATTR_ANNOTATIONS
	.align		4
        /*01b4*/ 	.byte	0x04, 0x55
        /*01b6*/ 	.short	(.L_62 - .L_61)


	//   ....[0]....
.L_61:
        /*01b8*/ 	.word	0x00000001
        /*01bc*/ 	.byte	0x20, 0x60, 0x00, 0x00, 0x01, 0x00, 0x00, 0x00, 0x30, 0x60, 0x00, 0x00, 0x01, 0x00, 0x00, 0x00
        /* <DEDUP_REMOVED lines=710> */
        /*2e2c*/ 	.byte	0xc0, 0x16, 0x02, 0x00, 0x01, 0x00, 0x00, 0x00, 0x40, 0x17, 0x02, 0x00


	//----- nvinfo : EIATTR_MERCURY_ISA_VERSION
	.align		4
.L_62:
        /*2e38*/ 	.byte	0x03, 0x5f
        /*2e3a*/ 	.short	0x0101


	//----- nvinfo : EIATTR_COOP_GROUP_MASK_REGIDS
	.align		4
        /*2e3c*/ 	.byte	0x04, 0x29
        /*2e3e*/ 	.short	(.L_64 - .L_63)


	//   ....[0]....
.L_63:
        /*2e40*/ 	.word	0xffffffff


	//   ....[1]....
        /*2e44*/ 	.word	0xffffffff


	//   ....[2]....
        /*2e48*/ 	.word	0xffffffff


	//   ....[3]....
        /*2e4c*/ 	.word	0xffffffff


	//   ....[4]....
        /*2e50*/ 	.word	0xffffffff


	//   ....[5]....
        /*2e54*/ 	.word	0xffffffff


	//   ....[6]....
        /*2e58*/ 	.word	0xffffffff


	//   ....[7]....
        /*2e5c*/ 	.word	0xffffffff


	//   ....[8]....
        /*2e60*/ 	.word	0xffffffff


	//   ....[9]....
        /*2e64*/ 	.word	0xffffffff


	//   ....[10]....
        /*2e68*/ 	.word	0xffffffff


	//   ....[11]....
        /*2e6c*/ 	.word	0xffffffff


	//   ....[12]....
        /*2e70*/ 	.word	0xffffffff


	//   ....[13]....
        /*2e74*/ 	.word	0xffffffff


	//   ....[14]....
        /*2e78*/ 	.word	0xffffffff


	//   ....[15]....
        /*2e7c*/ 	.word	0xffffffff


	//----- nvinfo : EIATTR_COOP_GROUP_INSTR_OFFSETS
	.align		4
.L_64:
        /*2e80*/ 	.byte	0x04, 0x28
        /*2e82*/ 	.short	(.L_66 - .L_65)


	//   ....[0]....
.L_65:
        /*2e84*/ 	.word	0x000153b0


	//   ....[1]....
        /*2e88*/ 	.word	0x00015400


	//   ....[2]....
        /*2e8c*/ 	.word	0x00015450


	//   ....[3]....
        /*2e90*/ 	.word	0x00015460


	//   ....[4]....
        /*2e94*/ 	.word	0x00018130


	//   ....[5]....
        /*2e98*/ 	.word	0x000182a0


	//   ....[6]....
        /*2e9c*/ 	.word	0x000182d0


	//   ....[7]....
        /*2ea0*/ 	.word	0x00018ce0


	//   ....[8]....
        /*2ea4*/ 	.word	0x0001ae70


	//   ....[9]....
        /*2ea8*/ 	.word	0x0001ae80


	//   ....[10]....
        /*2eac*/ 	.word	0x0001ae90


	//   ....[11]....
        /*2eb0*/ 	.word	0x0001aea0


	//   ....[12]....
        /*2eb4*/ 	.word	0x0001aef0


	//   ....[13]....
        /*2eb8*/ 	.word	0x0001af10


	//   ....[14]....
        /*2ebc*/ 	.word	0x0001af20


	//   ....[15]....
        /*2ec0*/ 	.word	0x0001af30


	//----- nvinfo : EIATTR_EXIT_INSTR_OFFSETS
	.align		4
.L_66:
        /*2ec4*/ 	.byte	0x04, 0x1c
        /*2ec6*/ 	.short	(.L_68 - .L_67)


	//   ....[0]....
.L_67:
        /*2ec8*/ 	.word	0x00027d50


	//----- nvinfo : EIATTR_REQNTID
	.align		4
.L_68:
        /*2ecc*/ 	.byte	0x04, 0x10
        /*2ece*/ 	.short	(.L_70 - .L_69)
.L_69:
        /*2ed0*/ 	.word	0x00000100
        /*2ed4*/ 	.word	0x00000001
        /*2ed8*/ 	.word	0x00000001


	//----- nvinfo : EIATTR_CBANK_PARAM_SIZE
	.align		4
.L_70:
        /*2edc*/ 	.byte	0x03, 0x19
        /*2ede*/ 	.short	0x0088


	//----- nvinfo : EIATTR_PARAM_CBANK
	.align		4
        /*2ee0*/ 	.byte	0x04, 0x0a
        /*2ee2*/ 	.short	(.L_72 - .L_71)
	.align		4
.L_71:
        /*2ee4*/ 	.word	index@(.nv.constant0.attn_fwd)
        /*2ee8*/ 	.short	0x0210
        /*2eea*/ 	.short	0x0088


	//----- nvinfo : EIATTR_SW_WAR
	.align		4
.L_72:
        /*2eec*/ 	.byte	0x04, 0x36
        /*2eee*/ 	.short	(.L_74 - .L_73)
.L_73:
        /*2ef0*/ 	.word	0x00000008
.L_74:


//--------------------- .nv.callgraph             --------------------------
	.section	.nv.callgraph,"",@"SHT_CUDA_CALLGRAPH"
	.align	4
	.sectionentsize	8
	.align		4
        /*0000*/ 	.word	0x00000000
	.align		4
        /*0004*/ 	.word	0xffffffff
	.align		4
        /*0008*/ 	.word	0x00000000
	.align		4
        /*000c*/ 	.word	0xfffffffe
	.align		4
        /*0010*/ 	.word	0x00000000
	.align		4
        /*0014*/ 	.word	0xfffffffd
	.align		4
        /*0018*/ 	.word	0x00000000
	.align		4
        /*001c*/ 	.word	0xfffffffc


//--------------------- .nv.constant4             --------------------------
	.section	.nv.constant4,"a",@progbits
	.align	8
	.align		8
.nv.constant4:
        /*0000*/ 	.dword	_$_str


//--------------------- .text.attn_fwd            --------------------------
	.section	.text.attn_fwd,"ax",@progbits
	.align	128
        .global         attn_fwd
        .type           attn_fwd,@function
        .size           attn_fwd,(.L_x_3 - attn_fwd)
        .other          attn_fwd,@"STO_CUDA_ENTRY STV_DEFAULT"
attn_fwd:
.text.attn_fwd:
[----:B------:R-:W0:Y:S01]  /*0000*/  LDC R1, c[0x0][0x28] ;  /* 0x00000a00ff017b82 */ /* 0x000e220000000800 */
[----:B------:R-:W1:Y:S07]  /*0010*/  S2R R232, SR_CTAID.X ;  /* 0x0000000000e87919 */ /* 0x000e6e0000002500 */
[----:B------:R-:W2:Y:S01]  /*0020*/  S2UR UR6, SR_CTAID.Y ;  /* 0x00000000000679c3 */ /* 0x000ea20000002600 */
[----:B------:R-:W-:Y:S01]  /*0030*/  ULDC.64 UR4, c[0x0][0x240] ;  /* 0x0000900000047ab9 */ /* 0x000fe20000000a00 */
[----:B0-----:R-:W-:Y:S01]  /*0040*/  VIADD R1, R1, 0xfffff3e0 ;  /* 0xfffff3e001017836 */ /* 0x001fe20000000000 */
[----:B------:R-:W1:Y:S05]  /*0050*/  S2R R238, SR_TID.X ;  /* 0x0000000000ee7919 */ /* 0x000e6a0000002100 */
[----:B------:R-:W0:Y:S08]  /*0060*/  LDC.64 R6, c[0x0][0x210] ;  /* 0x00008400ff067b82 */ /* 0x000e300000000a00 */
[----:B------:R-:W3:Y:S01]  /*0070*/  LDC R3, c[0x0][0x248] ;  /* 0x00009200ff037b82 */ /* 0x000ee20000000800 */
[----:B--2---:R-:W-:-:S07]  /*0080*/  UIMAD UR4, UR6, UR4, URZ ;  /* 0x00000004060472a4 */ /* 0x004fce000f8e023f */
[----:B------:R-:W2:Y:S01]  /*0090*/  LDC R195, c[0x0][0x248] ;  /* 0x00009200ffc37b82 */ /* 0x000ea20000000800 */
[----:B------:R-:W-:-:S07]  /*00a0*/  USHF.L.U32 UR6, UR4, 0x1, URZ ;  /* 0x0000000104067899 */ /* 0x000fce000800063f */
[----:B------:R-:W4:Y:S01]  /*00b0*/  LDC R2, c[0x0][0x248] ;  /* 0x00009200ff027b82 */ /* 0x000f220000000800 */
[----:B-1----:R-:W-:-:S05]  /*00c0*/  PRMT R0, R238, 0x6540, R232 ;  /* 0x00006540ee007816 */ /* 0x002fca00000000e8 */
[----:B------:R-:W-:Y:S01]  /*00d0*/  IMAD R0, R0, UR5, RZ ;  /* 0x0000000500007c24 */ /* 0x000fe2000f8e02ff */
[----:B------:R-:W-:Y:S01]  /*00e0*/  UIMAD.WIDE UR4, UR4, 0x2, URZ ;  /* 0x00000002040478a5 */ /* 0x000fe2000f8e023f */
[C---:B---3--:R-:W-:Y:S01]  /*00f0*/  IMAD R105, R3.reuse, 0x90, RZ ;  /* 0x0000009003697824 */ /* 0x048fe200078e02ff */
[----:B------:R-:W-:Y:S01]  /*0100*/  SHF.L.U32 R5, R3, 0x3, RZ ;  /* 0x0000000303057819 */ /* 0x000fe200000006ff */
[C---:B------:R-:W-:Y:S01]  /*0110*/  IMAD.SHL.U32 R123, R0.reuse, 0x2, RZ ;  /* 0x00000002007b7824 */ /* 0x040fe200078e00ff */
[----:B------:R-:W1:Y:S01]  /*0120*/  LDC R197, c[0x0][0x248] ;  /* 0x00009200ffc57b82 */ /* 0x000e620000000800 */
[----:B------:R-:W-:-:S03]  /*0130*/  IMAD.HI R0, R0, 0x2, RZ ;  /* 0x0000000200007827 */ /* 0x000fc600078e02ff */
[----:B0-----:R-:W-:Y:S01]  /*0140*/  IADD3 R122, P0, P1, R123, UR6, R6 ;  /* 0x000000067b7a7c10 */ /* 0x001fe2000f91e006 */
[C---:B------:R-:W-:Y:S01]  /*0150*/  IMAD R47, R3.reuse, 0x48, RZ ;  /* 0x00000048032f7824 */ /* 0x040fe200078e02ff */
[----:B------:R-:W-:Y:S01]  /*0160*/  ULDC.64 UR6, c[0x0][0x208] ;  /* 0x0000820000067ab9 */ /* 0x000fe20000000a00 */
[C---:B------:R-:W-:Y:S01]  /*0170*/  IMAD R13, R3.reuse, 0x50, RZ ;  /* 0x00000050030d7824 */ /* 0x040fe200078e02ff */
[----:B------:R-:W-:Y:S01]  /*0180*/  IADD3.X R123, R0, UR5, R7, P0, P1 ;  /* 0x00000005007b7c10 */ /* 0x000fe200087e2407 */
[----:B------:R-:W0:Y:S01]  /*0190*/  LDC R24, c[0x0][0x248] ;  /* 0x00009200ff187b82 */ /* 0x000e220000000800 */
[-C--:B------:R-:W-:Y:S02]  /*01a0*/  LEA R4, P0, R3, R122.reuse, 0x4 ;  /* 0x0000007a03047211 */ /* 0x080fe400078020ff */
[-C--:B------:R-:W-:Y:S01]  /*01b0*/  IADD3 R6, P1, R105, R122.reuse, RZ ;  /* 0x0000007a69067210 */ /* 0x080fe20007f3e0ff */
[----:B------:R-:W-:Y:S01]  /*01c0*/  IMAD R37, R3, 0x28, RZ ;  /* 0x0000002803257824 */ /* 0x000fe200078e02ff */
[-C--:B------:R-:W-:Y:S01]  /*01d0*/  LEA.HI.X.SX32 R5, R5, R123.reuse, 0x1, P0 ;  /* 0x0000007b05057211 */ /* 0x080fe200000f0eff */
[----:B------:R-:W-:Y:S01]  /*01e0*/  IMAD R81, R3, 0xa0, RZ ;  /* 0x000000a003517824 */ /* 0x000fe200078e02ff */
[-C--:B------:R-:W-:Y:S01]  /*01f0*/  LEA.HI.X.SX32 R7, R47, R123.reuse, 0x1, P1 ;  /* 0x0000007b2f077211 */ /* 0x080fe200008f0eff */
[----:B------:R-:W-:Y:S01]  /*0200*/  IMAD R11, R3, 0x30, RZ ;  /* 0x00000030030b7824 */ /* 0x000fe200078e02ff */
[-C--:B------:R-:W-:Y:S01]  /*0210*/  IADD3 R8, P0, R13, R122.reuse, RZ ;  /* 0x0000007a0d087210 */ /* 0x080fe20007f1e0ff */
[----:B------:R-:W-:Y:S01]  /*0220*/  IMAD R15, R3, 0x18, RZ ;  /* 0x00000018030f7824 */ /* 0x000fe200078e02ff */
[-C--:B------:R-:W-:Y:S01]  /*0230*/  IADD3 R12, P1, R81, R122.reuse, RZ ;  /* 0x0000007a510c7210 */ /* 0x080fe20007f3e0ff */
[----:B------:R3:W5:Y:S01]  /*0240*/  LDG.E.U16 R23, desc[UR6][R6.64] ;  /* 0x0000000606177981 */ /* 0x000762000c1e1500 */
[-C--:B------:R-:W-:Y:S01]  /*0250*/  LEA.HI.X.SX32 R9, R37, R123.reuse, 0x1, P0 ;  /* 0x0000007b25097211 */ /* 0x080fe200000f0eff */
[C---:B------:R-:W-:Y:S01]  /*0260*/  IMAD R17, R3.reuse, 0x60, RZ ;  /* 0x0000006003117824 */ /* 0x040fe200078e02ff */
[----:B------:R-:W0:Y:S01]  /*0270*/  LDC R26, c[0x0][0x248] ;  /* 0x00009200ff1a7b82 */ /* 0x000e220000000800 */
[----:B------:R-:W-:Y:S01]  /*0280*/  IMAD R101, R3, 0xc0, RZ ;  /* 0x000000c003657824 */ /* 0x000fe200078e02ff */
[-C--:B------:R-:W-:Y:S01]  /*0290*/  LEA.HI.X.SX32 R13, R13, R123.reuse, 0x1, P1 ;  /* 0x0000007b0d0d7211 */ /* 0x080fe200008f0eff */
[----:B------:R2:W5:Y:S01]  /*02a0*/  LDG.E.U16 R22, desc[UR6][R8.64] ;  /* 0x0000000608167981 */ /* 0x000562000c1e1500 */
[-C--:B---3--:R-:W-:Y:S01]  /*02b0*/  IADD3 R6, P0, R11, R122.reuse, RZ ;  /* 0x0000007a0b067210 */ /* 0x088fe20007f1e0ff */
[----:B------:R-:W-:Y:S01]  /*02c0*/  IMAD R103, R3, 0xb0, RZ ;  /* 0x000000b003677824 */ /* 0x000fe200078e02ff */
[-C--:B------:R-:W-:Y:S01]  /*02d0*/  IADD3 R10, P1, R17, R122.reuse, RZ ;  /* 0x0000007a110a7210 */ /* 0x080fe20007f3e0ff */
[----:B------:R-:W-:Y:S01]  /*02e0*/  IMAD R19, R3, 0x38, RZ ;  /* 0x0000003803137824 */ /* 0x000fe200078e02ff */
[-C--:B------:R-:W-:Y:S01]  /*02f0*/  LEA.HI.X.SX32 R7, R15, R123.reuse, 0x1, P0 ;  /* 0x0000007b0f077211 */ /* 0x080fe200000f0eff */
[----:B------:R3:W5:Y:S01]  /*0300*/  LDG.E.U16 R163, desc[UR6][R4.64] ;  /* 0x0000000604a37981 */ /* 0x000762000c1e1500 */
[-C--:B--2---:R-:W-:Y:S01]  /*0310*/  IADD3 R8, P0, R101, R122.reuse, RZ ;  /* 0x0000007a65087210 */ /* 0x084fe20007f1e0ff */
[----:B------:R-:W-:Y:S01]  /*0320*/  IMAD R49, R3, 0x58, RZ ;  /* 0x0000005803317824 */ /* 0x000fe200078e02ff */
[-C--:B------:R-:W-:Y:S01]  /*0330*/  LEA.HI.X.SX32 R11, R11, R123.reuse, 0x1, P1 ;  /* 0x0000007b0b0b7211 */ /* 0x080fe200008f0eff */
[----:B------:R-:W-:Y:S01]  /*0340*/  IMAD R95, R3, 0xd0, RZ ;  /* 0x000000d0035f7824 */ /* 0x000fe200078e02ff */
[-C--:B------:R-:W-:Y:S01]  /*0350*/  LEA.HI.X.SX32 R9, R17, R123.reuse, 0x1, P0 ;  /* 0x0000007b11097211 */ /* 0x080fe200000f0eff */
[----:B------:R-:W-:Y:S01]  /*0360*/  IMAD R191, R3, 0x1c, RZ ;  /* 0x0000001c03bf7824 */ /* 0x000fe200078e02ff */
[-C--:B------:R-:W-:Y:S01]  /*0370*/  IADD3 R62, P0, R19, R122.reuse, RZ ;  /* 0x0000007a133e7210 */ /* 0x080fe20007f1e0ff */
[----:B------:R-:W-:Y:S01]  /*0380*/  IMAD R85, R3, 0xe0, RZ ;  /* 0x000000e003557824 */ /* 0x000fe200078e02ff */
[----:B------:R2:W5:Y:S01]  /*0390*/  LDG.E.U16 R41, desc[UR6][R12.64] ;  /* 0x000000060c297981 */ /* 0x000562000c1e1500 */
[-C--:B---3--:R-:W-:Y:S01]  /*03a0*/  IADD3 R4, P2, R103, R122.reuse, RZ ;  /* 0x0000007a67047210 */ /* 0x088fe20007f5e0ff */
[----:B------:R-:W-:Y:S01]  /*03b0*/  IMAD R21, R3, 0x70, RZ ;  /* 0x0000007003157824 */ /* 0x000fe200078e02ff */
[-C--:B------:R-:W-:Y:S01]  /*03c0*/  LEA.HI.X.SX32 R63, R191, R123.reuse, 0x1, P0 ;  /* 0x0000007bbf3f7211 */ /* 0x080fe200000f0eff */
[----:B------:R3:W5:Y:S01]  /*03d0*/  LDG.E.U16 R27, desc[UR6][R10.64] ;  /* 0x000000060a1b7981 */ /* 0x000762000c1e1500 */
[----:B------:R-:W-:Y:S01]  /*03e0*/  IMAD R55, R3, 0x68, RZ ;  /* 0x0000006803377824 */ /* 0x000fe200078e02ff */
[----:B------:R-:W-:Y:S01]  /*03f0*/  LEA.HI.X.SX32 R5, R49, R123, 0x1, P2 ;  /* 0x0000007b31057211 */ /* 0x000fe200010f0eff */
[----:B------:R-:W-:Y:S01]  /*0400*/  IMAD R109, R3, 0xf0, RZ ;  /* 0x000000f0036d7824 */ /* 0x000fe200078e02ff */
[----:B------:R4:W5:Y:S01]  /*0410*/  LDG.E.U16 R137, desc[UR6][R6.64] ;  /* 0x0000000606897981 */ /* 0x000962000c1e1500 */
[-C--:B------:R-:W-:Y:S01]  /*0420*/  IADD3 R16, P2, R85, R122.reuse, RZ ;  /* 0x0000007a55107210 */ /* 0x080fe20007f5e0ff */
[----:B------:R-:W0:Y:S01]  /*0430*/  LDC R44, c[0x0][0x248] ;  /* 0x00009200ff2c7b82 */ /* 0x000e220000000800 */
[----:B--2---:R-:W-:Y:S01]  /*0440*/  IADD3 R12, P1, R95, R122, RZ ;  /* 0x0000007a5f0c7210 */ /* 0x004fe20007f3e0ff */
[----:B------:R2:W5:Y:S01]  /*0450*/  LDG.E.U16 R25, desc[UR6][R8.64] ;  /* 0x0000000608197981 */ /* 0x000562000c1e1500 */
[----:B---3--:R-:W-:-:S02]  /*0460*/  IMAD R11, R3, 0x78, RZ ;  /* 0x00000078030b7824 */ /* 0x008fc400078e02ff */
[-C--:B------:R-:W-:Y:S01]  /*0470*/  LEA.HI.X.SX32 R13, R55, R123.reuse, 0x1, P1 ;  /* 0x0000007b370d7211 */ /* 0x080fe200008f0eff */
[----:B------:R-:W-:Y:S01]  /*0480*/  IMAD R192, R3, 0x3c, RZ ;  /* 0x0000003c03c07824 */ /* 0x000fe200078e02ff */
[----:B------:R-:W3:Y:S01]  /*0490*/  LDG.E.U16 R62, desc[UR6][R62.64] ;  /* 0x000000063e3e7981 */ /* 0x000ee2000c1e1500 */
[-C--:B----4-:R-:W-:Y:S01]  /*04a0*/  IADD3 R6, P0, R21, R122.reuse, RZ ;  /* 0x0000007a15067210 */ /* 0x090fe20007f1e0ff */
[----:B------:R-:W-:Y:S01]  /*04b0*/  IMAD R51, R3, 0xb8, RZ ;  /* 0x000000b803337824 */ /* 0x000fe200078e02ff */
[-C--:B------:R-:W-:Y:S01]  /*04c0*/  LEA.HI.X.SX32 R17, R21, R123.reuse, 0x1, P2 ;  /* 0x0000007b15117211 */ /* 0x080fe200010f0eff */
[----:B------:R-:W-:Y:S01]  /*04d0*/  IMAD R83, R3, 0xf8, RZ ;  /* 0x000000f803537824 */ /* 0x000fe200078e02ff */
[-C--:B--2---:R-:W-:Y:S01]  /*04e0*/  IADD3 R8, P1, R11, R122.reuse, RZ ;  /* 0x0000007a0b087210 */ /* 0x084fe20007f3e0ff */
[----:B------:R-:W-:Y:S01]  /*04f0*/  IMAD R193, R3, 0x5c, RZ ;  /* 0x0000005c03c17824 */ /* 0x000fe200078e02ff */
[-C--:B------:R-:W-:Y:S01]  /*0500*/  LEA.HI.X.SX32 R7, R19, R123.reuse, 0x1, P0 ;  /* 0x0000007b13077211 */ /* 0x080fe200000f0eff */
[----:B------:R-:W-:Y:S01]  /*0510*/  IMAD R199, R3, 0x7c, RZ ;  /* 0x0000007c03c77824 */ /* 0x000fe200078e02ff */
[-C--:B------:R-:W-:Y:S01]  /*0520*/  IADD3 R10, P2, R109, R122.reuse, RZ ;  /* 0x0000007a6d0a7210 */ /* 0x080fe20007f5e0ff */
[----:B------:R-:W-:Y:S01]  /*0530*/  IMAD R33, R3, 0x12, RZ ;  /* 0x0000001203217824 */ /* 0x000fe200078e02ff */
[-C--:B------:R-:W-:Y:S01]  /*0540*/  LEA.HI.X.SX32 R9, R192, R123.reuse, 0x1, P1 ;  /* 0x0000007bc0097211 */ /* 0x080fe200008f0eff */
[----:B------:R2:W4:Y:S01]  /*0550*/  LDG.E.U16 R108, desc[UR6][R6.64] ;  /* 0x00000006066c7981 */ /* 0x000522000c1e1500 */
[-C--:B------:R-:W-:Y:S01]  /*0560*/  IADD3 R56, P0, R51, R122.reuse, RZ ;  /* 0x0000007a33387210 */ /* 0x080fe20007f1e0ff */
[----:B------:R-:W-:Y:S01]  /*0570*/  IMAD R35, R3, 0x22, RZ ;  /* 0x0000002203237824 */ /* 0x000fe200078e02ff */
[-C--:B------:R-:W-:Y:S01]  /*0580*/  LEA.HI.X.SX32 R11, R11, R123.reuse, 0x1, P2 ;  /* 0x0000007b0b0b7211 */ /* 0x080fe200010f0eff */
[----:B------:R-:W-:Y:S01]  /*0590*/  IMAD R39, R3, 0x32, RZ ;  /* 0x0000003203277824 */ /* 0x000fe200078e02ff */
[----:B------:R1:W3:Y:S01]  /*05a0*/  LDG.E.U16 R45, desc[UR6][R12.64] ;  /* 0x000000060c2d7981 */ /* 0x0002e2000c1e1500 */
[----:B------:R-:W-:Y:S01]  /*05b0*/  LEA.HI.X.SX32 R57, R193, R123, 0x1, P0 ;  /* 0x0000007bc1397211 */ /* 0x000fe200000f0eff */
[----:B------:R-:W-:Y:S01]  /*05c0*/  IMAD R19, R3, 0x19, RZ ;  /* 0x0000001903137824 */ /* 0x000fe200078e02ff */
[----:B------:R-:W0:Y:S01]  /*05d0*/  LDC R52, c[0x0][0x248] ;  /* 0x00009200ff347b82 */ /* 0x000e220000000800 */
[----:B------:R1:W4:Y:S01]  /*05e0*/  LDG.E.U16 R0, desc[UR6][R16.64] ;  /* 0x0000000610007981 */ /* 0x000322000c1e1500 */
[----:B--2---:R-:W-:-:S03]  /*05f0*/  IADD3 R6, P2, R83, R122, RZ ;  /* 0x0000007a53067210 */ /* 0x004fc60007f5e0ff */
[----:B------:R2:W4:Y:S01]  /*0600*/  LDG.E.U16 R59, desc[UR6][R8.64] ;  /* 0x00000006083b7981 */ /* 0x000522000c1e1500 */
[----:B------:R-:W-:Y:S01]  /*0610*/  LEA.HI.X.SX32 R7, R199, R123, 0x1, P2 ;  /* 0x0000007bc7077211 */ /* 0x000fe200010f0eff */
[----:B-1----:R-:W-:Y:S01]  /*0620*/  IMAD R13, R3, 0x9, RZ ;  /* 0x00000009030d7824 */ /* 0x002fe200078e02ff */
[-C--:B------:R-:W-:Y:S01]  /*0630*/  IADD3 R12, P2, R39, R122.reuse, RZ ;  /* 0x0000007a270c7210 */ /* 0x080fe20007f5e0ff */
[----:B------:R1:W4:Y:S01]  /*0640*/  LDG.E.U16 R50, desc[UR6][R10.64] ;  /* 0x000000060a327981 */ /* 0x000322000c1e1500 */
[----:B------:R-:W0:Y:S01]  /*0650*/  LDC R82, c[0x0][0x248] ;  /* 0x00009200ff527b82 */ /* 0x000e220000000800 */
[C---:B------:R-:W-:Y:S02]  /*0660*/  IMAD R17, R3.reuse, 0x11, RZ ;  /* 0x0000001103117824 */ /* 0x040fe400078e02ff */
[----:B------:R-:W-:Y:S01]  /*0670*/  IMAD R43, R3, 0x42, RZ ;  /* 0x00000042032b7824 */ /* 0x000fe200078e02ff */
[----:B------:R1:W4:Y:S01]  /*0680*/  LDG.E.U16 R53, desc[UR6][R6.64] ;  /* 0x0000000606357981 */ /* 0x000322000c1e1500 */
[----:B--2---:R-:W-:Y:S01]  /*0690*/  IADD3 R8, P0, R33, R122, RZ ;  /* 0x0000007a21087210 */ /* 0x004fe20007f1e0ff */
[----:B------:R-:W-:-:S02]  /*06a0*/  IMAD R63, R3, 0x52, RZ ;  /* 0x00000052033f7824 */ /* 0x000fc400078e02ff */
[----:B------:R-:W-:Y:S01]  /*06b0*/  IMAD R65, R3, 0x62, RZ ;  /* 0x0000006203417824 */ /* 0x000fe200078e02ff */
[-C--:B-1----:R-:W-:Y:S01]  /*06c0*/  IADD3 R10, P1, R35, R122.reuse, RZ ;  /* 0x0000007a230a7210 */ /* 0x082fe20007f3e0ff */
[----:B------:R-:W-:Y:S01]  /*06d0*/  IMAD R21, R3, 0x31, RZ ;  /* 0x0000003103157824 */ /* 0x000fe200078e02ff */
[-C--:B------:R-:W-:Y:S01]  /*06e0*/  LEA.HI.X.SX32 R9, R13, R123.reuse, 0x1, P0 ;  /* 0x0000007b0d097211 */ /* 0x080fe200000f0eff */
[----:B------:R-:W-:Y:S01]  /*06f0*/  IMAD R107, R3, 0x82, RZ ;  /* 0x00000082036b7824 */ /* 0x000fe200078e02ff */
[-C--:B------:R-:W-:Y:S01]  /*0700*/  LEA.HI.X.SX32 R11, R17, R123.reuse, 0x1, P1 ;  /* 0x0000007b110b7211 */ /* 0x080fe200008f0eff */
[----:B------:R-:W-:Y:S01]  /*0710*/  IMAD R17, R3, 0x21, RZ ;  /* 0x0000002103117824 */ /* 0x000fe200078e02ff */
[-C--:B------:R-:W-:Y:S01]  /*0720*/  LEA.HI.X.SX32 R13, R19, R123.reuse, 0x1, P2 ;  /* 0x0000007b130d7211 */ /* 0x080fe200010f0eff */
[----:B------:R-:W-:Y:S01]  /*0730*/  IMAD R7, R3, 0x72, RZ ;  /* 0x0000007203077824 */ /* 0x000fe200078e02ff */
[-C--:B------:R-:W-:Y:S01]  /*0740*/  IADD3 R120, P0, R43, R122.reuse, RZ ;  /* 0x0000007a2b787210 */ /* 0x080fe20007f1e0ff */
[----:B------:R1:W2:Y:S01]  /*0750*/  LDG.E.U16 R161, desc[UR6][R8.64] ;  /* 0x0000000608a17981 */ /* 0x0002a2000c1e1500 */
[----:B------:R-:W-:Y:S01]  /*0760*/  IMAD R19, R3, 0x29, RZ ;  /* 0x0000002903137824 */ /* 0x000fe200078e02ff */
[----:B------:R-:W0:Y:S01]  /*0770*/  LDC R94, c[0x0][0x248] ;  /* 0x00009200ff5e7b82 */ /* 0x000e220000000800 */
[----:B------:R-:W-:Y:S01]  /*0780*/  LEA.HI.X.SX32 R121, R17, R123, 0x1, P0 ;  /* 0x0000007b11797211 */ /* 0x000fe200000f0eff */
[----:B------:R1:W2:Y:S04]  /*0790*/  LDG.E.U16 R135, desc[UR6][R12.64] ;  /* 0x000000060c877981 */ /* 0x0002a8000c1e1500 */
[----:B------:R1:W2:Y:S02]  /*07a0*/  LDG.E.U16 R149, desc[UR6][R10.64] ;  /* 0x000000060a957981 */ /* 0x0002a4000c1e1500 */
[-C--:B-1----:R-:W-:Y:S01]  /*07b0*/  IADD3 R8, P1, R63, R122.reuse, RZ ;  /* 0x0000007a3f087210 */ /* 0x082fe20007f3e0ff */
[C---:B------:R-:W-:Y:S01]  /*07c0*/  IMAD R17, R3.reuse, 0x41, RZ ;  /* 0x0000004103117824 */ /* 0x040fe200078e02ff */
[----:B------:R-:W2:Y:S01]  /*07d0*/  LDG.E.U16 R56, desc[UR6][R56.64] ;  /* 0x0000000638387981 */ /* 0x000ea2000c1e1500 */
[----:B------:R-:W1:Y:S01]  /*07e0*/  LDC R84, c[0x0][0x248] ;  /* 0x00009200ff547b82 */ /* 0x000e620000000800 */
[----:B------:R-:W-:Y:S01]  /*07f0*/  IMAD R13, R3, 0x39, RZ ;  /* 0x00000039030d7824 */ /* 0x000fe200078e02ff */
[-C--:B------:R-:W-:Y:S01]  /*0800*/  IADD3 R12, P0, R7, R122.reuse, RZ ;  /* 0x0000007a070c7210 */ /* 0x080fe20007f1e0ff */
[----:B------:R-:W-:Y:S01]  /*0810*/  IMAD R138, R3, 0x92, RZ ;  /* 0x00000092038a7824 */ /* 0x000fe200078e02ff */
[----:B------:R-:W2:Y:S01]  /*0820*/  LDG.E.U16 R120, desc[UR6][R120.64] ;  /* 0x0000000678787981 */ /* 0x000ea2000c1e1500 */
[----:B------:R-:W-:-:S02]  /*0830*/  IADD3 R10, P2, R65, R122, RZ ;  /* 0x0000007a410a7210 */ /* 0x000fc40007f5e0ff */
[-C--:B------:R-:W-:Y:S01]  /*0840*/  LEA.HI.X.SX32 R9, R19, R123.reuse, 0x1, P1 ;  /* 0x0000007b13097211 */ /* 0x080fe200008f0eff */
[----:B------:R-:W-:Y:S01]  /*0850*/  IMAD R106, R3, 0xa2, RZ ;  /* 0x000000a2036a7824 */ /* 0x000fe200078e02ff */
[-C--:B------:R-:W-:Y:S01]  /*0860*/  LEA.HI.X.SX32 R13, R13, R123.reuse, 0x1, P0 ;  /* 0x0000007b0d0d7211 */ /* 0x080fe200000f0eff */
[----:B------:R-:W-:Y:S01]  /*0870*/  IMAD R130, R3, 0xb2, RZ ;  /* 0x000000b203827824 */ /* 0x000fe200078e02ff */
[-C--:B------:R-:W-:Y:S01]  /*0880*/  LEA.HI.X.SX32 R11, R21, R123.reuse, 0x1, P2 ;  /* 0x0000007b150b7211 */ /* 0x080fe200010f0eff */
[----:B------:R0:W2:Y:S01]  /*0890*/  LDG.E.U16 R119, desc[UR6][R8.64] ;  /* 0x0000000608777981 */ /* 0x0000a2000c1e1500 */
[-C--:B------:R-:W-:Y:S01]  /*08a0*/  IADD3 R16, P0, R107, R122.reuse, RZ ;  /* 0x0000007a6b107210 */ /* 0x080fe20007f1e0ff */
[C---:B------:R-:W-:Y:S01]  /*08b0*/  IMAD R19, R3.reuse, 0x49, RZ ;  /* 0x0000004903137824 */ /* 0x040fe200078e02ff */
[----:B------:R-:W1:Y:S01]  /*08c0*/  LDC R100, c[0x0][0x248] ;  /* 0x00009200ff647b82 */ /* 0x000e620000000800 */
[----:B------:R0:W2:Y:S01]  /*08d0*/  LDG.E.U16 R117, desc[UR6][R12.64] ;  /* 0x000000060c757981 */ /* 0x0000a2000c1e1500 */
[----:B------:R-:W-:Y:S01]  /*08e0*/  IMAD R21, R3, 0x51, RZ ;  /* 0x0000005103157824 */ /* 0x000fe200078e02ff */
[----:B------:R-:W-:Y:S01]  /*08f0*/  LEA.HI.X.SX32 R17, R17, R123, 0x1, P0 ;  /* 0x0000007b11117211 */ /* 0x000fe200000f0eff */
[C---:B------:R-:W-:Y:S01]  /*0900*/  IMAD R131, R3.reuse, 0xc2, RZ ;  /* 0x000000c203837824 */ /* 0x040fe200078e02ff */
[----:B------:R0:W2:Y:S02]  /*0910*/  LDG.E.U16 R118, desc[UR6][R10.64] ;  /* 0x000000060a767981 */ /* 0x0000a4000c1e1500 */
[-C--:B0-----:R-:W-:Y:S01]  /*0920*/  IADD3 R8, P1, R138, R122.reuse, RZ ;  /* 0x0000007a8a087210 */ /* 0x081fe20007f3e0ff */
[C---:B------:R-:W-:Y:S01]  /*0930*/  IMAD R126, R3.reuse, 0xd2, RZ ;  /* 0x000000d2037e7824 */ /* 0x040fe200078e02ff */
[----:B------:R0:W2:Y:S01]  /*0940*/  LDG.E.U16 R116, desc[UR6][R16.64] ;  /* 0x0000000610747981 */ /* 0x0000a2000c1e1500 */
[----:B------:R-:W1:Y:S01]  /*0950*/  LDC R102, c[0x0][0x248] ;  /* 0x00009200ff667b82 */ /* 0x000e620000000800 */
[C---:B------:R-:W-:Y:S01]  /*0960*/  IMAD R13, R3.reuse, 0x59, RZ ;  /* 0x00000059030d7824 */ /* 0x040fe200078e02ff */
[-C--:B------:R-:W-:Y:S01]  /*0970*/  IADD3 R12, P0, R130, R122.reuse, RZ ;  /* 0x0000007a820c7210 */ /* 0x080fe20007f1e0ff */
[----:B------:R-:W-:Y:S01]  /*0980*/  IMAD R124, R3, 0xe2, RZ ;  /* 0x000000e2037c7824 */ /* 0x000fe200078e02ff */
[----:B------:R0:W5:Y:S01]  /*0990*/  LDG.E.U16 R5, desc[UR6][R4.64] ;  /* 0x0000000604057981 */ /* 0x000162000c1e1500 */
[----:B------:R-:W-:-:S02]  /*09a0*/  IADD3 R10, P2, R106, R122, RZ ;  /* 0x0000007a6a0a7210 */ /* 0x000fc40007f5e0ff */
[-C--:B------:R-:W-:Y:S01]  /*09b0*/  LEA.HI.X.SX32 R9, R19, R123.reuse, 0x1, P1 ;  /* 0x0000007b13097211 */ /* 0x080fe200008f0eff */
[----:B------:R-:W-:Y:S01]  /*09c0*/  IMAD R19, R3, 0x61, RZ ;  /* 0x0000006103137824 */ /* 0x000fe200078e02ff */
[-C--:B------:R-:W-:Y:S01]  /*09d0*/  LEA.HI.X.SX32 R11, R21, R123.reuse, 0x1, P2 ;  /* 0x0000007b150b7211 */ /* 0x080fe200010f0eff */
[----:B------:R-:W-:Y:S01]  /*09e0*/  IMAD R29, R3, 0x71, RZ ;  /* 0x00000071031d7824 */ /* 0x000fe200078e02ff */
[-C--:B------:R-:W-:Y:S01]  /*09f0*/  LEA.HI.X.SX32 R13, R13, R123.reuse, 0x1, P0 ;  /* 0x0000007b0d0d7211 */ /* 0x080fe200000f0eff */
[----:B------:R-:W-:Y:S01]  /*0a00*/  IMAD R127, R3, 0xf2, RZ ;  /* 0x000000f2037f7824 */ /* 0x000fe200078e02ff */
[-C--:B------:R-:W-:Y:S01]  /*0a10*/  IADD3 R18, P0, R131, R122.reuse, RZ ;  /* 0x0000007a83127210 */ /* 0x080fe20007f1e0ff */
[C---:B------:R-:W-:Y:S01]  /*0a20*/  IMAD R21, R3.reuse, 0x69, RZ ;  /* 0x0000006903157824 */ /* 0x040fe200078e02ff */
[----:B------:R0:W2:Y:S02]  /*0a30*/  LDG.E.U16 R114, desc[UR6][R10.64] ;  /* 0x000000060a727981 */ /* 0x0000a4000c1e1500 */
[-C--:B0-----:R-:W-:Y:S01]  /*0a40*/  IADD3 R16, P1, R126, R122.reuse, RZ ;  /* 0x0000007a7e107210 */ /* 0x081fe20007f3e0ff */
[----:B------:R-:W-:Y:S01]  /*0a50*/  IMAD R31, R3, 0xa, RZ ;  /* 0x0000000a031f7824 */ /* 0x000fe200078e02ff */
[-C--:B------:R-:W-:Y:S01]  /*0a60*/  LEA.HI.X.SX32 R19, R19, R123.reuse, 0x1, P0 ;  /* 0x0000007b13137211 */ /* 0x080fe200000f0eff */
[----:B------:R0:W2:Y:S01]  /*0a70*/  LDG.E.U16 R115, desc[UR6][R8.64] ;  /* 0x0000000608737981 */ /* 0x0000a2000c1e1500 */
[-C--:B------:R-:W-:Y:S01]  /*0a80*/  IADD3 R20, P0, R124, R122.reuse, RZ ;  /* 0x0000007a7c147210 */ /* 0x080fe20007f1e0ff */
[----:B------:R-:W-:Y:S01]  /*0a90*/  IMAD R79, R3, 0xa8, RZ ;  /* 0x000000a8034f7824 */ /* 0x000fe200078e02ff */
[-C--:B------:R-:W-:Y:S01]  /*0aa0*/  LEA.HI.X.SX32 R17, R21, R123.reuse, 0x1, P1 ;  /* 0x0000007b15117211 */ /* 0x080fe200008f0eff */
[----:B------:R0:W2:Y:S01]  /*0ab0*/  LDG.E.U16 R113, desc[UR6][R12.64] ;  /* 0x000000060c717981 */ /* 0x0000a2000c1e1500 */
[C---:B------:R-:W-:Y:S01]  /*0ac0*/  IMAD R77, R3.reuse, 0xc8, RZ ;  /* 0x000000c8034d7824 */ /* 0x040fe200078e02ff */
[----:B------:R-:W1:Y:S01]  /*0ad0*/  LDC R4, c[0x0][0x248] ;  /* 0x00009200ff047b82 */ /* 0x000e620000000800 */
[----:B------:R-:W-:Y:S01]  /*0ae0*/  IMAD.SHL.U32 R11, R3, 0x2, RZ ;  /* 0x00000002030b7824 */ /* 0x000fe200078e00ff */
[----:B------:R-:W-:Y:S01]  /*0af0*/  IADD3 R28, P2, R127, R122, RZ ;  /* 0x0000007a7f1c7210 */ /* 0x000fe20007f5e0ff */
[----:B------:R0:W2:Y:S02]  /*0b00*/  LDG.E.U16 R112, desc[UR6][R18.64] ;  /* 0x0000000612707981 */ /* 0x0000a4000c1e1500 */
[----:B0-----:R-:W-:Y:S01]  /*0b10*/  IMAD R9, R3, 0x79, RZ ;  /* 0x0000007903097824 */ /* 0x001fe200078e02ff */
[----:B------:R-:W-:-:S02]  /*0b20*/  LEA.HI.X.SX32 R21, R29, R123, 0x1, P0 ;  /* 0x0000007b1d157211 */ /* 0x000fc400000f0eff */
[-C--:B------:R-:W-:Y:S01]  /*0b30*/  IADD3 R8, P0, R11, R122.reuse, RZ ;  /* 0x0000007a0b087210 */ /* 0x080fe20007f1e0ff */
[----:B------:R-:W-:Y:S01]  /*0b40*/  IMAD R13, R3, 0x5, RZ ;  /* 0x00000005030d7824 */ /* 0x000fe200078e02ff */
[-C--:B------:R-:W-:Y:S01]  /*0b50*/  LEA.HI.X.SX32 R29, R9, R123.reuse, 0x1, P2 ;  /* 0x0000007b091d7211 */ /* 0x080fe200010f0eff */
[----:B------:R0:W2:Y:S01]  /*0b60*/  LDG.E.U16 R111, desc[UR6][R16.64] ;  /* 0x00000006106f7981 */ /* 0x0000a2000c1e1500 */
[CC--:B------:R-:W-:Y:S01]  /*0b70*/  LEA.HI.X.SX32 R9, R3.reuse, R123.reuse, 0x1, P0 ;  /* 0x0000007b03097211 */ /* 0x0c0fe200000f0eff */
[----:B------:R-:W3:Y:S01]  /*0b80*/  LDC R104, c[0x0][0x248] ;  /* 0x00009200ff687b82 */ /* 0x000ee20000000800 */
[CC--:B------:R-:W-:Y:S01]  /*0b90*/  LEA R10, P1, R3.reuse, R122.reuse, 0x2 ;  /* 0x0000007a030a7211 */ /* 0x0c0fe200078210ff */
[----:B------:R-:W-:Y:S01]  /*0ba0*/  IMAD R19, R3, 0x14, RZ ;  /* 0x0000001403137824 */ /* 0x000fe200078e02ff */
[----:B------:R-:W-:Y:S01]  /*0bb0*/  IADD3 R12, P0, R31, R122, RZ ;  /* 0x0000007a1f0c7210 */ /* 0x000fe20007f1e0ff */
[----:B------:R0:W2:Y:S01]  /*0bc0*/  LDG.E.U16 R87, desc[UR6][R20.64] ;  /* 0x0000000614577981 */ /* 0x0000a2000c1e1500 */
[----:B------:R-:W-:-:S02]  /*0bd0*/  LEA.HI.X.SX32 R11, R11, R123, 0x1, P1 ;  /* 0x0000007b0b0b7211 */ /* 0x000fc400008f0eff */
[----:B------:R-:W-:Y:S01]  /*0be0*/  LEA.HI.X.SX32 R13, R13, R123, 0x1, P0 ;  /* 0x0000007b0d0d7211 */ /* 0x000fe200000f0eff */
[----:B------:R0:W2:Y:S02]  /*0bf0*/  LDG.E.U16 R110, desc[UR6][R28.64] ;  /* 0x000000061c6e7981 */ /* 0x0000a4000c1e1500 */
[-C--:B0-----:R-:W-:Y:S01]  /*0c00*/  IADD3 R16, P1, R19, R122.reuse, RZ ;  /* 0x0000007a13107210 */ /* 0x081fe20007f3e0ff */
[----:B------:R-:W0:Y:S01]  /*0c10*/  LDC R150, c[0x0][0x248] ;  /* 0x00009200ff967b82 */ /* 0x000e220000000800 */
[----:B------:R1:W2:Y:S01]  /*0c20*/  LDG.E.U16 R167, desc[UR6][R12.64] ;  /* 0x000000060ca77981 */ /* 0x0002a2000c1e1500 */
[----:B------:R-:W-:-:S03]  /*0c30*/  IADD3 R20, P2, R37, R122, RZ ;  /* 0x0000007a25147210 */ /* 0x000fc60007f5e0ff */
[----:B------:R1:W2:Y:S01]  /*0c40*/  LDG.E.U16 R173, desc[UR6][R10.64] ;  /* 0x000000060aad7981 */ /* 0x0002a2000c1e1500 */
[----:B------:R-:W-:Y:S01]  /*0c50*/  IMAD R29, R3, 0x24, RZ ;  /* 0x00000024031d7824 */ /* 0x000fe200078e02ff */
[-C--:B------:R-:W-:Y:S02]  /*0c60*/  LEA.HI.X.SX32 R17, R31, R123.reuse, 0x1, P1 ;  /* 0x0000007b1f117211 */ /* 0x080fe400008f0eff */
[----:B------:R1:W2:Y:S01]  /*0c70*/  LDG.E.U16 R175, desc[UR6][R8.64] ;  /* 0x0000000608af7981 */ /* 0x0002a2000c1e1500 */
[-C--:B------:R-:W-:Y:S01]  /*0c80*/  LEA.HI.X.SX32 R21, R19, R123.reuse, 0x1, P2 ;  /* 0x0000007b13157211 */ /* 0x080fe200010f0eff */
[----:B-1----:R-:W-:Y:S01]  /*0c90*/  IMAD R13, R3, 0x34, RZ ;  /* 0x00000034030d7824 */ /* 0x002fe200078e02ff */
[-C--:B------:R-:W-:Y:S01]  /*0ca0*/  IADD3 R18, P0, R29, R122.reuse, RZ ;  /* 0x0000007a1d127210 */ /* 0x080fe20007f1e0ff */
[----:B------:R-:W-:Y:S01]  /*0cb0*/  IMAD R128, R3, 0x8a, RZ ;  /* 0x0000008a03807824 */ /* 0x000fe200078e02ff */
[-C--:B------:R-:W-:Y:S01]  /*0cc0*/  IADD3 R28, P1, R47, R122.reuse, RZ ;  /* 0x0000007a2f1c7210 */ /* 0x080fe20007f3e0ff */
[----:B------:R-:W-:Y:S01]  /*0cd0*/  IMAD R11, R3, 0x1a, RZ ;  /* 0x0000001a030b7824 */ /* 0x000fe200078e02ff */
[-C--:B------:R-:W-:Y:S01]  /*0ce0*/  LEA.HI.X.SX32 R19, R33, R123.reuse, 0x1, P0 ;  /* 0x0000007b21137211 */ /* 0x080fe200000f0eff */
[----:B------:R1:W2:Y:S01]  /*0cf0*/  LDG.E.U16 R143, desc[UR6][R20.64] ;  /* 0x00000006148f7981 */ /* 0x0002a2000c1e1500 */
[-C--:B------:R-:W-:Y:S01]  /*0d00*/  LEA.HI.X.SX32 R29, R29, R123.reuse, 0x1, P1 ;  /* 0x0000007b1d1d7211 */ /* 0x080fe200008f0eff */
[----:B------:R-:W0:Y:S01]  /*0d10*/  LDC R152, c[0x0][0x248] ;  /* 0x00009200ff987b82 */ /* 0x000e220000000800 */
[-C--:B------:R-:W-:Y:S01]  /*0d20*/  IADD3 R10, P1, R13, R122.reuse, RZ ;  /* 0x0000007a0d0a7210 */ /* 0x080fe20007f3e0ff */
[----:B------:R-:W-:Y:S01]  /*0d30*/  IMAD R9, R3, 0xd, RZ ;  /* 0x0000000d03097824 */ /* 0x000fe200078e02ff */
[-C--:B------:R-:W-:Y:S01]  /*0d40*/  IADD3 R8, P0, R11, R122.reuse, RZ ;  /* 0x0000007a0b087210 */ /* 0x080fe20007f1e0ff */
[----:B------:R1:W2:Y:S02]  /*0d50*/  LDG.E.U16 R147, desc[UR6][R18.64] ;  /* 0x0000000612937981 */ /* 0x0002a4000c1e1500 */
[----:B-1----:R-:W-:Y:S01]  /*0d60*/  IMAD R21, R3, 0x88, RZ ;  /* 0x0000008803157824 */ /* 0x002fe200078e02ff */
[-C--:B------:R-:W-:Y:S01]  /*0d70*/  LEA.HI.X.SX32 R11, R11, R123.reuse, 0x1, P1 ;  /* 0x0000007b0b0b7211 */ /* 0x080fe200008f0eff */
[----:B------:R-:W-:Y:S01]  /*0d80*/  IMAD R31, R3, 0x44, RZ ;  /* 0x00000044031f7824 */ /* 0x000fe200078e02ff */
[----:B------:R1:W2:Y:S01]  /*0d90*/  LDG.E.U16 R159, desc[UR6][R16.64] ;  /* 0x00000006109f7981 */ /* 0x0002a2000c1e1500 */
[-C--:B------:R-:W-:Y:S01]  /*0da0*/  LEA.HI.X.SX32 R9, R9, R123.reuse, 0x1, P0 ;  /* 0x0000007b09097211 */ /* 0x080fe200000f0eff */
[----:B------:R-:W-:Y:S01]  /*0db0*/  IMAD R33, R3, 0x64, RZ ;  /* 0x0000006403217824 */ /* 0x000fe200078e02ff */
[-C--:B------:R-:W-:Y:S01]  /*0dc0*/  IADD3 R18, P1, R21, R122.reuse, RZ ;  /* 0x0000007a15127210 */ /* 0x080fe20007f3e0ff */
[----:B------:R1:W2:Y:S01]  /*0dd0*/  LDG.E.U16 R61, desc[UR6][R28.64] ;  /* 0x000000061c3d7981 */ /* 0x0002a2000c1e1500 */
[-C--:B------:R-:W-:Y:S01]  /*0de0*/  IADD3 R12, P0, R31, R122.reuse, RZ ;  /* 0x0000007a1f0c7210 */ /* 0x080fe20007f1e0ff */
[----:B------:R-:W-:Y:S01]  /*0df0*/  IMAD R125, R3, 0x9a, RZ ;  /* 0x0000009a037d7824 */ /* 0x000fe200078e02ff */
[-C--:B------:R-:W-:Y:S01]  /*0e00*/  LEA.HI.X.SX32 R19, R31, R123.reuse, 0x1, P1 ;  /* 0x0000007b1f137211 */ /* 0x080fe200008f0eff */
[----:B------:R-:W-:Y:S01]  /*0e10*/  IMAD R31, R3, 0x54, RZ ;  /* 0x00000054031f7824 */ /* 0x000fe200078e02ff */
[----:B------:R1:W2:Y:S02]  /*0e20*/  LDG.E.U16 R153, desc[UR6][R8.64] ;  /* 0x0000000608997981 */ /* 0x0002a4000c1e1500 */
[----:B-1----:R-:W-:Y:S01]  /*0e30*/  IADD3 R16, P2, R55, R122, RZ ;  /* 0x0000007a37107210 */ /* 0x002fe20007f5e0ff */
[C---:B------:R-:W-:Y:S01]  /*0e40*/  IMAD R129, R3.reuse, 0xaa, RZ ;  /* 0x000000aa03817824 */ /* 0x040fe200078e02ff */
[----:B------:R-:W1:Y:S01]  /*0e50*/  LDC R20, c[0x0][0x248] ;  /* 0x00009200ff147b82 */ /* 0x000e620000000800 */
[----:B------:R0:W2:Y:S01]  /*0e60*/  LDG.E.U16 R133, desc[UR6][R10.64] ;  /* 0x000000060a857981 */ /* 0x0000a2000c1e1500 */
[----:B------:R-:W-:Y:S01]  /*0e70*/  IMAD R29, R3, 0x2a, RZ ;  /* 0x0000002a031d7824 */ /* 0x000fe200078e02ff */
[----:B------:R-:W-:-:S02]  /*0e80*/  LEA.HI.X.SX32 R17, R13, R123, 0x1, P2 ;  /* 0x0000007b0d117211 */ /* 0x000fc400010f0eff */
[-C--:B------:R-:W-:Y:S01]  /*0e90*/  LEA.HI.X.SX32 R13, R35, R123.reuse, 0x1, P0 ;  /* 0x0000007b230d7211 */ /* 0x080fe200000f0eff */
[----:B------:R-:W2:Y:S01]  /*0ea0*/  LDG.E.U16 R58, desc[UR6][R18.64] ;  /* 0x00000006123a7981 */ /* 0x000ea2000c1e1500 */
[----:B------:R-:W-:Y:S01]  /*0eb0*/  IMAD R9, R3, 0x15, RZ ;  /* 0x0000001503097824 */ /* 0x000fe200078e02ff */
[-C--:B------:R-:W-:Y:S01]  /*0ec0*/  IADD3 R8, P0, R29, R122.reuse, RZ ;  /* 0x0000007a1d087210 */ /* 0x080fe20007f1e0ff */
[----:B------:R-:W3:Y:S01]  /*0ed0*/  LDC R142, c[0x0][0x248] ;  /* 0x00009200ff8e7b82 */ /* 0x000ee20000000800 */
[----:B------:R0:W2:Y:S02]  /*0ee0*/  LDG.E.U16 R99, desc[UR6][R12.64] ;  /* 0x000000060c637981 */ /* 0x0000a4000c1e1500 */
[-C--:B0-----:R-:W-:Y:S02]  /*0ef0*/  IADD3 R10, P1, R31, R122.reuse, RZ ;  /* 0x0000007a1f0a7210 */ /* 0x081fe40007f3e0ff */
[-C--:B------:R-:W-:Y:S01]  /*0f00*/  LEA.HI.X.SX32 R9, R9, R123.reuse, 0x1, P0 ;  /* 0x0000007b09097211 */ /* 0x080fe200000f0eff */
[----:B------:R0:W2:Y:S01]  /*0f10*/  LDG.E.U16 R60, desc[UR6][R16.64] ;  /* 0x00000006103c7981 */ /* 0x0000a2000c1e1500 */
[----:B------:R-:W-:Y:S01]  /*0f20*/  LEA.HI.X.SX32 R11, R29, R123, 0x1, P1 ;  /* 0x0000007b1d0b7211 */ /* 0x000fe200008f0eff */
[----:B------:R-:W-:Y:S01]  /*0f30*/  IMAD R29, R3, 0x3a, RZ ;  /* 0x0000003a031d7824 */ /* 0x000fe200078e02ff */
[----:B------:R-:W3:Y:S01]  /*0f40*/  LDC R144, c[0x0][0x248] ;  /* 0x00009200ff907b82 */ /* 0x000ee20000000800 */
[----:B------:R0:W2:Y:S01]  /*0f50*/  LDG.E.U16 R141, desc[UR6][R8.64] ;  /* 0x00000006088d7981 */ /* 0x0000a2000c1e1500 */
[----:B------:R-:W-:Y:S01]  /*0f60*/  IADD3 R12, P0, R33, R122, RZ ;  /* 0x0000007a210c7210 */ /* 0x000fe20007f1e0ff */
[----:B------:R-:W-:-:S02]  /*0f70*/  IMAD R183, R3, 0xe8, RZ ;  /* 0x000000e803b77824 */ /* 0x000fc400078e02ff */
[----:B------:R-:W4:Y:S01]  /*0f80*/  LDG.E.U16 R177, desc[UR6][R122.64] ;  /* 0x000000067ab17981 */ /* 0x000f22000c1e1500 */
[-C--:B0-----:R-:W-:Y:S02]  /*0f90*/  IADD3 R16, P2, R79, R122.reuse, RZ ;  /* 0x0000007a4f107210 */ /* 0x081fe40007f5e0ff */
[----:B------:R-:W0:Y:S01]  /*0fa0*/  LDC R146, c[0x0][0x248] ;  /* 0x00009200ff927b82 */ /* 0x000e220000000800 */
[-C--:B------:R-:W-:Y:S01]  /*0fb0*/  LEA.HI.X.SX32 R13, R39, R123.reuse, 0x1, P0 ;  /* 0x0000007b270d7211 */ /* 0x080fe200000f0eff */
[----:B------:R1:W2:Y:S01]  /*0fc0*/  LDG.E.U16 R98, desc[UR6][R10.64] ;  /* 0x000000060a627981 */ /* 0x0002a2000c1e1500 */
[-C--:B------:R-:W-:Y:S01]  /*0fd0*/  LEA.HI.X.SX32 R17, R31, R123.reuse, 0x1, P2 ;  /* 0x0000007b1f117211 */ /* 0x080fe200010f0eff */
[----:B------:R-:W-:Y:S01]  /*0fe0*/  IMAD R9, R3, 0x1d, RZ ;  /* 0x0000001d03097824 */ /* 0x000fe200078e02ff */
[-C--:B------:R-:W-:Y:S01]  /*0ff0*/  IADD3 R18, P1, R77, R122.reuse, RZ ;  /* 0x0000007a4d127210 */ /* 0x080fe20007f3e0ff */
[----:B------:R-:W-:Y:S01]  /*1000*/  IMAD R31, R3, 0x74, RZ ;  /* 0x00000074031f7824 */ /* 0x000fe200078e02ff */
[-C--:B------:R-:W-:Y:S01]  /*1010*/  IADD3 R8, P0, R29, R122.reuse, RZ ;  /* 0x0000007a1d087210 */ /* 0x080fe20007f1e0ff */
[----:B------:R1:W2:Y:S01]  /*1020*/  LDG.E.U16 R97, desc[UR6][R12.64] ;  /* 0x000000060c617981 */ /* 0x0002a2000c1e1500 */
[-C--:B------:R-:W-:Y:S01]  /*1030*/  LEA.HI.X.SX32 R19, R33, R123.reuse, 0x1, P1 ;  /* 0x0000007b21137211 */ /* 0x080fe200008f0eff */
[----:B------:R-:W0:Y:S01]  /*1040*/  LDC R148, c[0x0][0x248] ;  /* 0x00009200ff947b82 */ /* 0x000e220000000800 */
[----:B------:R-:W-:Y:S01]  /*1050*/  LEA.HI.X.SX32 R9, R9, R123, 0x1, P0 ;  /* 0x0000007b09097211 */ /* 0x000fe200000f0eff */
[----:B------:R1:W2:Y:S02]  /*1060*/  LDG.E.U16 R57, desc[UR6][R16.64] ;  /* 0x0000000610397981 */ /* 0x0002a4000c1e1500 */
[-C--:B-1----:R-:W-:Y:S01]  /*1070*/  IADD3 R10, P1, R31, R122.reuse, RZ ;  /* 0x0000007a1f0a7210 */ /* 0x082fe20007f3e0ff */
[C---:B------:R-:W-:Y:S01]  /*1080*/  IMAD R136, R3.reuse, 0xca, RZ ;  /* 0x000000ca03887824 */ /* 0x040fe200078e02ff */
[----:B------:R1:W2:Y:S01]  /*1090*/  LDG.E.U16 R40, desc[UR6][R8.64] ;  /* 0x0000000608287981 */ /* 0x0002a2000c1e1500 */
[----:B------:R-:W-:Y:S01]  /*10a0*/  IMAD R13, R3, 0x45, RZ ;  /* 0x00000045030d7824 */ /* 0x000fe200078e02ff */
[----:B------:R-:W-:-:S02]  /*10b0*/  IADD3 R12, P0, R128, R122, RZ ;  /* 0x0000007a800c7210 */ /* 0x000fc40007f1e0ff */
[----:B------:R1:W2:Y:S01]  /*10c0*/  LDG.E.U16 R55, desc[UR6][R18.64] ;  /* 0x0000000612377981 */ /* 0x0002a2000c1e1500 */
[-C--:B------:R-:W-:Y:S01]  /*10d0*/  LEA.HI.X.SX32 R11, R29, R123.reuse, 0x1, P1 ;  /* 0x0000007b1d0b7211 */ /* 0x080fe200008f0eff */
[----:B------:R-:W-:Y:S01]  /*10e0*/  IMAD R17, R3, 0x4d, RZ ;  /* 0x0000004d03117824 */ /* 0x000fe200078e02ff */
[-C--:B------:R-:W-:Y:S01]  /*10f0*/  LEA.HI.X.SX32 R13, R13, R123.reuse, 0x1, P0 ;  /* 0x0000007b0d0d7211 */ /* 0x080fe200000f0eff */
[----:B------:R-:W0:Y:S01]  /*1100*/  LDC R154, c[0x0][0x248] ;  /* 0x00009200ff9a7b82 */ /* 0x000e220000000800 */
[-C--:B-1----:R-:W-:Y:S01]  /*1110*/  IADD3 R8, P0, R125, R122.reuse, RZ ;  /* 0x0000007a7d087210 */ /* 0x082fe20007f1e0ff */
[----:B------:R1:W2:Y:S01]  /*1120*/  LDG.E.U16 R96, desc[UR6][R10.64] ;  /* 0x000000060a607981 */ /* 0x0002a2000c1e1500 */
[-C--:B------:R-:W-:Y:S01]  /*1130*/  IADD3 R28, P2, R183, R122.reuse, RZ ;  /* 0x0000007ab71c7210 */ /* 0x080fe20007f5e0ff */
[----:B------:R-:W-:Y:S02]  /*1140*/  IMAD R19, R3, 0x55, RZ ;  /* 0x0000005503137824 */ /* 0x000fe400078e02ff */
[----:B------:R1:W2:Y:S01]  /*1150*/  LDG.E.U16 R35, desc[UR6][R12.64] ;  /* 0x000000060c237981 */ /* 0x0002a2000c1e1500 */
[-C--:B------:R-:W-:Y:S01]  /*1160*/  LEA.HI.X.SX32 R9, R17, R123.reuse, 0x1, P0 ;  /* 0x0000007b11097211 */ /* 0x080fe200000f0eff */
[C---:B------:R-:W-:Y:S01]  /*1170*/  IMAD R132, R3.reuse, 0xda, RZ ;  /* 0x000000da03847824 */ /* 0x040fe200078e02ff */
[----:B------:R-:W5:Y:S01]  /*1180*/  LDC R156, c[0x0][0x248] ;  /* 0x00009200ff9c7b82 */ /* 0x000f620000000800 */
[----:B------:R-:W-:Y:S01]  /*1190*/  IMAD R121, R3, 0xba, RZ ;  /* 0x000000ba03797824 */ /* 0x000fe200078e02ff */
[-C--:B-1----:R-:W-:Y:S01]  /*11a0*/  IADD3 R10, P1, R129, R122.reuse, RZ ;  /* 0x0000007a810a7210 */ /* 0x082fe20007f3e0ff */
[----:B------:R-:W-:Y:S01]  /*11b0*/  IMAD R174, R3, 0x84, RZ ;  /* 0x0000008403ae7824 */ /* 0x000fe200078e02ff */
[-C--:B------:R-:W-:Y:S01]  /*11c0*/  LEA.HI.X.SX32 R29, R31, R123.reuse, 0x1, P2 ;  /* 0x0000007b1f1d7211 */ /* 0x080fe200010f0eff */
[C---:B------:R-:W-:Y:S01]  /*11d0*/  IMAD R47, R3.reuse, 0x4a, RZ ;  /* 0x0000004a032f7824 */ /* 0x040fe200078e02ff */
[-C--:B------:R-:W-:Y:S01]  /*11e0*/  IADD3 R12, P0, R136, R122.reuse, RZ ;  /* 0x0000007a880c7210 */ /* 0x080fe20007f1e0ff */
[----:B------:R-:W-:Y:S01]  /*11f0*/  IMAD R13, R3, 0x65, RZ ;  /* 0x00000065030d7824 */ /* 0x000fe200078e02ff */
[-C--:B------:R-:W-:Y:S01]  /*1200*/  LEA.HI.X.SX32 R11, R19, R123.reuse, 0x1, P1 ;  /* 0x0000007b130b7211 */ /* 0x080fe200008f0eff */
[----:B------:R-:W-:Y:S01]  /*1210*/  IMAD R19, R3, 0x6d, RZ ;  /* 0x0000006d03137824 */ /* 0x000fe200078e02ff */
[-C--:B------:R-:W-:Y:S01]  /*1220*/  IADD3 R16, P2, R121, R122.reuse, RZ ;  /* 0x0000007a79107210 */ /* 0x080fe20007f5e0ff */
[----:B------:R-:W-:Y:S01]  /*1230*/  IMAD R31, R3, 0x5d, RZ ;  /* 0x0000005d031f7824 */ /* 0x000fe200078e02ff */
[-C--:B------:R-:W-:Y:S01]  /*1240*/  LEA.HI.X.SX32 R13, R13, R123.reuse, 0x1, P0 ;  /* 0x0000007b0d0d7211 */ /* 0x080fe200000f0eff */
[----:B------:R-:W-:Y:S01]  /*1250*/  IMAD R134, R3, 0xea, RZ ;  /* 0x000000ea03867824 */ /* 0x000fe200078e02ff */
[-C--:B------:R-:W-:Y:S01]  /*1260*/  IADD3 R18, P0, R132, R122.reuse, RZ ;  /* 0x0000007a84127210 */ /* 0x080fe20007f1e0ff */
[----:B------:R1:W2:Y:S01]  /*1270*/  LDG.E.U16 R34, desc[UR6][R8.64] ;  /* 0x0000000608227981 */ /* 0x0002a2000c1e1500 */
[-C--:B------:R-:W-:Y:S01]  /*1280*/  LEA.HI.X.SX32 R17, R31, R123.reuse, 0x1, P2 ;  /* 0x0000007b1f117211 */ /* 0x080fe200010f0eff */
[----:B------:R-:W-:Y:S01]  /*1290*/  IMAD R172, R3, 0x94, RZ ;  /* 0x0000009403ac7824 */ /* 0x000fe200078e02ff */
[----:B------:R-:W-:Y:S01]  /*12a0*/  LEA.HI.X.SX32 R19, R19, R123, 0x1, P0 ;  /* 0x0000007b13137211 */ /* 0x000fe200000f0eff */
[----:B------:R1:W2:Y:S01]  /*12b0*/  LDG.E.U16 R54, desc[UR6][R28.64] ;  /* 0x000000061c367981 */ /* 0x0002a2000c1e1500 */
[C---:B------:R-:W-:Y:S01]  /*12c0*/  IMAD R180, R3.reuse, 0xb4, RZ ;  /* 0x000000b403b47824 */ /* 0x040fe200078e02ff */
[----:B------:R-:W5:Y:S02]  /*12d0*/  LDC R158, c[0x0][0x248] ;  /* 0x00009200ff9e7b82 */ /* 0x000f640000000800 */
[----:B------:R0:W2:Y:S01]  /*12e0*/  LDG.E.U16 R33, desc[UR6][R10.64] ;  /* 0x000000060a217981 */ /* 0x0000a2000c1e1500 */
[----:B-1----:R-:W-:Y:S01]  /*12f0*/  IMAD R9, R3, 0x25, RZ ;  /* 0x0000002503097824 */ /* 0x002fe200078e02ff */
[----:B------:R-:W-:-:S02]  /*1300*/  IADD3 R8, P0, R47, R122, RZ ;  /* 0x0000007a2f087210 */ /* 0x000fc40007f1e0ff */
[----:B------:R1:W2:Y:S01]  /*1310*/  LDG.E.U16 R31, desc[UR6][R12.64] ;  /* 0x000000060c1f7981 */ /* 0x0002a2000c1e1500 */
[----:B------:R-:W-:Y:S01]  /*1320*/  IMAD R29, R3, 0x75, RZ ;  /* 0x00000075031d7824 */ /* 0x000fe200078e02ff */
[-C--:B------:R-:W-:Y:S02]  /*1330*/  IADD3 R28, P2, R134, R122.reuse, RZ ;  /* 0x0000007a861c7210 */ /* 0x080fe40007f5e0ff */
[----:B------:R1:W2:Y:S01]  /*1340*/  LDG.E.U16 R30, desc[UR6][R18.64] ;  /* 0x00000006121e7981 */ /* 0x0002a2000c1e1500 */
[----:B------:R-:W5:Y:S01]  /*1350*/  LDC R160, c[0x0][0x248] ;  /* 0x00009200ffa07b82 */ /* 0x000f620000000800 */
[-C--:B0-----:R-:W-:Y:S02]  /*1360*/  IADD3 R10, P1, R174, R122.reuse, RZ ;  /* 0x0000007aae0a7210 */ /* 0x081fe40007f3e0ff */
[-C--:B------:R-:W-:Y:S01]  /*1370*/  LEA.HI.X.SX32 R9, R9, R123.reuse, 0x1, P0 ;  /* 0x0000007b09097211 */ /* 0x080fe200000f0eff */
[----:B------:R-:W-:Y:S01]  /*1380*/  IMAD R179, R3, 0xa4, RZ ;  /* 0x000000a403b37824 */ /* 0x000fe200078e02ff */
[-C--:B------:R-:W-:Y:S01]  /*1390*/  LEA.HI.X.SX32 R11, R43, R123.reuse, 0x1, P1 ;  /* 0x0000007b2b0b7211 */ /* 0x080fe200008f0eff */
[----:B------:R-:W-:Y:S01]  /*13a0*/  IMAD R43, R3, 0x5a, RZ ;  /* 0x0000005a032b7824 */ /* 0x000fe200078e02ff */
[-C--:B------:R-:W-:Y:S01]  /*13b0*/  LEA.HI.X.SX32 R29, R29, R123.reuse, 0x1, P2 ;  /* 0x0000007b1d1d7211 */ /* 0x080fe200010f0eff */
[----:B------:R-:W-:Y:S01]  /*13c0*/  IMAD R37, R3, 0x2d, RZ ;  /* 0x0000002d03257824 */ /* 0x000fe200078e02ff */
[-C--:B-1----:R-:W-:Y:S01]  /*13d0*/  IADD3 R12, P0, R172, R122.reuse, RZ ;  /* 0x0000007aac0c7210 */ /* 0x082fe20007f1e0ff */
[----:B------:R0:W2:Y:S01]  /*13e0*/  LDG.E.U16 R93, desc[UR6][R10.64] ;  /* 0x000000060a5d7981 */ /* 0x0000a2000c1e1500 */
[----:B------:R-:W-:Y:S01]  /*13f0*/  IADD3 R18, P2, R180, R122, RZ ;  /* 0x0000007ab4127210 */ /* 0x000fe20007f5e0ff */
[----:B------:R-:W1:Y:S01]  /*1400*/  LDC R162, c[0x0][0x248] ;  /* 0x00009200ffa27b82 */ /* 0x000e620000000800 */
[-C--:B------:R-:W-:Y:S01]  /*1410*/  LEA.HI.X.SX32 R13, R47, R123.reuse, 0x1, P0 ;  /* 0x0000007b2f0d7211 */ /* 0x080fe200000f0eff */
[----:B------:R0:W2:Y:S01]  /*1420*/  LDG.E.U16 R32, desc[UR6][R16.64] ;  /* 0x0000000610207981 */ /* 0x0000a2000c1e1500 */
[----:B------:R-:W-:Y:S01]  /*1430*/  LEA.HI.X.SX32 R19, R43, R123, 0x1, P2 ;  /* 0x0000007b2b137211 */ /* 0x000fe200010f0eff */
[----:B------:R-:W-:-:S02]  /*1440*/  IMAD R181, R3, 0xc4, RZ ;  /* 0x000000c403b57824 */ /* 0x000fc400078e02ff */
[----:B------:R0:W2:Y:S02]  /*1450*/  LDG.E.U16 R39, desc[UR6][R8.64] ;  /* 0x0000000608277981 */ /* 0x0000a4000c1e1500 */
[-C--:B0-----:R-:W-:Y:S01]  /*1460*/  IADD3 R10, P0, R43, R122.reuse, RZ ;  /* 0x0000007a2b0a7210 */ /* 0x081fe20007f1e0ff */
[----:B------:R-:W-:Y:S01]  /*1470*/  IMAD R43, R3, 0x6a, RZ ;  /* 0x0000006a032b7824 */ /* 0x000fe200078e02ff */
[----:B------:R0:W2:Y:S01]  /*1480*/  LDG.E.U16 R92, desc[UR6][R12.64] ;  /* 0x000000060c5c7981 */ /* 0x0000a2000c1e1500 */
[----:B------:R-:W1:Y:S01]  /*1490*/  LDC R164, c[0x0][0x248] ;  /* 0x00009200ffa47b82 */ /* 0x000e620000000800 */
[-C--:B------:R-:W-:Y:S02]  /*14a0*/  IADD3 R16, P1, R179, R122.reuse, RZ ;  /* 0x0000007ab3107210 */ /* 0x080fe40007f3e0ff */
[-C--:B------:R-:W-:Y:S01]  /*14b0*/  LEA.HI.X.SX32 R11, R37, R123.reuse, 0x1, P0 ;  /* 0x0000007b250b7211 */ /* 0x080fe200000f0eff */
[----:B------:R-:W-:Y:S01]  /*14c0*/  IMAD R184, R3, 0xd4, RZ ;  /* 0x000000d403b87824 */ /* 0x000fe200078e02ff */
[-C--:B------:R-:W-:Y:S01]  /*14d0*/  LEA.HI.X.SX32 R17, R63, R123.reuse, 0x1, P1 ;  /* 0x0000007b3f117211 */ /* 0x080fe200008f0eff */
[----:B------:R-:W-:Y:S01]  /*14e0*/  IMAD R9, R3, 0x35, RZ ;  /* 0x0000003503097824 */ /* 0x000fe200078e02ff */
[-C--:B------:R-:W-:Y:S01]  /*14f0*/  IADD3 R8, P0, R43, R122.reuse, RZ ;  /* 0x0000007a2b087210 */ /* 0x080fe20007f1e0ff */
[----:B------:R-:W-:Y:S01]  /*1500*/  IMAD R63, R3, 0x7a, RZ ;  /* 0x0000007a033f7824 */ /* 0x000fe200078e02ff */
[-C--:B------:R-:W-:Y:S01]  /*1510*/  IADD3 R36, P1, R181, R122.reuse, RZ ;  /* 0x0000007ab5247210 */ /* 0x080fe20007f3e0ff */
[----:B------:R3:W2:Y:S01]  /*1520*/  LDG.E.U16 R38, desc[UR6][R10.64] ;  /* 0x000000060a267981 */ /* 0x0006a2000c1e1500 */
[----:B------:R-:W-:Y:S01]  /*1530*/  IMAD R190, R3, 0xe4, RZ ;  /* 0x000000e403be7824 */ /* 0x000fe200078e02ff */
[-C--:B------:R-:W-:Y:S01]  /*1540*/  LEA.HI.X.SX32 R9, R9, R123.reuse, 0x1, P0 ;  /* 0x0000007b09097211 */ /* 0x080fe200000f0eff */
[----:B------:R-:W-:Y:S01]  /*1550*/  IMAD R140, R3, 0xfa, RZ ;  /* 0x000000fa038c7824 */ /* 0x000fe200078e02ff */
[-C--:B------:R-:W-:Y:S01]  /*1560*/  LEA.HI.X.SX32 R37, R65, R123.reuse, 0x1, P1 ;  /* 0x0000007b41257211 */ /* 0x080fe200008f0eff */
[----:B------:R3:W2:Y:S01]  /*1570*/  LDG.E.U16 R91, desc[UR6][R16.64] ;  /* 0x00000006105b7981 */ /* 0x0006a2000c1e1500 */
[-C--:B0-----:R-:W-:Y:S01]  /*1580*/  IADD3 R12, P0, R63, R122.reuse, RZ ;  /* 0x0000007a3f0c7210 */ /* 0x081fe20007f1e0ff */
[----:B------:R-:W0:Y:S01]  /*1590*/  LDC R166, c[0x0][0x248] ;  /* 0x00009200ffa67b82 */ /* 0x000e220000000800 */
[-C--:B------:R-:W-:Y:S01]  /*15a0*/  IADD3 R64, P1, R184, R122.reuse, RZ ;  /* 0x0000007ab8407210 */ /* 0x080fe20007f3e0ff */
[----:B------:R3:W2:Y:S02]  /*15b0*/  LDG.E.U16 R90, desc[UR6][R18.64] ;  /* 0x00000006125a7981 */ /* 0x0006a4000c1e1500 */
[----:B---3--:R-:W-:Y:S01]  /*15c0*/  IMAD R11, R3, 0x3d, RZ ;  /* 0x0000003d030b7824 */ /* 0x008fe200078e02ff */
[-C--:B------:R-:W-:Y:S01]  /*15d0*/  LEA.HI.X.SX32 R65, R43, R123.reuse, 0x1, P1 ;  /* 0x0000007b2b417211 */ /* 0x080fe200008f0eff */
[----:B------:R-:W-:Y:S01]  /*15e0*/  IMAD R47, R3, 0x16, RZ ;  /* 0x00000016032f7824 */ /* 0x000fe200078e02ff */
[----:B------:R-:W3:Y:S01]  /*15f0*/  LDG.E.U16 R89, desc[UR6][R36.64] ;  /* 0x0000000624597981 */ /* 0x000ee2000c1e1500 */
[-C--:B------:R-:W-:Y:S01]  /*1600*/  IADD3 R16, P2, R190, R122.reuse, RZ ;  /* 0x0000007abe107210 */ /* 0x080fe20007f5e0ff */
[----:B------:R-:W0:Y:S01]  /*1610*/  LDC R168, c[0x0][0x248] ;  /* 0x00009200ffa87b82 */ /* 0x000e220000000800 */
[-C--:B------:R-:W-:Y:S01]  /*1620*/  LEA.HI.X.SX32 R13, R11, R123.reuse, 0x1, P0 ;  /* 0x0000007b0b0d7211 */ /* 0x080fe200000f0eff */
[C---:B------:R-:W-:Y:S01]  /*1630*/  IMAD R11, R3.reuse, 0x7d, RZ ;  /* 0x0000007d030b7824 */ /* 0x040fe200078e02ff */
[-C--:B------:R-:W-:Y:S01]  /*1640*/  IADD3 R10, P1, R140, R122.reuse, RZ ;  /* 0x0000007a8c0a7210 */ /* 0x080fe20007f3e0ff */
[----:B------:R-:W-:Y:S01]  /*1650*/  IMAD R19, R3, 0x6, RZ ;  /* 0x0000000603137824 */ /* 0x000fe200078e02ff */
[-C--:B------:R-:W-:Y:S01]  /*1660*/  LEA.HI.X.SX32 R17, R7, R123.reuse, 0x1, P2 ;  /* 0x0000007b07117211 */ /* 0x080fe200010f0eff */
[----:B------:R-:W-:Y:S01]  /*1670*/  IMAD R189, R3, 0xf4, RZ ;  /* 0x000000f403bd7824 */ /* 0x000fe200078e02ff */
[-C--:B------:R-:W-:Y:S01]  /*1680*/  LEA.HI.X.SX32 R11, R11, R123.reuse, 0x1, P1 ;  /* 0x0000007b0b0b7211 */ /* 0x080fe200008f0eff */
[----:B------:R1:W3:Y:S01]  /*1690*/  LDG.E.U16 R36, desc[UR6][R12.64] ;  /* 0x000000060c247981 */ /* 0x0002e2000c1e1500 */
[----:B------:R-:W-:Y:S01]  /*16a0*/  IMAD R7, R3, 0x3, RZ ;  /* 0x0000000303077824 */ /* 0x000fe200078e02ff */
[-C--:B------:R-:W-:Y:S01]  /*16b0*/  IADD3 R6, P0, R19, R122.reuse, RZ ;  /* 0x0000007a13067210 */ /* 0x080fe20007f1e0ff */
[C---:B------:R-:W-:Y:S01]  /*16c0*/  IMAD R139, R3.reuse, 0x26, RZ ;  /* 0x00000026038b7824 */ /* 0x040fe200078e02ff */
[----:B------:R1:W3:Y:S01]  /*16d0*/  LDG.E.U16 R37, desc[UR6][R8.64] ;  /* 0x0000000608257981 */ /* 0x0002e2000c1e1500 */
[----:B------:R-:W-:Y:S01]  /*16e0*/  IMAD R202, R3, 0x46, RZ ;  /* 0x0000004603ca7824 */ /* 0x000fe200078e02ff */
[----:B------:R-:W-:Y:S01]  /*16f0*/  LEA.HI.X.SX32 R7, R7, R123, 0x1, P0 ;  /* 0x0000007b07077211 */ /* 0x000fe200000f0eff */
[----:B------:R-:W0:Y:S01]  /*1700*/  LDC R170, c[0x0][0x248] ;  /* 0x00009200ffaa7b82 */ /* 0x000e220000000800 */
[----:B------:R-:W3:Y:S01]  /*1710*/  LDG.E.U16 R29, desc[UR6][R28.64] ;  /* 0x000000061c1d7981 */ /* 0x000ee2000c1e1500 */
[----:B-1----:R-:W-:Y:S01]  /*1720*/  IMAD R13, R3, 0xb, RZ ;  /* 0x0000000b030d7824 */ /* 0x002fe200078e02ff */
[----:B------:R-:W-:-:S02]  /*1730*/  IADD3 R12, P1, R47, R122, RZ ;  /* 0x0000007a2f0c7210 */ /* 0x000fc40007f3e0ff */
[----:B------:R1:W3:Y:S01]  /*1740*/  LDG.E.U16 R88, desc[UR6][R16.64] ;  /* 0x0000000610587981 */ /* 0x0002e2000c1e1500 */
[-C--:B------:R-:W-:Y:S02]  /*1750*/  IADD3 R8, P2, R189, R122.reuse, RZ ;  /* 0x0000007abd087210 */ /* 0x080fe40007f5e0ff */
[----:B------:R-:W0:Y:S01]  /*1760*/  LDC R194, c[0x0][0x248] ;  /* 0x00009200ffc27b82 */ /* 0x000e220000000800 */
[-C--:B------:R-:W-:Y:S01]  /*1770*/  LEA.HI.X.SX32 R13, R13, R123.reuse, 0x1, P1 ;  /* 0x0000007b0d0d7211 */ /* 0x080fe200008f0eff */
[----:B------:R-:W-:Y:S01]  /*1780*/  IMAD R209, R3, 0x56, RZ ;  /* 0x0000005603d17824 */ /* 0x000fe200078e02ff */
[----:B------:R1:W3:Y:S01]  /*1790*/  LDG.E.U16 R28, desc[UR6][R10.64] ;  /* 0x000000060a1c7981 */ /* 0x0002e2000c1e1500 */
[----:B------:R-:W-:Y:S01]  /*17a0*/  LEA.HI.X.SX32 R9, R63, R123, 0x1, P2 ;  /* 0x0000007b3f097211 */ /* 0x000fe200010f0eff */
[C---:B------:R-:W-:Y:S02]  /*17b0*/  IMAD R151, R3.reuse, 0x36, RZ ;  /* 0x0000003603977824 */ /* 0x040fe400078e02ff */
[C---:B-1----:R-:W-:Y:S01]  /*17c0*/  IMAD R17, R3.reuse, 0x13, RZ ;  /* 0x0000001303117824 */ /* 0x042fe200078e02ff */
[----:B------:R1:W3:Y:S01]  /*17d0*/  LDG.E.U16 R171, desc[UR6][R6.64] ;  /* 0x0000000606ab7981 */ /* 0x0002e2000c1e1500 */
[----:B------:R-:W-:Y:S01]  /*17e0*/  IMAD R63, R3, 0x23, RZ ;  /* 0x00000023033f7824 */ /* 0x000fe200078e02ff */
[----:B------:R-:W0:Y:S02]  /*17f0*/  LDC R178, c[0x0][0x248] ;  /* 0x00009200ffb27b82 */ /* 0x000e240000000800 */
[----:B------:R1:W3:Y:S01]  /*1800*/  LDG.E.U16 R157, desc[UR6][R12.64] ;  /* 0x000000060c9d7981 */ /* 0x0002e2000c1e1500 */
[----:B------:R-:W-:Y:S01]  /*1810*/  IADD3 R10, P0, R139, R122, RZ ;  /* 0x0000007a8b0a7210 */ /* 0x000fe20007f1e0ff */
[----:B------:R-:W-:-:S02]  /*1820*/  IMAD R43, R3, 0x1b, RZ ;  /* 0x0000001b032b7824 */ /* 0x000fc400078e02ff */
[----:B------:R1:W3:Y:S01]  /*1830*/  LDG.E.U16 R86, desc[UR6][R8.64] ;  /* 0x0000000608567981 */ /* 0x0002e2000c1e1500 */
[-C--:B------:R-:W-:Y:S01]  /*1840*/  LEA.HI.X.SX32 R11, R17, R123.reuse, 0x1, P0 ;  /* 0x0000007b110b7211 */ /* 0x080fe200000f0eff */
[----:B------:R-:W0:Y:S01]  /*1850*/  LDC R176, c[0x0][0x248] ;  /* 0x00009200ffb07b82 */ /* 0x000e220000000800 */
[-C--:B-1----:R-:W-:Y:S01]  /*1860*/  IADD3 R6, P2, R202, R122.reuse, RZ ;  /* 0x0000007aca067210 */ /* 0x082fe20007f5e0ff */
[C---:B------:R-:W-:Y:S01]  /*1870*/  IMAD R213, R3.reuse, 0x66, RZ ;  /* 0x0000006603d57824 */ /* 0x040fe200078e02ff */
[----:B------:R-:W3:Y:S01]  /*1880*/  LDG.E.U16 R64, desc[UR6][R64.64] ;  /* 0x0000000640407981 */ /* 0x000ee2000c1e1500 */
[----:B------:R-:W-:Y:S01]  /*1890*/  IMAD R13, R3, 0x2b, RZ ;  /* 0x0000002b030d7824 */ /* 0x000fe200078e02ff */
[-C--:B------:R-:W-:Y:S01]  /*18a0*/  IADD3 R12, P0, R209, R122.reuse, RZ ;  /* 0x0000007ad10c7210 */ /* 0x080fe20007f1e0ff */
[----:B------:R-:W-:Y:S01]  /*18b0*/  IMAD R230, R3, 0x86, RZ ;  /* 0x0000008603e67824 */ /* 0x000fe200078e02ff */
[-C--:B------:R-:W-:Y:S01]  /*18c0*/  LEA.HI.X.SX32 R7, R63, R123.reuse, 0x1, P2 ;  /* 0x0000007b3f077211 */ /* 0x080fe200010f0eff */
[----:B------:R1:W3:Y:S01]  /*18d0*/  LDG.E.U16 R145, desc[UR6][R10.64] ;  /* 0x000000060a917981 */ /* 0x0002e2000c1e1500 */
[-C--:B------:R-:W-:Y:S01]  /*18e0*/  IADD3 R8, P1, R151, R122.reuse, RZ ;  /* 0x0000007a97087210 */ /* 0x080fe20007f3e0ff */
[----:B------:R-:W-:Y:S01]  /*18f0*/  IMAD R17, R3, 0x33, RZ ;  /* 0x0000003303117824 */ /* 0x000fe200078e02ff */
[-C--:B------:R-:W-:Y:S01]  /*1900*/  LEA.HI.X.SX32 R13, R13, R123.reuse, 0x1, P0 ;  /* 0x0000007b0d0d7211 */ /* 0x080fe200000f0eff */
[----:B------:R-:W-:Y:S01]  /*1910*/  IMAD R211, R3, 0x76, RZ ;  /* 0x0000007603d37824 */ /* 0x000fe200078e02ff */
[----:B------:R-:W-:Y:S01]  /*1920*/  LEA.HI.X.SX32 R9, R43, R123, 0x1, P1 ;  /* 0x0000007b2b097211 */ /* 0x000fe200008f0eff */
[C---:B------:R-:W-:Y:S01]  /*1930*/  IMAD R228, R3.reuse, 0x96, RZ ;  /* 0x0000009603e47824 */ /* 0x040fe200078e02ff */
[----:B------:R5:W3:Y:S01]  /*1940*/  LDG.E.U16 R74, desc[UR6][R6.64] ;  /* 0x00000006064a7981 */ /* 0x000ae2000c1e1500 */
[----:B------:R-:W-:Y:S01]  /*1950*/  IMAD R63, R3, 0x43, RZ ;  /* 0x00000043033f7824 */ /* 0x000fe200078e02ff */
[----:B------:R-:W4:Y:S01]  /*1960*/  LDC R182, c[0x0][0x248] ;  /* 0x00009200ffb67b82 */ /* 0x000f220000000800 */
[----:B-1----:R-:W-:Y:S01]  /*1970*/  IADD3 R10, P0, R213, R122, RZ ;  /* 0x0000007ad50a7210 */ /* 0x002fe20007f1e0ff */
[----:B------:R1:W3:Y:S01]  /*1980*/  LDG.E.U16 R73, desc[UR6][R12.64] ;  /* 0x000000060c497981 */ /* 0x0002e2000c1e1500 */
[----:B------:R-:W-:-:S02]  /*1990*/  IMAD R43, R3, 0x3b, RZ ;  /* 0x0000003b032b7824 */ /* 0x000fc400078e02ff */
[-C--:B------:R-:W-:Y:S01]  /*19a0*/  LEA.HI.X.SX32 R11, R17, R123.reuse, 0x1, P0 ;  /* 0x0000007b110b7211 */ /* 0x080fe200000f0eff */
[----:B------:R1:W3:Y:S01]  /*19b0*/  LDG.E.U16 R75, desc[UR6][R8.64] ;  /* 0x00000006084b7981 */ /* 0x0002e2000c1e1500 */
[-C--:B-----5:R-:W-:Y:S01]  /*19c0*/  IADD3 R6, P2, R230, R122.reuse, RZ ;  /* 0x0000007ae6067210 */ /* 0x0a0fe20007f5e0ff */
[C---:B------:R-:W-:Y:S02]  /*19d0*/  IMAD R226, R3.reuse, 0xa6, RZ ;  /* 0x000000a603e27824 */ /* 0x040fe400078e02ff */
[----:B------:R5:W3:Y:S01]  /*19e0*/  LDG.E.U16 R72, desc[UR6][R10.64] ;  /* 0x000000060a487981 */ /* 0x000ae2000c1e1500 */
[----:B------:R-:W4:Y:S01]  /*19f0*/  LDC R188, c[0x0][0x248] ;  /* 0x00009200ffbc7b82 */ /* 0x000f220000000800 */
[C---:B-1----:R-:W-:Y:S01]  /*1a00*/  IMAD R13, R3.reuse, 0x4b, RZ ;  /* 0x0000004b030d7824 */ /* 0x042fe200078e02ff */
[----:B------:R-:W-:Y:S01]  /*1a10*/  IADD3 R12, P0, R228, R122, RZ ;  /* 0x0000007ae40c7210 */ /* 0x000fe20007f1e0ff */
[----:B------:R-:W-:Y:S01]  /*1a20*/  IMAD R221, R3, 0xc6, RZ ;  /* 0x000000c603dd7824 */ /* 0x000fe200078e02ff */
[----:B------:R-:W-:-:S02]  /*1a30*/  LEA.HI.X.SX32 R7, R63, R123, 0x1, P2 ;  /* 0x0000007b3f077211 */ /* 0x000fc400010f0eff */
[-C--:B------:R-:W-:Y:S01]  /*1a40*/  IADD3 R8, P1, R211, R122.reuse, RZ ;  /* 0x0000007ad3087210 */ /* 0x080fe20007f3e0ff */
[----:B------:R-:W-:Y:S01]  /*1a50*/  IMAD R17, R3, 0x53, RZ ;  /* 0x0000005303117824 */ /* 0x000fe200078e02ff */
[-C--:B------:R-:W-:Y:S01]  /*1a60*/  LEA.HI.X.SX32 R13, R13, R123.reuse, 0x1, P0 ;  /* 0x0000007b0d0d7211 */ /* 0x080fe200000f0eff */
[----:B------:R-:W-:Y:S01]  /*1a70*/  IMAD R224, R3, 0xb6, RZ ;  /* 0x000000b603e07824 */ /* 0x000fe200078e02ff */
[-C--:B------:R-:W-:Y:S01]  /*1a80*/  LEA.HI.X.SX32 R9, R43, R123.reuse, 0x1, P1 ;  /* 0x0000007b2b097211 */ /* 0x080fe200008f0eff */
[----:B------:R1:W3:Y:S01]  /*1a90*/  LDG.E.U16 R70, desc[UR6][R6.64] ;  /* 0x0000000606467981 */ /* 0x0002e2000c1e1500 */
[C---:B------:R-:W-:Y:S01]  /*1aa0*/  IMAD R63, R3.reuse, 0x63, RZ ;  /* 0x00000063033f7824 */ /* 0x040fe200078e02ff */
[-C--:B-----5:R-:W-:Y:S01]  /*1ab0*/  IADD3 R10, P0, R226, R122.reuse, RZ ;  /* 0x0000007ae20a7210 */ /* 0x0a0fe20007f1e0ff */
[C---:B------:R-:W-:Y:S01]  /*1ac0*/  IMAD R219, R3.reuse, 0xd6, RZ ;  /* 0x000000d603db7824 */ /* 0x040fe200078e02ff */
[----:B------:R5:W3:Y:S01]  /*1ad0*/  LDG.E.U16 R71, desc[UR6][R8.64] ;  /* 0x0000000608477981 */ /* 0x000ae2000c1e1500 */
[----:B------:R-:W-:Y:S01]  /*1ae0*/  IMAD R43, R3, 0x5b, RZ ;  /* 0x0000005b032b7824 */ /* 0x000fe200078e02ff */
[----:B------:R-:W-:Y:S01]  /*1af0*/  LEA.HI.X.SX32 R11, R17, R123, 0x1, P0 ;  /* 0x0000007b110b7211 */ /* 0x000fe200000f0eff */
[----:B------:R-:W4:Y:S01]  /*1b00*/  LDC R186, c[0x0][0x248] ;  /* 0x00009200ffba7b82 */ /* 0x000f220000000800 */
[----:B------:R0:W3:Y:S01]  /*1b10*/  LDG.E.U16 R69, desc[UR6][R12.64] ;  /* 0x000000060c457981 */ /* 0x0000e2000c1e1500 */
[-C--:B-1----:R-:W-:Y:S01]  /*1b20*/  IADD3 R6, P2, R221, R122.reuse, RZ ;  /* 0x0000007add067210 */ /* 0x082fe20007f5e0ff */
[----:B------:R-:W-:Y:S01]  /*1b30*/  IMAD R217, R3, 0xe6, RZ ;  /* 0x000000e603d97824 */ /* 0x000fe200078e02ff */
[----:B------:R-:W-:-:S02]  /*1b40*/  IADD3 R42, P0, R219, R122, RZ ;  /* 0x0000007adb2a7210 */ /* 0x000fc40007f1e0ff */
[----:B-----5:R-:W-:Y:S01]  /*1b50*/  IADD3 R8, P1, R224, R122, RZ ;  /* 0x0000007ae0087210 */ /* 0x020fe20007f3e0ff */
[----:B------:R-:W-:Y:S01]  /*1b60*/  IMAD R17, R3, 0xc, RZ ;  /* 0x0000000c03117824 */ /* 0x000fe200078e02ff */
[-C--:B------:R-:W-:Y:S01]  /*1b70*/  LEA.HI.X.SX32 R7, R63, R123.reuse, 0x1, P2 ;  /* 0x0000007b3f077211 */ /* 0x080fe200010f0eff */
[----:B------:R-:W5:Y:S01]  /*1b80*/  LDG.E.U16 R68, desc[UR6][R10.64] ;  /* 0x000000060a447981 */ /* 0x000f62000c1e1500 */
[----:B0-----:R-:W-:Y:S01]  /*1b90*/  IMAD R13, R3, 0x6b, RZ ;  /* 0x0000006b030d7824 */ /* 0x001fe200078e02ff */
[-C--:B------:R-:W-:Y:S01]  /*1ba0*/  LEA.HI.X.SX32 R9, R43, R123.reuse, 0x1, P1 ;  /* 0x0000007b2b097211 */ /* 0x080fe200008f0eff */
[----:B------:R-:W0:Y:S01]  /*1bb0*/  LDC R198, c[0x0][0x248] ;  /* 0x00009200ffc67b82 */ /* 0x000e220000000800 */
[----:B------:R1:W5:Y:S02]  /*1bc0*/  LDG.E.U16 R66, desc[UR6][R6.64] ;  /* 0x0000000606427981 */ /* 0x000364000c1e1500 */
[----:B------:R-:W-:Y:S01]  /*1bd0*/  LEA.HI.X.SX32 R43, R13, R123, 0x1, P0 ;  /* 0x0000007b0d2b7211 */ /* 0x000fe200000f0eff */
[C---:B------:R-:W-:Y:S01]  /*1be0*/  IMAD R13, R3.reuse, 0x73, RZ ;  /* 0x00000073030d7824 */ /* 0x040fe200078e02ff */
[----:B------:R1:W5:Y:S01]  /*1bf0*/  LDG.E.U16 R67, desc[UR6][R8.64] ;  /* 0x0000000608437981 */ /* 0x000362000c1e1500 */
[----:B------:R-:W-:-:S02]  /*1c00*/  IMAD R215, R3, 0xf6, RZ ;  /* 0x000000f603d77824 */ /* 0x000fc400078e02ff */
[----:B------:R-:W-:Y:S01]  /*1c10*/  IMAD R63, R3, 0x7b, RZ ;  /* 0x0000007b033f7824 */ /* 0x000fe200078e02ff */
[----:B------:R1:W5:Y:S01]  /*1c20*/  LDG.E.U16 R42, desc[UR6][R42.64] ;  /* 0x000000062a2a7981 */ /* 0x000362000c1e1500 */
[----:B------:R-:W0:Y:S01]  /*1c30*/  LDC R196, c[0x0][0x248] ;  /* 0x00009200ffc47b82 */ /* 0x000e220000000800 */
[----:B-1----:R-:W-:-:S04]  /*1c40*/  IADD3 R6, P0, R217, R122, RZ ;  /* 0x0000007ad9067210 */ /* 0x002fc80007f1e0ff */
[-C--:B------:R-:W-:Y:S01]  /*1c50*/  LEA.HI.X.SX32 R7, R13, R123.reuse, 0x1, P0 ;  /* 0x0000007b0d077211 */ /* 0x080fe200000f0eff */
[C---:B------:R-:W-:Y:S01]  /*1c60*/  IMAD.SHL.U32 R9, R3.reuse, 0x4, RZ ;  /* 0x0000000403097824 */ /* 0x040fe200078e00ff */
[-C--:B------:R-:W-:Y:S01]  /*1c70*/  LEA R10, P0, R3, R122.reuse, 0x3 ;  /* 0x0000007a030a7211 */ /* 0x080fe200078018ff */
[----:B------:R-:W1:Y:S01]  /*1c80*/  LDC R200, c[0x0][0x248] ;  /* 0x00009200ffc87b82 */ /* 0x000e620000000800 */
[-C--:B------:R-:W-:Y:S01]  /*1c90*/  IADD3 R8, P1, R17, R122.reuse, RZ ;  /* 0x0000007a11087210 */ /* 0x080fe20007f3e0ff */
[----:B------:R0:W5:Y:S01]  /*1ca0*/  LDG.E.U16 R65, desc[UR6][R6.64] ;  /* 0x0000000606417981 */ /* 0x000162000c1e1500 */
[-C--:B------:R-:W-:Y:S02]  /*1cb0*/  IADD3 R12, P2, R215, R122.reuse, RZ ;  /* 0x0000007ad70c7210 */ /* 0x080fe40007f5e0ff */
[-C--:B------:R-:W-:Y:S02]  /*1cc0*/  LEA.HI.X.SX32 R11, R9, R123.reuse, 0x1, P0 ;  /* 0x0000007b090b7211 */ /* 0x080fe400000f0eff */
[-C--:B------:R-:W-:Y:S01]  /*1cd0*/  LEA.HI.X.SX32 R9, R19, R123.reuse, 0x1, P1 ;  /* 0x0000007b13097211 */ /* 0x080fe200008f0eff */
[----:B------:R-:W1:Y:S01]  /*1ce0*/  LDC R43, c[0x0][0x248] ;  /* 0x00009200ff2b7b82 */ /* 0x000e620000000800 */
[----:B------:R-:W-:Y:S01]  /*1cf0*/  LEA.HI.X.SX32 R13, R63, R123, 0x1, P2 ;  /* 0x0000007b3f0d7211 */ /* 0x000fe200010f0eff */
[----:B------:R0:W5:Y:S02]  /*1d00*/  LDG.E.U16 R169, desc[UR6][R10.64] ;  /* 0x000000060aa97981 */ /* 0x000164000c1e1500 */
[----:B0-----:R-:W-:-:S04]  /*1d10*/  IADD3 R6, P2, R15, R122, RZ ;  /* 0x0000007a0f067210 */ /* 0x001fc80007f5e0ff */
[----:B------:R-:W0:Y:S01]  /*1d20*/  LDC R19, c[0x0][0x248] ;  /* 0x00009200ff137b82 */ /* 0x000e220000000800 */
[----:B------:R-:W-:Y:S01]  /*1d30*/  IMAD R15, R3, 0x2c, RZ ;  /* 0x0000002c030f7824 */ /* 0x000fe200078e02ff */
[-C--:B------:R-:W-:Y:S01]  /*1d40*/  LEA.HI.X.SX32 R7, R17, R123.reuse, 0x1, P2 ;  /* 0x0000007b11077211 */ /* 0x080fe200010f0eff */
[----:B------:R-:W-:Y:S01]  /*1d50*/  IMAD R185, R3, 0x98, RZ ;  /* 0x0000009803b97824 */ /* 0x000fe200078e02ff */
[-C--:B------:R-:W-:Y:S01]  /*1d60*/  IADD3 R48, P2, R49, R122.reuse, RZ ;  /* 0x0000007a31307210 */ /* 0x080fe20007f5e0ff */
[----:B------:R-:W-:Y:S01]  /*1d70*/  IMAD R17, R3, 0x4c, RZ ;  /* 0x0000004c03117824 */ /* 0x000fe200078e02ff */
[C---:B------:R-:W-:Y:S01]  /*1d80*/  IADD3 R10, P0, R15.reuse, R122, RZ ;  /* 0x0000007a0f0a7210 */ /* 0x040fe20007f1e0ff */
[----:B------:R1:W5:Y:S01]  /*1d90*/  LDG.E.U16 R155, desc[UR6][R6.64] ;  /* 0x00000006069b7981 */ /* 0x000362000c1e1500 */
[-C--:B------:R-:W-:Y:S01]  /*1da0*/  LEA.HI.X.SX32 R49, R15, R123.reuse, 0x1, P2 ;  /* 0x0000007b0f317211 */ /* 0x080fe200010f0eff */
[----:B------:R-:W2:Y:S01]  /*1db0*/  LDC R204, c[0x0][0x248] ;  /* 0x00009200ffcc7b82 */ /* 0x000ea20000000800 */
[----:B------:R-:W-:Y:S01]  /*1dc0*/  LEA.HI.X.SX32 R11, R47, R123, 0x1, P0 ;  /* 0x0000007b2f0b7211 */ /* 0x000fe200000f0eff */
[----:B------:R1:W5:Y:S01]  /*1dd0*/  LDG.E.U16 R165, desc[UR6][R8.64] ;  /* 0x0000000608a57981 */ /* 0x000362000c1e1500 */
[----:B------:R-:W-:-:S02]  /*1de0*/  IMAD R15, R3, 0x6c, RZ ;  /* 0x0000006c030f7824 */ /* 0x000fc400078e02ff */
[----:B------:R-:W-:Y:S01]  /*1df0*/  IMAD R187, R3, 0xd8, RZ ;  /* 0x000000d803bb7824 */ /* 0x000fe200078e02ff */
[----:B------:R1:W5:Y:S02]  /*1e00*/  LDG.E.U16 R63, desc[UR6][R12.64] ;  /* 0x000000060c3f7981 */ /* 0x000364000c1e1500 */
[-C--:B-1----:R-:W-:Y:S01]  /*1e10*/  IADD3 R6, P0, R185, R122.reuse, RZ ;  /* 0x0000007ab9067210 */ /* 0x082fe20007f1e0ff */
[----:B------:R-:W1:Y:S01]  /*1e20*/  LDC R206, c[0x0][0x248] ;  /* 0x00009200ffce7b82 */ /* 0x000e620000000800 */
[----:B------:R4:W5:Y:S01]  /*1e30*/  LDG.E.U16 R48, desc[UR6][R48.64] ;  /* 0x0000000630307981 */ /* 0x000962000c1e1500 */
[C---:B------:R-:W-:Y:S02]  /*1e40*/  IADD3 R8, P1, R17.reuse, R122, RZ ;  /* 0x0000007a11087210 */ /* 0x040fe40007f3e0ff */
[-C--:B------:R-:W-:Y:S02]  /*1e50*/  LEA.HI.X.SX32 R7, R17, R123.reuse, 0x1, P0 ;  /* 0x0000007b11077211 */ /* 0x080fe400000f0eff */
[----:B------:R-:W-:-:S02]  /*1e60*/  LEA.HI.X.SX32 R9, R139, R123, 0x1, P1 ;  /* 0x0000007b8b097211 */ /* 0x000fc400008f0eff */
[----:B------:R-:W1:Y:S01]  /*1e70*/  LDC R208, c[0x0][0x248] ;  /* 0x00009200ffd07b82 */ /* 0x000e620000000800 */
[-C--:B------:R-:W-:Y:S01]  /*1e80*/  IADD3 R12, P1, R15, R122.reuse, RZ ;  /* 0x0000007a0f0c7210 */ /* 0x080fe20007f3e0ff */
[----:B------:R4:W5:Y:S01]  /*1e90*/  LDG.E.U16 R139, desc[UR6][R10.64] ;  /* 0x000000060a8b7981 */ /* 0x000962000c1e1500 */
[----:B------:R-:W-:Y:S01]  /*1ea0*/  IADD3 R14, P2, R187, R122, RZ ;  /* 0x0000007abb0e7210 */ /* 0x000fe20007f5e0ff */
[----:B------:R-:W-:Y:S01]  /*1eb0*/  IMAD.SHL.U32 R17, R3, 0x20, RZ ;  /* 0x0000002003117824 */ /* 0x000fe200078e00ff */
[-C--:B------:R-:W-:Y:S01]  /*1ec0*/  LEA.HI.X.SX32 R13, R151, R123.reuse, 0x1, P1 ;  /* 0x0000007b970d7211 */ /* 0x080fe200008f0eff */
[----:B------:R0:W5:Y:S01]  /*1ed0*/  LDG.E.U16 R47, desc[UR6][R6.64] ;  /* 0x00000006062f7981 */ /* 0x000162000c1e1500 */
[----:B------:R-:W-:Y:S01]  /*1ee0*/  LEA.HI.X.SX32 R15, R15, R123, 0x1, P2 ;  /* 0x0000007b0f0f7211 */ /* 0x000fe200010f0eff */
[----:B----4-:R-:W4:Y:S02]  /*1ef0*/  LDC R49, c[0x0][0x248] ;  /* 0x00009200ff317b82 */ /* 0x010f240000000800 */
[----:B------:R-:W5:Y:S01]  /*1f00*/  LDG.E.U16 R9, desc[UR6][R8.64] ;  /* 0x0000000608097981 */ /* 0x000f62000c1e1500 */
[----:B------:R-:W-:-:S02]  /*1f10*/  SHF.L.U32 R11, R3, 0x4, RZ ;  /* 0x00000004030b7819 */ /* 0x000fc400000006ff */
[-C--:B------:R-:W-:Y:S01]  /*1f20*/  LEA R10, P1, R43, R122.reuse, 0x6 ;  /* 0x0000007a2b0a7211 */ /* 0x080fe200078230ff */
[----:B------:R0:W5:Y:S02]  /*1f30*/  LDG.E.U16 R46, desc[UR6][R14.64] ;  /* 0x000000060e2e7981 */ /* 0x000164000c1e1500 */
[-C--:B0-----:R-:W-:Y:S01]  /*1f40*/  LEA R6, P0, R19, R122.reuse, 0x5 ;  /* 0x0000007a13067211 */ /* 0x081fe200078028ff */
[----:B------:R-:W0:Y:S01]  /*1f50*/  LDC R210, c[0x0][0x248] ;  /* 0x00009200ffd27b82 */ /* 0x000e220000000800 */
[----:B------:R-:W5:Y:S02]  /*1f60*/  LDG.E.U16 R13, desc[UR6][R12.64] ;  /* 0x000000060c0d7981 */ /* 0x000f64000c1e1500 */
[-C--:B------:R-:W-:Y:S02]  /*1f70*/  LEA.HI.X.SX32 R7, R11, R123.reuse, 0x1, P0 ;  /* 0x0000007b0b077211 */ /* 0x080fe400000f0eff */
[-C--:B------:R-:W-:Y:S01]  /*1f80*/  LEA.HI.X.SX32 R11, R17, R123.reuse, 0x1, P1 ;  /* 0x0000007b110b7211 */ /* 0x080fe200008f0eff */
[----:B------:R-:W-:Y:S01]  /*1f90*/  IMAD.SHL.U32 R17, R3, 0x40, RZ ;  /* 0x0000004003117824 */ /* 0x000fe200078e00ff */
[-C--:B------:R-:W-:Y:S01]  /*1fa0*/  LEA R18, P0, R195, R122.reuse, 0x7 ;  /* 0x0000007ac3127211 */ /* 0x080fe200078038ff */
[----:B------:R-:W-:Y:S01]  /*1fb0*/  IMAD R195, R2, 0x110, RZ ;  /* 0x0000011002c37824 */ /* 0x000fe200078e02ff */
[----:B------:R1:W3:Y:S01]  /*1fc0*/  LDG.E.U16 R151, desc[UR6][R6.64] ;  /* 0x0000000606977981 */ /* 0x0002e2000c1e1500 */
[----:B------:R-:W-:Y:S01]  /*1fd0*/  IMAD R15, R4, 0x130, RZ ;  /* 0x00000130040f7824 */ /* 0x000fe200078e02ff */
[----:B------:R-:W-:Y:S01]  /*1fe0*/  LEA.HI.X.SX32 R19, R17, R123, 0x1, P0 ;  /* 0x0000007b11137211 */ /* 0x000fe200000f0eff */
[----:B------:R-:W0:Y:S01]  /*1ff0*/  LDC R4, c[0x0][0x248] ;  /* 0x00009200ff047b82 */ /* 0x000e220000000800 */
[----:B------:R-:W-:Y:S01]  /*2000*/  IADD3 R14, P0, R195, R122, RZ ;  /* 0x0000007ac30e7210 */ /* 0x000fe20007f1e0ff */
[----:B------:R1:W5:Y:S01]  /*2010*/  LDG.E.U16 R10, desc[UR6][R10.64] ;  /* 0x000000060a0a7981 */ /* 0x000362000c1e1500 */
[----:B------:R-:W-:-:S02]  /*2020*/  SHF.L.U32 R43, R3, 0x7, RZ ;  /* 0x00000007032b7819 */ /* 0x000fc400000006ff */
[-C--:B------:R-:W-:Y:S01]  /*2030*/  LEA R16, P1, R197, R122.reuse, 0x8 ;  /* 0x0000007ac5107211 */ /* 0x080fe200078240ff */
[----:B------:R4:W3:Y:S01]  /*2040*/  LDG.E.U16 R2, desc[UR6][R18.64] ;  /* 0x0000000612027981 */ /* 0x0008e2000c1e1500 */
[----:B-1----:R-:W-:Y:S01]  /*2050*/  IADD3 R6, P2, R15, R122, RZ ;  /* 0x0000007a0f067210 */ /* 0x002fe20007f5e0ff */
[----:B------:R-:W1:Y:S01]  /*2060*/  LDC R12, c[0x0][0x248] ;  /* 0x00009200ff0c7b82 */ /* 0x000e620000000800 */
[----:B------:R-:W-:Y:S01]  /*2070*/  LEA.HI.X.SX32 R15, R21, R123, 0x1, P0 ;  /* 0x0000007b150f7211 */ /* 0x000fe200000f0eff */
[----:B------:R-:W-:-:S06]  /*2080*/  IMAD R7, R20, 0x150, RZ ;  /* 0x0000015014077824 */ /* 0x000fcc00078e02ff */
[----:B------:R-:W1:Y:S01]  /*2090*/  LDC R11, c[0x0][0x248] ;  /* 0x00009200ff0b7b82 */ /* 0x000e620000000800 */
[----:B------:R4:W5:Y:S02]  /*20a0*/  LDG.E.U16 R15, desc[UR6][R14.64] ;  /* 0x000000060e0f7981 */ /* 0x000964000c1e1500 */
[----:B----4-:R-:W-:Y:S01]  /*20b0*/  IMAD R19, R24, 0x190, RZ ;  /* 0x0000019018137824 */ /* 0x010fe200078e02ff */
[-C--:B------:R-:W-:Y:S02]  /*20c0*/  LEA.HI.X.SX32 R17, R43, R123.reuse, 0x1, P1 ;  /* 0x0000007b2b117211 */ /* 0x080fe400008f0eff */
[-C--:B------:R-:W-:Y:S01]  /*20d0*/  IADD3 R20, P1, R7, R122.reuse, RZ ;  /* 0x0000007a07147210 */ /* 0x080fe20007f3e0ff */
[----:B------:R-:W-:Y:S01]  /*20e0*/  IMAD R49, R49, 0x1e0, RZ ;  /* 0x000001e031317824 */ /* 0x000fe200078e02ff */
[----:B------:R-:W-:Y:S01]  /*20f0*/  LEA.HI.X.SX32 R7, R185, R123, 0x1, P2 ;  /* 0x0000007bb9077211 */ /* 0x000fe200010f0eff */
[----:B------:R-:W4:Y:S01]  /*2100*/  LDC R214, c[0x0][0x248] ;  /* 0x00009200ffd67b82 */ /* 0x000f220000000800 */
[----:B------:R-:W-:-:S07]  /*2110*/  IADD3 R18, P0, R19, R122, RZ ;  /* 0x0000007a13127210 */ /* 0x000fce0007f1e0ff */
[----:B------:R-:W4:Y:S01]  /*2120*/  LDC R14, c[0x0][0x248] ;  /* 0x00009200ff0e7b82 */ /* 0x000f220000000800 */
[-C--:B------:R-:W-:Y:S01]  /*2130*/  LEA.HI.X.SX32 R21, R79, R123.reuse, 0x1, P1 ;  /* 0x0000007b4f157211 */ /* 0x080fe200008f0eff */
[----:B------:R-:W-:Y:S01]  /*2140*/  IMAD R79, R26, 0x1b0, RZ ;  /* 0x000001b01a4f7824 */ /* 0x000fe200078e02ff */
[----:B------:R0:W5:Y:S01]  /*2150*/  LDG.E.U16 R8, desc[UR6][R6.64] ;  /* 0x0000000606087981 */ /* 0x000162000c1e1500 */
[----:B------:R-:W-:Y:S01]  /*2160*/  LEA.HI.X.SX32 R19, R77, R123, 0x1, P0 ;  /* 0x0000007b4d137211 */ /* 0x000fe200000f0eff */
[----:B------:R-:W-:Y:S02]  /*2170*/  IMAD R43, R44, 0x1d0, RZ ;  /* 0x000001d02c2b7824 */ /* 0x000fe400078e02ff */
[----:B------:R0:W5:Y:S01]  /*2180*/  LDG.E.U16 R20, desc[UR6][R20.64] ;  /* 0x0000000614147981 */ /* 0x000162000c1e1500 */
[----:B------:R-:W2:Y:S03]  /*2190*/  LDC R26, c[0x0][0x248] ;  /* 0x00009200ff1a7b82 */ /* 0x000ea60000000800 */
[----:B------:R-:W5:Y:S01]  /*21a0*/  LDG.E.U16 R16, desc[UR6][R16.64] ;  /* 0x0000000610107981 */ /* 0x000f62000c1e1500 */
[----:B0-----:R-:W-:-:S02]  /*21b0*/  IADD3 R6, P0, R49, R122, RZ ;  /* 0x0000007a31067210 */ /* 0x001fc40007f1e0ff */
[-C--:B------:R-:W-:Y:S02]  /*21c0*/  IADD3 R78, P1, R79, R122.reuse, RZ ;  /* 0x0000007a4f4e7210 */ /* 0x080fe40007f3e0ff */
[----:B------:R-:W0:Y:S01]  /*21d0*/  LDC R49, c[0x0][0x248] ;  /* 0x00009200ff317b82 */ /* 0x000e220000000800 */
[-C--:B------:R-:W-:Y:S01]  /*21e0*/  LEA.HI.X.SX32 R7, R109, R123.reuse, 0x1, P0 ;  /* 0x0000007b6d077211 */ /* 0x080fe200000f0eff */
[----:B------:R-:W-:Y:S01]  /*21f0*/  IMAD R21, R4, 0x120, RZ ;  /* 0x0000012004157824 */ /* 0x000fe200078e02ff */
[----:B------:R-:W-:Y:S01]  /*2200*/  IADD3 R76, P2, R43, R122, RZ ;  /* 0x0000007a2b4c7210 */ /* 0x000fe20007f5e0ff */
[----:B-1----:R-:W-:Y:S01]  /*2210*/  IMAD R109, R11, 0x140, RZ ;  /* 0x000001400b6d7824 */ /* 0x002fe200078e02ff */
[----:B------:R-:W5:Y:S02]  /*2220*/  LDG.E.U16 R19, desc[UR6][R18.64] ;  /* 0x0000000612137981 */ /* 0x000f64000c1e1500 */
[-C--:B------:R-:W-:Y:S01]  /*2230*/  LEA.HI.X.SX32 R77, R183, R123.reuse, 0x1, P2 ;  /* 0x0000007bb74d7211 */ /* 0x080fe200010f0eff */
[----:B------:R-:W1:Y:S01]  /*2240*/  LDC R43, c[0x0][0x248] ;  /* 0x00009200ff2b7b82 */ /* 0x000e620000000800 */
[----:B------:R4:W5:Y:S01]  /*2250*/  LDG.E.U16 R24, desc[UR6][R6.64] ;  /* 0x0000000606187981 */ /* 0x000962000c1e1500 */
[----:B------:R-:W-:-:S02]  /*2260*/  LEA.HI.X.SX32 R79, R187, R123, 0x1, P1 ;  /* 0x0000007bbb4f7211 */ /* 0x000fc400008f0eff */
[-C--:B------:R-:W-:Y:S01]  /*2270*/  IADD3 R80, P1, R109, R122.reuse, RZ ;  /* 0x0000007a6d507210 */ /* 0x080fe20007f3e0ff */
[----:B------:R0:W5:Y:S03]  /*2280*/  LDG.E.U16 R18, desc[UR6][R76.64] ;  /* 0x000000064c127981 */ /* 0x000166000c1e1500 */
[----:B------:R-:W1:Y:S01]  /*2290*/  LDC R11, c[0x0][0x248] ;  /* 0x00009200ff0b7b82 */ /* 0x000e620000000800 */
[-C--:B----4-:R-:W-:Y:S01]  /*22a0*/  IADD3 R6, P0, R21, R122.reuse, RZ ;  /* 0x0000007a15067210 */ /* 0x090fe20007f1e0ff */
[----:B------:R-:W-:Y:S01]  /*22b0*/  IMAD R21, R12, 0x160, RZ ;  /* 0x000001600c157824 */ /* 0x000fe200078e02ff */
[----:B------:R4:W5:Y:S02]  /*22c0*/  LDG.E.U16 R17, desc[UR6][R78.64] ;  /* 0x000000064e117981 */ /* 0x000964000c1e1500 */
[-C--:B------:R-:W-:Y:S01]  /*22d0*/  LEA.HI.X.SX32 R7, R105, R123.reuse, 0x1, P0 ;  /* 0x0000007b69077211 */ /* 0x080fe200000f0eff */
[----:B0-----:R-:W-:Y:S01]  /*22e0*/  IMAD R49, R49, 0x1c0, RZ ;  /* 0x000001c031317824 */ /* 0x001fe200078e02ff */
[----:B------:R-:W-:Y:S01]  /*22f0*/  LEA.HI.X.SX32 R81, R81, R123, 0x1, P1 ;  /* 0x0000007b51517211 */ /* 0x000fe200008f0eff */
[----:B------:R-:W-:Y:S01]  /*2300*/  IMAD R77, R14, 0x1a0, RZ ;  /* 0x000001a00e4d7824 */ /* 0x000fe200078e02ff */
[----:B------:R-:W0:Y:S03]  /*2310*/  LDC R105, c[0x0][0x248] ;  /* 0x00009200ff697b82 */ /* 0x000e260000000800 */
[----:B------:R-:W5:Y:S01]  /*2320*/  LDG.E.U16 R44, desc[UR6][R80.64] ;  /* 0x00000006502c7981 */ /* 0x000f62000c1e1500 */
[----:B----4-:R-:W-:-:S03]  /*2330*/  IADD3 R78, P0, R21, R122, RZ ;  /* 0x0000007a154e7210 */ /* 0x010fc60007f1e0ff */
[----:B------:R4:W5:Y:S01]  /*2340*/  LDG.E.U16 R21, desc[UR6][R6.64] ;  /* 0x0000000606157981 */ /* 0x000962000c1e1500 */
[----:B--2---:R-:W-:Y:S01]  /*2350*/  IMAD R79, R26, 0x180, RZ ;  /* 0x000001801a4f7824 */ /* 0x004fe200078e02ff */
[----:B------:R-:W2:Y:S01]  /*2360*/  LDC R109, c[0x0][0x248] ;  /* 0x00009200ff6d7b82 */ /* 0x000ea20000000800 */
[----:B----4-:R-:W-:-:S07]  /*2370*/  IADD3 R6, P1, R77, R122, RZ ;  /* 0x0000007a4d067210 */ /* 0x010fce0007f3e0ff */
[----:B------:R-:W4:Y:S01]  /*2380*/  LDC R216, c[0x0][0x248] ;  /* 0x00009200ffd87b82 */ /* 0x000f220000000800 */
[----:B------:R-:W-:Y:S02]  /*2390*/  LEA.HI.X.SX32 R7, R95, R123, 0x1, P1 ;  /* 0x0000007b5f077211 */ /* 0x000fe400008f0eff */
[----:B------:R-:W-:-:S05]  /*23a0*/  IADD3 R76, P2, R79, R122, RZ ;  /* 0x0000007a4f4c7210 */ /* 0x000fca0007f5e0ff */
[----:B------:R-:W0:Y:S01]  /*23b0*/  LDC R95, c[0x0][0x248] ;  /* 0x00009200ff5f7b82 */ /* 0x000e220000000800 */
[-C--:B------:R-:W-:Y:S01]  /*23c0*/  LEA.HI.X.SX32 R79, R103, R123.reuse, 0x1, P0 ;  /* 0x0000007b674f7211 */ /* 0x080fe200000f0eff */
[----:B-1----:R-:W-:Y:S01]  /*23d0*/  IMAD R43, R43, 0x170, RZ ;  /* 0x000001702b2b7824 */ /* 0x002fe200078e02ff */
[-C--:B------:R-:W-:Y:S01]  /*23e0*/  IADD3 R80, P0, R49, R122.reuse, RZ ;  /* 0x0000007a31507210 */ /* 0x080fe20007f1e0ff */
[----:B------:R-:W-:Y:S01]  /*23f0*/  IMAD R11, R11, 0x102, RZ ;  /* 0x000001020b0b7824 */ /* 0x000fe200078e02ff */
[-C--:B------:R-:W-:Y:S01]  /*2400*/  LEA.HI.X.SX32 R77, R101, R123.reuse, 0x1, P2 ;  /* 0x0000007b654d7211 */ /* 0x080fe200010f0eff */
[----:B------:R-:W-:Y:S01]  /*2410*/  IMAD R101, R52, 0x1f0, RZ ;  /* 0x000001f034657824 */ /* 0x000fe200078e02ff */
[----:B------:R-:W-:Y:S01]  /*2420*/  LEA.HI.X.SX32 R81, R85, R123, 0x1, P0 ;  /* 0x0000007b55517211 */ /* 0x000fe200000f0eff */
[----:B------:R1:W5:Y:S01]  /*2430*/  LDG.E.U16 R14, desc[UR6][R78.64] ;  /* 0x000000064e0e7981 */ /* 0x000362000c1e1500 */
[----:B------:R-:W2:Y:S03]  /*2440*/  LDC R85, c[0x0][0x248] ;  /* 0x00009200ff557b82 */ /* 0x000ea60000000800 */
[----:B------:R1:W5:Y:S04]  /*2450*/  LDG.E.U16 R26, desc[UR6][R76.64] ;  /* 0x000000064c1a7981 */ /* 0x000368000c1e1500 */
[----:B------:R1:W5:Y:S01]  /*2460*/  LDG.E.U16 R4, desc[UR6][R6.64] ;  /* 0x0000000606047981 */ /* 0x000362000c1e1500 */
[----:B------:R-:W4:Y:S01]  /*2470*/  LDC R212, c[0x0][0x248] ;  /* 0x00009200ffd47b82 */ /* 0x000f220000000800 */
[-C--:B-1----:R-:W-:Y:S01]  /*2480*/  IADD3 R78, P1, R43, R122.reuse, RZ ;  /* 0x0000007a2b4e7210 */ /* 0x082fe20007f3e0ff */
[----:B------:R-:W-:Y:S01]  /*2490*/  IMAD R103, R94, 0x132, RZ ;  /* 0x000001325e677824 */ /* 0x000fe200078e02ff */
[----:B------:R1:W5:Y:S01]  /*24a0*/  LDG.E.U16 R12, desc[UR6][R80.64] ;  /* 0x00000006500c7981 */ /* 0x000362000c1e1500 */
[----:B------:R-:W-:-:S04]  /*24b0*/  IADD3 R76, P2, R101, R122, RZ ;  /* 0x0000007a654c7210 */ /* 0x000fc80007f5e0ff */
[----:B------:R-:W4:Y:S01]  /*24c0*/  LDC R101, c[0x0][0x248] ;  /* 0x00009200ff657b82 */ /* 0x000f220000000800 */
[----:B------:R-:W-:Y:S01]  /*24d0*/  IMAD R7, R3, 0x81, RZ ;  /* 0x0000008103077824 */ /* 0x000fe200078e02ff */
[-C--:B------:R-:W-:Y:S02]  /*24e0*/  IADD3 R6, P0, R11, R122.reuse, RZ ;  /* 0x0000007a0b067210 */ /* 0x080fe40007f1e0ff */
[-C--:B------:R-:W-:Y:S01]  /*24f0*/  LEA.HI.X.SX32 R77, R83, R123.reuse, 0x1, P2 ;  /* 0x0000007b534d7211 */ /* 0x080fe200010f0eff */
[----:B------:R-:W-:Y:S01]  /*2500*/  IMAD R83, R82, 0x112, RZ ;  /* 0x0000011252537824 */ /* 0x000fe200078e02ff */
[-C--:B------:R-:W-:Y:S02]  /*2510*/  LEA.HI.X.SX32 R79, R51, R123.reuse, 0x1, P1 ;  /* 0x0000007b334f7211 */ /* 0x080fe400008f0eff */
[----:B------:R-:W4:Y:S01]  /*2520*/  LDC R94, c[0x0][0x248] ;  /* 0x00009200ff5e7b82 */ /* 0x000f220000000800 */
[----:B------:R-:W-:Y:S01]  /*2530*/  LEA.HI.X.SX32 R7, R7, R123, 0x1, P0 ;  /* 0x0000007b07077211 */ /* 0x000fe200000f0eff */
[----:B-1----:R-:W-:Y:S01]  /*2540*/  IMAD R81, R84, 0x122, RZ ;  /* 0x0000012254517824 */ /* 0x002fe200078e02ff */
[----:B------:R-:W-:Y:S01]  /*2550*/  IADD3 R80, P0, R83, R122, RZ ;  /* 0x0000007a53507210 */ /* 0x000fe20007f1e0ff */
[----:B------:R-:W-:Y:S01]  /*2560*/  IMAD R43, R3, 0x89, RZ ;  /* 0x00000089032b7824 */ /* 0x000fe200078e02ff */
[----:B------:R1:W5:Y:S01]  /*2570*/  LDG.E.U16 R52, desc[UR6][R78.64] ;  /* 0x000000064e347981 */ /* 0x000362000c1e1500 */
[----:B0-----:R-:W-:-:S02]  /*2580*/  IMAD R95, R95, 0x142, RZ ;  /* 0x000001425f5f7824 */ /* 0x001fc400078e02ff */
[----:B------:R-:W0:Y:S01]  /*2590*/  LDC R220, c[0x0][0x248] ;  /* 0x00009200ffdc7b82 */ /* 0x000e220000000800 */
[----:B------:R2:W5:Y:S01]  /*25a0*/  LDG.E.U16 R11, desc[UR6][R76.64] ;  /* 0x000000064c0b7981 */ /* 0x000562000c1e1500 */
[----:B------:R-:W-:-:S03]  /*25b0*/  IMAD R83, R3, 0xa1, RZ ;  /* 0x000000a103537824 */ /* 0x000fc600078e02ff */
[----:B------:R2:W5:Y:S01]  /*25c0*/  LDG.E.U16 R49, desc[UR6][R6.64] ;  /* 0x0000000606317981 */ /* 0x000562000c1e1500 */
[----:B-1----:R-:W-:Y:S02]  /*25d0*/  IMAD R79, R3, 0x99, RZ ;  /* 0x00000099034f7824 */ /* 0x002fe400078e02ff */
[----:B------:R-:W1:Y:S01]  /*25e0*/  LDC R222, c[0x0][0x248] ;  /* 0x00009200ffde7b82 */ /* 0x000e620000000800 */
[-C--:B--2---:R-:W-:Y:S02]  /*25f0*/  IADD3 R76, P1, R81, R122.reuse, RZ ;  /* 0x0000007a514c7210 */ /* 0x084fe40007f3e0ff */
[----:B------:R-:W-:Y:S02]  /*2600*/  LEA.HI.X.SX32 R81, R43, R123, 0x1, P0 ;  /* 0x0000007b2b517211 */ /* 0x000fe400000f0eff */
[----:B------:R-:W-:-:S03]  /*2610*/  IADD3 R6, P2, R103, R122, RZ ;  /* 0x0000007a67067210 */ /* 0x000fc60007f5e0ff */
[----:B------:R-:W2:Y:S01]  /*2620*/  LDC R231, c[0x0][0x248] ;  /* 0x00009200ffe77b82 */ /* 0x000ea20000000800 */
[-C--:B------:R-:W-:Y:S01]  /*2630*/  IADD3 R78, P0, R95, R122.reuse, RZ ;  /* 0x0000007a5f4e7210 */ /* 0x080fe20007f1e0ff */
[----:B------:R-:W-:Y:S01]  /*2640*/  IMAD R51, R3, 0x91, RZ ;  /* 0x0000009103337824 */ /* 0x000fe200078e02ff */
[-C--:B------:R-:W-:Y:S01]  /*2650*/  LEA.HI.X.SX32 R7, R79, R123.reuse, 0x1, P2 ;  /* 0x0000007b4f077211 */ /* 0x080fe200010f0eff */
[----:B------:R-:W-:Y:S01]  /*2660*/  IMAD R85, R85, 0x152, RZ ;  /* 0x0000015255557824 */ /* 0x000fe200078e02ff */
[-C--:B------:R-:W-:Y:S01]  /*2670*/  LEA.HI.X.SX32 R79, R83, R123.reuse, 0x1, P0 ;  /* 0x0000007b534f7211 */ /* 0x080fe200000f0eff */
[----:B----4-:R-:W-:Y:S01]  /*2680*/  IMAD R101, R101, 0x172, RZ ;  /* 0x0000017265657824 */ /* 0x010fe200078e02ff */
[----:B------:R4:W5:Y:S01]  /*2690*/  LDG.E.U16 R43, desc[UR6][R80.64] ;  /* 0x00000006502b7981 */ /* 0x000962000c1e1500 */
[----:B------:R-:W0:Y:S01]  /*26a0*/  LDC R103, c[0x0][0x248] ;  /* 0x00009200ff677b82 */ /* 0x000e220000000800 */
[----:B------:R-:W-:Y:S01]  /*26b0*/  LEA.HI.X.SX32 R77, R51, R123, 0x1, P1 ;  /* 0x0000007b334d7211 */ /* 0x000fe200008f0eff */
[----:B------:R-:W-:Y:S01]  /*26c0*/  IMAD R83, R100, 0x162, RZ ;  /* 0x0000016264537824 */ /* 0x000fe200078e02ff */
[----:B------:R-:W5:Y:S01]  /*26d0*/  LDG.E.U16 R7, desc[UR6][R6.64] ;  /* 0x0000000606077981 */ /* 0x000f62000c1e1500 */
[----:B------:R-:W-:Y:S01]  /*26e0*/  IMAD R51, R3, 0xa9, RZ ;  /* 0x000000a903337824 */ /* 0x000fe200078e02ff */
[-C--:B------:R-:W-:Y:S01]  /*26f0*/  IADD3 R84, P0, R85, R122.reuse, RZ ;  /* 0x0000007a55547210 */ /* 0x080fe20007f1e0ff */
[----:B------:R-:W-:Y:S01]  /*2700*/  IMAD R95, R3, 0xc9, RZ ;  /* 0x000000c9035f7824 */ /* 0x000fe200078e02ff */
[----:B------:R-:W5:Y:S01]  /*2710*/  LDG.E.U16 R76, desc[UR6][R76.64] ;  /* 0x000000064c4c7981 */ /* 0x000f62000c1e1500 */
[----:B------:R-:W2:Y:S01]  /*2720*/  LDC R229, c[0x0][0x248] ;  /* 0x00009200ffe57b82 */ /* 0x000ea20000000800 */
[----:B----4-:R-:W-:-:S02]  /*2730*/  IADD3 R80, P1, R83, R122, RZ ;  /* 0x0000007a53507210 */ /* 0x010fc40007f3e0ff */
[----:B------:R4:W5:Y:S01]  /*2740*/  LDG.E.U16 R6, desc[UR6][R78.64] ;  /* 0x000000064e067981 */ /* 0x000962000c1e1500 */
[----:B------:R-:W-:Y:S01]  /*2750*/  LEA.HI.X.SX32 R85, R51, R123, 0x1, P0 ;  /* 0x0000007b33557211 */ /* 0x000fe200000f0eff */
[----:B------:R-:W-:-:S03]  /*2760*/  IMAD R83, R3, 0xc1, RZ ;  /* 0x000000c103537824 */ /* 0x000fc600078e02ff */
[----:B------:R-:W2:Y:S01]  /*2770*/  LDC R218, c[0x0][0x248] ;  /* 0x00009200ffda7b82 */ /* 0x000ea20000000800 */
[----:B------:R-:W-:Y:S02]  /*2780*/  IMAD R81, R3, 0xb1, RZ ;  /* 0x000000b103517824 */ /* 0x000fe400078e02ff */
[----:B------:R-:W-:Y:S01]  /*2790*/  IMAD R105, R105, 0x1c2, RZ ;  /* 0x000001c269697824 */ /* 0x000fe200078e02ff */
[----:B------:R-:W5:Y:S01]  /*27a0*/  LDG.E.U16 R51, desc[UR6][R84.64] ;  /* 0x0000000654337981 */ /* 0x000f62000c1e1500 */
[----:B----4-:R-:W-:-:S03]  /*27b0*/  IMAD R79, R102, 0x182, RZ ;  /* 0x00000182664f7824 */ /* 0x010fc600078e02ff */
[----:B------:R-:W4:Y:S01]  /*27c0*/  LDC R233, c[0x0][0x248] ;  /* 0x00009200ffe97b82 */ /* 0x000f220000000800 */
[-C--:B------:R-:W-:Y:S01]  /*27d0*/  IADD3 R78, P2, R101, R122.reuse, RZ ;  /* 0x0000007a654e7210 */ /* 0x080fe20007f5e0ff */
[----:B------:R-:W-:Y:S01]  /*27e0*/  IMAD R101, R94, 0x192, RZ ;  /* 0x000001925e657824 */ /* 0x000fe200078e02ff */
[----:B------:R-:W-:-:S05]  /*27f0*/  IADD3 R82, P0, R79, R122, RZ ;  /* 0x0000007a4f527210 */ /* 0x000fca0007f1e0ff */
[----:B------:R-:W1:Y:S01]  /*2800*/  LDC R102, c[0x0][0x248] ;  /* 0x00009200ff667b82 */ /* 0x000e620000000800 */
[-C--:B------:R-:W-:Y:S02]  /*2810*/  LEA.HI.X.SX32 R83, R83, R123.reuse, 0x1, P0 ;  /* 0x0000007b53537211 */ /* 0x080fe400000f0eff */
[-C--:B------:R-:W-:Y:S01]  /*2820*/  IADD3 R100, P0, R101, R122.reuse, RZ ;  /* 0x0000007a65647210 */ /* 0x080fe20007f1e0ff */
[----:B------:R-:W-:Y:S01]  /*2830*/  IMAD R77, R3, 0xb9, RZ ;  /* 0x000000b9034d7824 */ /* 0x000fe200078e02ff */
[-C--:B------:R-:W-:Y:S01]  /*2840*/  LEA.HI.X.SX32 R81, R81, R123.reuse, 0x1, P1 ;  /* 0x0000007b51517211 */ /* 0x080fe200008f0eff */
[----:B------:R-:W-:Y:S01]  /*2850*/  IMAD R183, R104, 0x1b2, RZ ;  /* 0x000001b268b77824 */ /* 0x000fe200078e02ff */
[-C--:B------:R-:W-:Y:S01]  /*2860*/  LEA.HI.X.SX32 R101, R95, R123.reuse, 0x1, P0 ;  /* 0x0000007b5f657211 */ /* 0x080fe200000f0eff */
[----:B------:R-:W-:Y:S01]  /*2870*/  IMAD R95, R3, 0xe1, RZ ;  /* 0x000000e1035f7824 */ /* 0x000fe200078e02ff */
[----:B------:R-:W-:Y:S01]  /*2880*/  IADD3 R94, P0, R105, R122, RZ ;  /* 0x0000007a695e7210 */ /* 0x000fe20007f1e0ff */
[----:B------:R0:W5:Y:S01]  /*2890*/  LDG.E.U16 R80, desc[UR6][R80.64] ;  /* 0x0000000650507981 */ /* 0x000162000c1e1500 */
[-C--:B------:R-:W-:Y:S01]  /*28a0*/  LEA.HI.X.SX32 R79, R77, R123.reuse, 0x1, P2 ;  /* 0x0000007b4d4f7211 */ /* 0x080fe200010f0eff */
[----:B0-----:R-:W-:Y:S01]  /*28b0*/  IMAD R103, R103, 0x1a2, RZ ;  /* 0x000001a267677824 */ /* 0x001fe200078e02ff */
[----:B------:R-:W-:Y:S01]  /*28c0*/  LEA.HI.X.SX32 R95, R95, R123, 0x1, P0 ;  /* 0x0000007b5f5f7211 */ /* 0x000fe200000f0eff */
[----:B------:R0:W5:Y:S01]  /*28d0*/  LDG.E.U16 R77, desc[UR6][R82.64] ;  /* 0x00000006524d7981 */ /* 0x000162000c1e1500 */
[----:B------:R-:W-:Y:S01]  /*28e0*/  IMAD R109, R109, 0x1d2, RZ ;  /* 0x000001d26d6d7824 */ /* 0x000fe200078e02ff */
[----:B------:R-:W3:Y:S01]  /*28f0*/  LDC R235, c[0x0][0x248] ;  /* 0x00009200ffeb7b82 */ /* 0x000ee20000000800 */
[----:B------:R-:W-:-:S02]  /*2900*/  IMAD R105, R150, 0x1e2, RZ ;  /* 0x000001e296697824 */ /* 0x000fc400078e02ff */
[----:B------:R-:W-:Y:S01]  /*2910*/  IMAD R81, R3, 0xd9, RZ ;  /* 0x000000d903517824 */ /* 0x000fe200078e02ff */
[----:B------:R-:W5:Y:S01]  /*2920*/  LDG.E.U16 R79, desc[UR6][R78.64] ;  /* 0x000000064e4f7981 */ /* 0x000f62000c1e1500 */
[-C--:B0-----:R-:W-:Y:S01]  /*2930*/  IADD3 R82, P2, R183, R122.reuse, RZ ;  /* 0x0000007ab7527210 */ /* 0x081fe20007f5e0ff */
[----:B------:R-:W-:Y:S02]  /*2940*/  IMAD R85, R3, 0xd1, RZ ;  /* 0x000000d103557824 */ /* 0x000fe400078e02ff */
[----:B------:R-:W0:Y:S01]  /*2950*/  LDC R150, c[0x0][0x248] ;  /* 0x00009200ff967b82 */ /* 0x000e220000000800 */
[-C--:B------:R-:W-:Y:S01]  /*2960*/  IADD3 R84, P1, R103, R122.reuse, RZ ;  /* 0x0000007a67547210 */ /* 0x080fe20007f3e0ff */
[----:B------:R-:W-:Y:S01]  /*2970*/  IMAD R103, R3, 0xe9, RZ ;  /* 0x000000e903677824 */ /* 0x000fe200078e02ff */
[----:B------:R-:W-:Y:S02]  /*2980*/  LEA.HI.X.SX32 R83, R81, R123, 0x1, P2 ;  /* 0x0000007b51537211 */ /* 0x000fe400010f0eff */
[----:B------:R1:W5:Y:S01]  /*2990*/  LDG.E.U16 R81, desc[UR6][R94.64] ;  /* 0x000000065e517981 */ /* 0x000362000c1e1500 */
[----:B------:R-:W-:-:S02]  /*29a0*/  IADD3 R104, P0, R109, R122, RZ ;  /* 0x0000007a6d687210 */ /* 0x000fc40007f1e0ff */
[-C--:B------:R-:W-:Y:S01]  /*29b0*/  LEA.HI.X.SX32 R85, R85, R123.reuse, 0x1, P1 ;  /* 0x0000007b55557211 */ /* 0x080fe200008f0eff */
[----:B------:R-:W-:Y:S01]  /*29c0*/  IMAD R183, R152, 0x1f2, RZ ;  /* 0x000001f298b77824 */ /* 0x000fe200078e02ff */
[----:B------:R2:W5:Y:S01]  /*29d0*/  LDG.E.U16 R78, desc[UR6][R100.64] ;  /* 0x00000006644e7981 */ /* 0x000562000c1e1500 */
[----:B------:R-:W4:Y:S03]  /*29e0*/  LDC R152, c[0x0][0x248] ;  /* 0x00009200ff987b82 */ /* 0x000f260000000800 */
[----:B------:R2:W5:Y:S01]  /*29f0*/  LDG.E.U16 R84, desc[UR6][R84.64] ;  /* 0x0000000654547981 */ /* 0x000562000c1e1500 */
[----:B-1----:R-:W-:Y:S01]  /*2a00*/  IMAD R95, R102, 0x104, RZ ;  /* 0x00000104665f7824 */ /* 0x002fe200078e02ff */
[-C--:B------:R-:W-:Y:S02]  /*2a10*/  IADD3 R102, P1, R105, R122.reuse, RZ ;  /* 0x0000007a69667210 */ /* 0x080fe40007f3e0ff */
[-C--:B------:R-:W-:Y:S01]  /*2a20*/  LEA.HI.X.SX32 R105, R103, R123.reuse, 0x1, P0 ;  /* 0x0000007b67697211 */ /* 0x080fe200000f0eff */
[----:B------:R-:W5:Y:S01]  /*2a30*/  LDG.E.U16 R83, desc[UR6][R82.64] ;  /* 0x0000000652537981 */ /* 0x000f62000c1e1500 */
[-C--:B------:R-:W-:Y:S01]  /*2a40*/  IADD3 R94, P0, R95, R122.reuse, RZ ;  /* 0x0000007a5f5e7210 */ /* 0x080fe20007f1e0ff */
[----:B--2---:R-:W-:Y:S01]  /*2a50*/  IMAD R101, R3, 0xf1, RZ ;  /* 0x000000f103657824 */ /* 0x004fe200078e02ff */
[----:B------:R-:W-:Y:S01]  /*2a60*/  IADD3 R100, P2, R183, R122, RZ ;  /* 0x0000007ab7647210 */ /* 0x000fe20007f5e0ff */
[----:B------:R-:W-:Y:S01]  /*2a70*/  IMAD R183, R142, 0x124, RZ ;  /* 0x000001248eb77824 */ /* 0x000fe200078e02ff */
[-C--:B------:R-:W-:Y:S01]  /*2a80*/  LEA.HI.X.SX32 R95, R107, R123.reuse, 0x1, P0 ;  /* 0x0000007b6b5f7211 */ /* 0x080fe200000f0eff */
[----:B------:R-:W-:Y:S01]  /*2a90*/  IMAD R85, R3, 0xf9, RZ ;  /* 0x000000f903557824 */ /* 0x000fe200078e02ff */
[-C--:B------:R-:W-:Y:S01]  /*2aa0*/  LEA.HI.X.SX32 R103, R101, R123.reuse, 0x1, P1 ;  /* 0x0000007b65677211 */ /* 0x080fe200008f0eff */
[----:B------:R-:W1:Y:S01]  /*2ab0*/  LDC R142, c[0x0][0x248] ;  /* 0x00009200ff8e7b82 */ /* 0x000e620000000800 */
[----:B------:R-:W-:Y:S01]  /*2ac0*/  IMAD R185, R144, 0x144, RZ ;  /* 0x0000014490b97824 */ /* 0x000fe200078e02ff */
[----:B------:R2:W5:Y:S01]  /*2ad0*/  LDG.E.U16 R82, desc[UR6][R104.64] ;  /* 0x0000000668527981 */ /* 0x000562000c1e1500 */
[----:B------:R-:W-:-:S03]  /*2ae0*/  LEA.HI.X.SX32 R101, R85, R123, 0x1, P2 ;  /* 0x0000007b55657211 */ /* 0x000fc600010f0eff */
[----:B------:R3:W5:Y:S02]  /*2af0*/  LDG.E.U16 R107, desc[UR6][R94.64] ;  /* 0x000000065e6b7981 */ /* 0x000764000c1e1500 */
[----:B------:R-:W1:Y:S02]  /*2b00*/  LDC R144, c[0x0][0x248] ;  /* 0x00009200ff907b82 */ /* 0x000e640000000800 */
[----:B------:R0:W5:Y:S01]  /*2b10*/  LDG.E.U16 R85, desc[UR6][R102.64] ;  /* 0x0000000666557981 */ /* 0x000162000c1e1500 */
[----:B--2---:R-:W-:Y:S01]  /*2b20*/  IMAD R105, R146, 0x164, RZ ;  /* 0x0000016492697824 */ /* 0x004fe200078e02ff */
[-C--:B------:R-:W-:Y:S02]  /*2b30*/  IADD3 R104, P1, R185, R122.reuse, RZ ;  /* 0x0000007ab9687210 */ /* 0x080fe40007f3e0ff */
[----:B------:R2:W5:Y:S01]  /*2b40*/  LDG.E.U16 R109, desc[UR6][R100.64] ;  /* 0x00000006646d7981 */ /* 0x000562000c1e1500 */
[----:B---3--:R-:W-:Y:S01]  /*2b50*/  IADD3 R94, P0, R183, R122, RZ ;  /* 0x0000007ab75e7210 */ /* 0x008fe20007f1e0ff */
[----:B------:R-:W-:Y:S01]  /*2b60*/  IMAD R187, R154, 0x1e4, RZ ;  /* 0x000001e49abb7824 */ /* 0x000fe200078e02ff */
[----:B------:R-:W3:Y:S01]  /*2b70*/  LDC R146, c[0x0][0x248] ;  /* 0x00009200ff927b82 */ /* 0x000ee20000000800 */
[----:B0-----:R-:W-:Y:S01]  /*2b80*/  IMAD R103, R148, 0x184, RZ ;  /* 0x0000018494677824 */ /* 0x001fe200078e02ff */
[----:B------:R-:W-:-:S02]  /*2b90*/  LEA.HI.X.SX32 R95, R138, R123, 0x1, P0 ;  /* 0x0000007b8a5f7211 */ /* 0x000fc400000f0eff */
[-C--:B------:R-:W-:Y:S01]  /*2ba0*/  IADD3 R102, P0, R105, R122.reuse, RZ ;  /* 0x0000007a69667210 */ /* 0x080fe20007f1e0ff */
[----:B--2---:R-:W-:Y:S01]  /*2bb0*/  IMAD R101, R150, 0x1a4, RZ ;  /* 0x000001a496657824 */ /* 0x004fe200078e02ff */
[-C--:B------:R-:W-:Y:S02]  /*2bc0*/  IADD3 R100, P2, R103, R122.reuse, RZ ;  /* 0x0000007a67647210 */ /* 0x080fe40007f5e0ff */
[----:B------:R-:W0:Y:S01]  /*2bd0*/  LDC R148, c[0x0][0x248] ;  /* 0x00009200ff947b82 */ /* 0x000e220000000800 */
[-C--:B------:R-:W-:Y:S02]  /*2be0*/  LEA.HI.X.SX32 R105, R106, R123.reuse, 0x1, P1 ;  /* 0x0000007b6a697211 */ /* 0x080fe400008f0eff */
[----:B------:R-:W-:Y:S01]  /*2bf0*/  LEA.HI.X.SX32 R103, R130, R123, 0x1, P0 ;  /* 0x0000007b82677211 */ /* 0x000fe200000f0eff */
[----:B------:R2:W5:Y:S04]  /*2c00*/  LDG.E.U16 R106, desc[UR6][R94.64] ;  /* 0x000000065e6a7981 */ /* 0x000568000c1e1500 */
[----:B------:R-:W3:Y:S01]  /*2c10*/  LDC R130, c[0x0][0x248] ;  /* 0x00009200ff827b82 */ /* 0x000ee20000000800 */
[----:B----4-:R-:W-:Y:S01]  /*2c20*/  IMAD R185, R152, 0x1c4, RZ ;  /* 0x000001c498b97824 */ /* 0x010fe200078e02ff */
[----:B------:R-:W4:Y:S01]  /*2c30*/  LDG.E.U16 R105, desc[UR6][R104.64] ;  /* 0x0000000668697981 */ /* 0x000f22000c1e1500 */
[----:B--2---:R-:W-:-:S02]  /*2c40*/  IADD3 R94, P1, R101, R122, RZ ;  /* 0x0000007a655e7210 */ /* 0x004fc40007f3e0ff */
[----:B------:R-:W-:-:S03]  /*2c50*/  LEA.HI.X.SX32 R101, R131, R123, 0x1, P2 ;  /* 0x0000007b83657211 */ /* 0x000fc600010f0eff */
[----:B------:R-:W2:Y:S01]  /*2c60*/  LDC R150, c[0x0][0x248] ;  /* 0x00009200ff967b82 */ /* 0x000ea20000000800 */
[----:B-1----:R-:W-:Y:S01]  /*2c70*/  IMAD R183, R142, 0x114, RZ ;  /* 0x000001148eb77824 */ /* 0x002fe200078e02ff */
[----:B------:R-:W4:Y:S06]  /*2c80*/  LDG.E.U16 R104, desc[UR6][R102.64] ;  /* 0x0000000666687981 */ /* 0x000f2c000c1e1500 */
[----:B------:R-:W1:Y:S01]  /*2c90*/  LDC R131, c[0x0][0x248] ;  /* 0x00009200ff837b82 */ /* 0x000e620000000800 */
[----:B------:R-:W-:Y:S01]  /*2ca0*/  LEA.HI.X.SX32 R95, R126, R123, 0x1, P1 ;  /* 0x0000007b7e5f7211 */ /* 0x000fe200008f0eff */
[----:B------:R0:W4:Y:S06]  /*2cb0*/  LDG.E.U16 R103, desc[UR6][R100.64] ;  /* 0x0000000664677981 */ /* 0x00012c000c1e1500 */
[----:B------:R-:W2:Y:S01]  /*2cc0*/  LDC R138, c[0x0][0x248] ;  /* 0x00009200ff8a7b82 */ /* 0x000ea20000000800 */
[----:B------:R0:W4:Y:S01]  /*2cd0*/  LDG.E.U16 R102, desc[UR6][R94.64] ;  /* 0x000000065e667981 */ /* 0x000122000c1e1500 */
[----:B------:R-:W-:-:S02]  /*2ce0*/  IADD3 R126, P2, R187, R122, RZ ;  /* 0x0000007abb7e7210 */ /* 0x000fc40007f5e0ff */
[----:B0-----:R-:W-:Y:S01]  /*2cf0*/  IADD3 R100, P1, R185, R122, RZ ;  /* 0x0000007ab9647210 */ /* 0x001fe20007f3e0ff */
[----:B------:R-:W-:-:S03]  /*2d00*/  IMAD R185, R144, 0x134, RZ ;  /* 0x0000013490b97824 */ /* 0x000fc600078e02ff */
[----:B------:R-:W0:Y:S01]  /*2d10*/  LDC R142, c[0x0][0x248] ;  /* 0x00009200ff8e7b82 */ /* 0x000e220000000800 */
[-C--:B------:R-:W-:Y:S02]  /*2d20*/  IADD3 R94, P0, R183, R122.reuse, RZ ;  /* 0x0000007ab75e7210 */ /* 0x080fe40007f1e0ff */
[-C--:B------:R-:W-:Y:S02]  /*2d30*/  LEA.HI.X.SX32 R101, R124, R123.reuse, 0x1, P1 ;  /* 0x0000007b7c657211 */ /* 0x080fe400008f0eff */
[----:B------:R-:W-:Y:S02]  /*2d40*/  IADD3 R124, P1, R185, R122, RZ ;  /* 0x0000007ab97c7210 */ /* 0x000fe40007f3e0ff */
[-C--:B------:R-:W-:Y:S01]  /*2d50*/  LEA.HI.X.SX32 R127, R127, R123.reuse, 0x1, P2 ;  /* 0x0000007b7f7f7211 */ /* 0x080fe200010f0eff */
[----:B------:R-:W0:Y:S01]  /*2d60*/  LDC R144, c[0x0][0x248] ;  /* 0x00009200ff907b82 */ /* 0x000e220000000800 */
[-C--:B------:R-:W-:Y:S01]  /*2d70*/  LEA.HI.X.SX32 R95, R128, R123.reuse, 0x1, P0 ;  /* 0x0000007b805f7211 */ /* 0x080fe200000f0eff */
[----:B---3--:R-:W-:Y:S01]  /*2d80*/  IMAD R183, R130, 0x154, RZ ;  /* 0x0000015482b77824 */ /* 0x008fe200078e02ff */
[----:B------:R-:W-:Y:S01]  /*2d90*/  LEA.HI.X.SX32 R125, R125, R123, 0x1, P1 ;  /* 0x0000007b7d7d7211 */ /* 0x000fe200008f0eff */
[----:B------:R-:W3:Y:S01]  /*2da0*/  LDG.E.U16 R101, desc[UR6][R100.64] ;  /* 0x0000000664657981 */ /* 0x000ee2000c1e1500 */
[----:B-1----:R-:W-:-:S02]  /*2db0*/  IMAD R131, R131, 0x174, RZ ;  /* 0x0000017483837824 */ /* 0x002fc400078e02ff */
[-C--:B------:R-:W-:Y:S01]  /*2dc0*/  IADD3 R130, P0, R183, R122.reuse, RZ ;  /* 0x0000007ab7827210 */ /* 0x080fe20007f1e0ff */
[----:B------:R-:W3:Y:S01]  /*2dd0*/  LDG.E.U16 R95, desc[UR6][R94.64] ;  /* 0x000000065e5f7981 */ /* 0x000ee2000c1e1500 */
[----:B--2---:R-:W-:Y:S01]  /*2de0*/  IMAD R183, R138, 0x194, RZ ;  /* 0x000001948ab77824 */ /* 0x004fe200078e02ff */
[----:B------:R-:W1:Y:S02]  /*2df0*/  LDC R152, c[0x0][0x248] ;  /* 0x00009200ff987b82 */ /* 0x000e640000000800 */
[----:B------:R2:W3:Y:S01]  /*2e00*/  LDG.E.U16 R100, desc[UR6][R126.64] ;  /* 0x000000067e647981 */ /* 0x0004e2000c1e1500 */
[----:B------:R-:W-:-:S03]  /*2e10*/  IADD3 R128, P1, R131, R122, RZ ;  /* 0x0000007a83807210 */ /* 0x000fc60007f3e0ff */
[----:B------:R0:W3:Y:S01]  /*2e20*/  LDG.E.U16 R94, desc[UR6][R124.64] ;  /* 0x000000067c5e7981 */ /* 0x0000e2000c1e1500 */
[----:B------:R-:W-:Y:S01]  /*2e30*/  LEA.HI.X.SX32 R131, R129, R123, 0x1, P0 ;  /* 0x0000007b81837211 */ /* 0x000fe200000f0eff */
[----:B------:R-:W1:Y:S01]  /*2e40*/  LDC R154, c[0x0][0x248] ;  /* 0x00009200ff9a7b82 */ /* 0x000e620000000800 */
[----:B--2---:R-:W-:-:S07]  /*2e50*/  IMAD R127, R148, 0x1b4, RZ ;  /* 0x000001b4947f7824 */ /* 0x004fce00078e02ff */
[----:B------:R-:W2:Y:S01]  /*2e60*/  LDC R148, c[0x0][0x248] ;  /* 0x00009200ff947b82 */ /* 0x000ea20000000800 */
[----:B0-----:R-:W-:Y:S01]  /*2e70*/  IMAD R125, R150, 0x1d4, RZ ;  /* 0x000001d4967d7824 */ /* 0x001fe200078e02ff */
[----:B------:R-:W-:-:S06]  /*2e80*/  IADD3 R124, P2, R127, R122, RZ ;  /* 0x0000007a7f7c7210 */ /* 0x000fcc0007f5e0ff */
[----:B------:R-:W0:Y:S01]  /*2e90*/  LDC R150, c[0x0][0x248] ;  /* 0x00009200ff967b82 */ /* 0x000e220000000800 */
[-C--:B------:R-:W-:Y:S02]  /*2ea0*/  IADD3 R126, P0, R183, R122.reuse, RZ ;  /* 0x0000007ab77e7210 */ /* 0x080fe40007f1e0ff */
[-C--:B------:R-:W-:Y:S02]  /*2eb0*/  LEA.HI.X.SX32 R129, R121, R123.reuse, 0x1, P1 ;  /* 0x0000007b79817211 */ /* 0x080fe400008f0eff */
[----:B------:R1:W3:Y:S01]  /*2ec0*/  LDG.E.U16 R121, desc[UR6][R130.64] ;  /* 0x0000000682797981 */ /* 0x0002e2000c1e1500 */
[----:B------:R-:W-:Y:S01]  /*2ed0*/  LEA.HI.X.SX32 R127, R136, R123, 0x1, P0 ;  /* 0x0000007b887f7211 */ /* 0x000fe200000f0eff */
[----:B------:R-:W-:Y:S01]  /*2ee0*/  IMAD R195, R156, 0x1f4, RZ ;  /* 0x000001f49cc37824 */ /* 0x000fe200078e02ff */
[----:B------:R-:W5:Y:S01]  /*2ef0*/  LDC R234, c[0x0][0x248] ;  /* 0x00009200ffea7b82 */ /* 0x000f620000000800 */
[----:B------:R-:W-:Y:S01]  /*2f00*/  IMAD R185, R142, 0x106, RZ ;  /* 0x000001068eb97824 */ /* 0x000fe200078e02ff */
[----:B-1----:R-:W-:-:S06]  /*2f10*/  IADD3 R130, P1, R125, R122, RZ ;  /* 0x0000007a7d827210 */ /* 0x002fcc0007f3e0ff */
[----:B------:R-:W1:Y:S01]  /*2f20*/  LDC R156, c[0x0][0x248] ;  /* 0x00009200ff9c7b82 */ /* 0x000e620000000800 */
[-C--:B------:R-:W-:Y:S02]  /*2f30*/  LEA.HI.X.SX32 R125, R132, R123.reuse, 0x1, P2 ;  /* 0x0000007b847d7211 */ /* 0x080fe400010f0eff */
[----:B------:R-:W-:Y:S01]  /*2f40*/  LEA.HI.X.SX32 R131, R134, R123, 0x1, P1 ;  /* 0x0000007b86837211 */ /* 0x000fe200008f0eff */
[----:B------:R-:W-:Y:S01]  /*2f50*/  IMAD R187, R144, 0x116, RZ ;  /* 0x0000011690bb7824 */ /* 0x000fe200078e02ff */
[----:B------:R2:W3:Y:S01]  /*2f60*/  LDG.E.U16 R134, desc[UR6][R126.64] ;  /* 0x000000067e867981 */ /* 0x0004e2000c1e1500 */
[----:B------:R-:W-:-:S03]  /*2f70*/  IMAD R183, R3, 0x83, RZ ;  /* 0x0000008303b77824 */ /* 0x000fc600078e02ff */
[----:B------:R2:W3:Y:S04]  /*2f80*/  LDG.E.U16 R136, desc[UR6][R124.64] ;  /* 0x000000067c887981 */ /* 0x0004e8000c1e1500 */
[----:B------:R0:W3:Y:S01]  /*2f90*/  LDG.E.U16 R132, desc[UR6][R128.64] ;  /* 0x0000000680847981 */ /* 0x0000e2000c1e1500 */
[----:B--2---:R-:W-:Y:S01]  /*2fa0*/  IMAD R127, R146, 0x126, RZ ;  /* 0x00000126927f7824 */ /* 0x004fe200078e02ff */
[-C--:B------:R-:W-:Y:S02]  /*2fb0*/  IADD3 R126, P0, R185, R122.reuse, RZ ;  /* 0x0000007ab97e7210 */ /* 0x080fe40007f1e0ff */
[----:B------:R2:W3:Y:S01]  /*2fc0*/  LDG.E.U16 R138, desc[UR6][R130.64] ;  /* 0x00000006828a7981 */ /* 0x0004e2000c1e1500 */
[-C--:B------:R-:W-:Y:S02]  /*2fd0*/  IADD3 R124, P2, R195, R122.reuse, RZ ;  /* 0x0000007ac37c7210 */ /* 0x080fe40007f5e0ff */
[-C--:B0-----:R-:W-:Y:S01]  /*2fe0*/  IADD3 R128, P1, R187, R122.reuse, RZ ;  /* 0x0000007abb807210 */ /* 0x081fe20007f3e0ff */
[----:B------:R-:W-:Y:S01]  /*2ff0*/  IMAD R129, R3, 0x8b, RZ ;  /* 0x0000008b03817824 */ /* 0x000fe200078e02ff */
[-C--:B------:R-:W-:Y:S01]  /*3000*/  LEA.HI.X.SX32 R125, R140, R123.reuse, 0x1, P2 ;  /* 0x0000007b8c7d7211 */ /* 0x080fe200010f0eff */
[----:B------:R-:W-:Y:S01]  /*3010*/  IMAD R187, R148, 0x136, RZ ;  /* 0x0000013694bb7824 */ /* 0x000fe200078e02ff */
[-C--:B--2---:R-:W-:Y:S01]  /*3020*/  IADD3 R130, P2, R127, R122.reuse, RZ ;  /* 0x0000007a7f827210 */ /* 0x084fe20007f5e0ff */
[----:B------:R-:W-:Y:S01]  /*3030*/  IMAD R131, R3, 0x93, RZ ;  /* 0x0000009303837824 */ /* 0x000fe200078e02ff */
[-C--:B------:R-:W-:Y:S01]  /*3040*/  LEA.HI.X.SX32 R127, R183, R123.reuse, 0x1, P0 ;  /* 0x0000007bb77f7211 */ /* 0x080fe200000f0eff */
[----:B------:R0:W2:Y:S01]  /*3050*/  LDG.E.U16 R140, desc[UR6][R124.64] ;  /* 0x000000067c8c7981 */ /* 0x0000a2000c1e1500 */
[----:B------:R-:W-:Y:S01]  /*3060*/  IMAD R183, R3, 0x9b, RZ ;  /* 0x0000009b03b77824 */ /* 0x000fe200078e02ff */
[-C--:B------:R-:W-:Y:S01]  /*3070*/  LEA.HI.X.SX32 R129, R129, R123.reuse, 0x1, P1 ;  /* 0x0000007b81817211 */ /* 0x080fe200008f0eff */
[----:B------:R-:W-:Y:S01]  /*3080*/  IMAD R185, R3, 0xa3, RZ ;  /* 0x000000a303b97824 */ /* 0x000fe200078e02ff */
[----:B------:R1:W2:Y:S01]  /*3090*/  LDG.E.U16 R142, desc[UR6][R126.64] ;  /* 0x000000067e8e7981 */ /* 0x0002a2000c1e1500 */
[-C--:B------:R-:W-:Y:S01]  /*30a0*/  LEA.HI.X.SX32 R131, R131, R123.reuse, 0x1, P2 ;  /* 0x0000007b83837211 */ /* 0x080fe200010f0eff */
[----:B------:R-:W-:Y:S01]  /*30b0*/  IMAD R201, R194, 0x1f6, RZ ;  /* 0x000001f6c2c97824 */ /* 0x000fe200078e02ff */
[----:B------:R-:W5:Y:S01]  /*30c0*/  LDC R195, c[0x0][0x248] ;  /* 0x00009200ffc37b82 */ /* 0x000f620000000800 */
[----:B------:R1:W2:Y:S01]  /*30d0*/  LDG.E.U16 R144, desc[UR6][R128.64] ;  /* 0x0000000680907981 */ /* 0x0002a2000c1e1500 */
[----:B0-----:R-:W-:Y:S01]  /*30e0*/  IMAD R125, R150, 0x146, RZ ;  /* 0x00000146967d7824 */ /* 0x001fe200078e02ff */
[-C--:B------:R-:W-:Y:S01]  /*30f0*/  IADD3 R124, P0, R187, R122.reuse, RZ ;  /* 0x0000007abb7c7210 */ /* 0x080fe20007f1e0ff */
[----:B------:R-:W-:Y:S01]  /*3100*/  IMAD R187, R154, 0x166, RZ ;  /* 0x000001669abb7824 */ /* 0x000fe200078e02ff */
[----:B------:R0:W2:Y:S01]  /*3110*/  LDG.E.U16 R146, desc[UR6][R130.64] ;  /* 0x0000000682927981 */ /* 0x0000a2000c1e1500 */
[----:B-1----:R-:W-:Y:S01]  /*3120*/  IMAD R127, R152, 0x156, RZ ;  /* 0x00000156987f7824 */ /* 0x002fe200078e02ff */
[-C--:B------:R-:W-:Y:S01]  /*3130*/  IADD3 R126, P1, R125, R122.reuse, RZ ;  /* 0x0000007a7d7e7210 */ /* 0x080fe20007f3e0ff */
[----:B------:R-:W-:Y:S01]  /*3140*/  IMAD R197, R178, 0x128, RZ ;  /* 0x00000128b2c57824 */ /* 0x000fe200078e02ff */
[-C--:B------:R-:W-:Y:S01]  /*3150*/  LEA.HI.X.SX32 R125, R183, R123.reuse, 0x1, P0 ;  /* 0x0000007bb77d7211 */ /* 0x080fe200000f0eff */
[----:B------:R-:W-:Y:S01]  /*3160*/  IMAD R129, R3, 0xab, RZ ;  /* 0x000000ab03817824 */ /* 0x000fe200078e02ff */
[-C--:B------:R-:W-:Y:S01]  /*3170*/  IADD3 R128, P2, R127, R122.reuse, RZ ;  /* 0x0000007a7f807210 */ /* 0x080fe20007f5e0ff */
[----:B------:R-:W1:Y:S01]  /*3180*/  LDC R194, c[0x0][0x248] ;  /* 0x00009200ffc27b82 */ /* 0x000e620000000800 */
[-C--:B------:R-:W-:Y:S01]  /*3190*/  LEA.HI.X.SX32 R127, R185, R123.reuse, 0x1, P1 ;  /* 0x0000007bb97f7211 */ /* 0x080fe200008f0eff */
[----:B------:R0:W2:Y:S02]  /*31a0*/  LDG.E.U16 R148, desc[UR6][R124.64] ;  /* 0x000000067c947981 */ /* 0x0000a4000c1e1500 */
[----:B0-----:R-:W-:Y:S01]  /*31b0*/  IMAD R131, R3, 0xb3, RZ ;  /* 0x000000b303837824 */ /* 0x001fe200078e02ff */
[----:B------:R-:W-:Y:S01]  /*31c0*/  IADD3 R130, P0, R187, R122, RZ ;  /* 0x0000007abb827210 */ /* 0x000fe20007f1e0ff */
[----:B------:R-:W-:Y:S01]  /*31d0*/  IMAD R187, R156, 0x176, RZ ;  /* 0x000001769cbb7824 */ /* 0x000fe200078e02ff */
[-C--:B------:R-:W-:Y:S01]  /*31e0*/  LEA.HI.X.SX32 R129, R129, R123.reuse, 0x1, P2 ;  /* 0x0000007b81817211 */ /* 0x080fe200010f0eff */
[----:B------:R0:W2:Y:S01]  /*31f0*/  LDG.E.U16 R150, desc[UR6][R126.64] ;  /* 0x000000067e967981 */ /* 0x0000a2000c1e1500 */
[----:B------:R-:W-:Y:S01]  /*3200*/  LEA.HI.X.SX32 R131, R131, R123, 0x1, P0 ;  /* 0x0000007b83837211 */ /* 0x000fe200000f0eff */
[----:B------:R-:W-:-:S02]  /*3210*/  IMAD R183, R3, 0xbb, RZ ;  /* 0x000000bb03b77824 */ /* 0x000fc400078e02ff */
[----:B------:R-:W-:Y:S02]  /*3220*/  IMAD R185, R3, 0xc3, RZ ;  /* 0x000000c303b97824 */ /* 0x000fe400078e02ff */
[----:B------:R-:W-:Y:S01]  /*3230*/  IMAD R125, R158, 0x186, RZ ;  /* 0x000001869e7d7824 */ /* 0x000fe200078e02ff */
[-C--:B------:R-:W-:Y:S01]  /*3240*/  IADD3 R124, P0, R187, R122.reuse, RZ ;  /* 0x0000007abb7c7210 */ /* 0x080fe20007f1e0ff */
[----:B------:R-:W-:Y:S01]  /*3250*/  IMAD R187, R162, 0x1a6, RZ ;  /* 0x000001a6a2bb7824 */ /* 0x000fe200078e02ff */
[----:B------:R0:W2:Y:S02]  /*3260*/  LDG.E.U16 R152, desc[UR6][R128.64] ;  /* 0x0000000680987981 */ /* 0x0000a4000c1e1500 */
[----:B0-----:R-:W-:Y:S01]  /*3270*/  IMAD R127, R160, 0x196, RZ ;  /* 0x00000196a07f7824 */ /* 0x001fe200078e02ff */
[-C--:B------:R-:W-:Y:S02]  /*3280*/  IADD3 R126, P1, R125, R122.reuse, RZ ;  /* 0x0000007a7d7e7210 */ /* 0x080fe40007f3e0ff */
[----:B------:R-:W-:Y:S01]  /*3290*/  LEA.HI.X.SX32 R125, R183, R123, 0x1, P0 ;  /* 0x0000007bb77d7211 */ /* 0x000fe200000f0eff */
[----:B------:R0:W2:Y:S01]  /*32a0*/  LDG.E.U16 R154, desc[UR6][R130.64] ;  /* 0x00000006829a7981 */ /* 0x0000a2000c1e1500 */
[----:B------:R-:W-:Y:S01]  /*32b0*/  IMAD R129, R3, 0xcb, RZ ;  /* 0x000000cb03817824 */ /* 0x000fe200078e02ff */
[----:B------:R-:W-:-:S02]  /*32c0*/  IADD3 R128, P2, R127, R122, RZ ;  /* 0x0000007a7f807210 */ /* 0x000fc40007f5e0ff */
[----:B------:R0:W2:Y:S01]  /*32d0*/  LDG.E.U16 R156, desc[UR6][R124.64] ;  /* 0x000000067c9c7981 */ /* 0x0000a2000c1e1500 */
[-C--:B------:R-:W-:Y:S01]  /*32e0*/  LEA.HI.X.SX32 R127, R185, R123.reuse, 0x1, P1 ;  /* 0x0000007bb97f7211 */ /* 0x080fe200008f0eff */
[----:B0-----:R-:W-:Y:S01]  /*32f0*/  IMAD R131, R3, 0xd3, RZ ;  /* 0x000000d303837824 */ /* 0x001fe200078e02ff */
[-C--:B------:R-:W-:Y:S01]  /*3300*/  IADD3 R130, P0, R187, R122.reuse, RZ ;  /* 0x0000007abb827210 */ /* 0x080fe20007f1e0ff */
[----:B------:R-:W-:Y:S01]  /*3310*/  IMAD R187, R164, 0x1b6, RZ ;  /* 0x000001b6a4bb7824 */ /* 0x000fe200078e02ff */
[-C--:B------:R-:W-:Y:S01]  /*3320*/  LEA.HI.X.SX32 R129, R129, R123.reuse, 0x1, P2 ;  /* 0x0000007b81817211 */ /* 0x080fe200010f0eff */
[----:B------:R0:W2:Y:S01]  /*3330*/  LDG.E.U16 R158, desc[UR6][R126.64] ;  /* 0x000000067e9e7981 */ /* 0x0000a2000c1e1500 */
[----:B------:R-:W-:Y:S01]  /*3340*/  LEA.HI.X.SX32 R131, R131, R123, 0x1, P0 ;  /* 0x0000007b83837211 */ /* 0x000fe200000f0eff */
[----:B------:R-:W-:Y:S02]  /*3350*/  IMAD R183, R3, 0xdb, RZ ;  /* 0x000000db03b77824 */ /* 0x000fe400078e02ff */
[----:B------:R-:W-:Y:S01]  /*3360*/  IMAD R125, R166, 0x1c6, RZ ;  /* 0x000001c6a67d7824 */ /* 0x000fe200078e02ff */
[----:B------:R-:W-:Y:S01]  /*3370*/  IADD3 R124, P0, R187, R122, RZ ;  /* 0x0000007abb7c7210 */ /* 0x000fe20007f1e0ff */
[----:B------:R1:W2:Y:S01]  /*3380*/  LDG.E.U16 R160, desc[UR6][R128.64] ;  /* 0x0000000680a07981 */ /* 0x0002a2000c1e1500 */
[----:B0-----:R-:W-:-:S02]  /*3390*/  IMAD R127, R168, 0x1d6, RZ ;  /* 0x000001d6a87f7824 */ /* 0x001fc400078e02ff */
[-C--:B------:R-:W-:Y:S01]  /*33a0*/  IADD3 R126, P1, R125, R122.reuse, RZ ;  /* 0x0000007a7d7e7210 */ /* 0x080fe20007f3e0ff */
[----:B------:R-:W-:Y:S01]  /*33b0*/  IMAD R187, R170, 0x1e6, RZ ;  /* 0x000001e6aabb7824 */ /* 0x000fe200078e02ff */
[-C--:B------:R-:W-:Y:S01]  /*33c0*/  LEA.HI.X.SX32 R125, R183, R123.reuse, 0x1, P0 ;  /* 0x0000007bb77d7211 */ /* 0x080fe200000f0eff */
[----:B------:R0:W2:Y:S01]  /*33d0*/  LDG.E.U16 R162, desc[UR6][R130.64] ;  /* 0x0000000682a27981 */ /* 0x0000a2000c1e1500 */
[----:B------:R-:W5:Y:S01]  /*33e0*/  LDC R183, c[0x0][0x248] ;  /* 0x00009200ffb77b82 */ /* 0x000f620000000800 */
[----:B-1----:R-:W-:Y:S01]  /*33f0*/  IMAD R129, R3, 0xeb, RZ ;  /* 0x000000eb03817824 */ /* 0x002fe200078e02ff */
[-C--:B------:R-:W-:Y:S01]  /*3400*/  IADD3 R128, P2, R127, R122.reuse, RZ ;  /* 0x0000007a7f807210 */ /* 0x080fe20007f5e0ff */
[----:B------:R-:W-:Y:S01]  /*3410*/  IMAD R185, R3, 0xe3, RZ ;  /* 0x000000e303b97824 */ /* 0x000fe200078e02ff */
[----:B------:R1:W2:Y:S02]  /*3420*/  LDG.E.U16 R164, desc[UR6][R124.64] ;  /* 0x000000067ca47981 */ /* 0x0002a4000c1e1500 */
[----:B------:R-:W-:Y:S01]  /*3430*/  LEA.HI.X.SX32 R129, R129, R123, 0x1, P2 ;  /* 0x0000007b81817211 */ /* 0x000fe200010f0eff */
[----:B0-----:R-:W-:Y:S01]  /*3440*/  IMAD R131, R3, 0xf3, RZ ;  /* 0x000000f303837824 */ /* 0x001fe200078e02ff */
[----:B------:R-:W-:-:S03]  /*3450*/  IADD3 R130, P0, R187, R122, RZ ;  /* 0x0000007abb827210 */ /* 0x000fc60007f1e0ff */
[----:B------:R0:W2:Y:S01]  /*3460*/  LDG.E.U16 R168, desc[UR6][R128.64] ;  /* 0x0000000680a87981 */ /* 0x0000a2000c1e1500 */
[----:B------:R-:W5:Y:S01]  /*3470*/  LDC R187, c[0x0][0x248] ;  /* 0x00009200ffbb7b82 */ /* 0x000f620000000800 */
[-C--:B------:R-:W-:Y:S01]  /*3480*/  LEA.HI.X.SX32 R127, R185, R123.reuse, 0x1, P1 ;  /* 0x0000007bb97f7211 */ /* 0x080fe200008f0eff */
[----:B-1----:R-:W-:Y:S01]  /*3490*/  IMAD R125, R3, 0xfb, RZ ;  /* 0x000000fb037d7824 */ /* 0x002fe200078e02ff */
[----:B------:R-:W-:Y:S02]  /*34a0*/  LEA.HI.X.SX32 R131, R131, R123, 0x1, P0 ;  /* 0x0000007b83837211 */ /* 0x000fe400000f0eff */
[-C--:B------:R-:W-:Y:S01]  /*34b0*/  IADD3 R124, P2, R201, R122.reuse, RZ ;  /* 0x0000007ac97c7210 */ /* 0x080fe20007f5e0ff */
[----:B------:R-:W-:Y:S01]  /*34c0*/  IMAD R185, R176, 0x108, RZ ;  /* 0x00000108b0b97824 */ /* 0x000fe200078e02ff */
[----:B------:R1:W2:Y:S01]  /*34d0*/  LDG.E.U16 R166, desc[UR6][R126.64] ;  /* 0x000000067ea67981 */ /* 0x0002a2000c1e1500 */
[----:B------:R-:W4:Y:S01]  /*34e0*/  LDC R201, c[0x0][0x248] ;  /* 0x00009200ffc97b82 */ /* 0x000f220000000800 */
[----:B0-----:R-:W-:-:S02]  /*34f0*/  IADD3 R128, P1, R197, R122, RZ ;  /* 0x0000007ac5807210 */ /* 0x001fc40007f3e0ff */
[----:B------:R0:W2:Y:S01]  /*3500*/  LDG.E.U16 R170, desc[UR6][R130.64] ;  /* 0x0000000682aa7981 */ /* 0x0000a2000c1e1500 */
[----:B------:R-:W-:-:S04]  /*3510*/  LEA.HI.X.SX32 R125, R125, R123, 0x1, P2 ;  /* 0x0000007b7d7d7211 */ /* 0x000fc800010f0eff */
[----:B------:R-:W4:Y:S01]  /*3520*/  LDC R197, c[0x0][0x248] ;  /* 0x00009200ffc57b82 */ /* 0x000f220000000800 */
[-C--:B-1----:R-:W-:Y:S01]  /*3530*/  IADD3 R126, P0, R185, R122.reuse, RZ ;  /* 0x0000007ab97e7210 */ /* 0x082fe20007f1e0ff */
[----:B0-----:R-:W-:Y:S01]  /*3540*/  IMAD R131, R182, 0x138, RZ ;  /* 0x00000138b6837824 */ /* 0x001fe200078e02ff */
[-C--:B------:R-:W-:Y:S01]  /*3550*/  LEA.HI.X.SX32 R129, R172, R123.reuse, 0x1, P1 ;  /* 0x0000007bac817211 */ /* 0x080fe200008f0eff */
[----:B------:R-:W-:Y:S01]  /*3560*/  IMAD R185, R3, 0x9c, RZ ;  /* 0x0000009c03b97824 */ /* 0x000fe200078e02ff */
[----:B------:R0:W2:Y:S02]  /*3570*/  LDG.E.U16 R172, desc[UR6][R124.64] ;  /* 0x000000067cac7981 */ /* 0x0000a4000c1e1500 */
[----:B------:R-:W-:Y:S01]  /*3580*/  IADD3 R130, P2, R131, R122, RZ ;  /* 0x0000007a83827210 */ /* 0x000fe20007f5e0ff */
[----:B-----5:R-:W-:Y:S01]  /*3590*/  IMAD R203, R183, 0x148, RZ ;  /* 0x00000148b7cb7824 */ /* 0x020fe200078e02ff */
[-C--:B------:R-:W-:Y:S01]  /*35a0*/  LEA.HI.X.SX32 R127, R174, R123.reuse, 0x1, P0 ;  /* 0x0000007bae7f7211 */ /* 0x080fe200000f0eff */
[----:B------:R-:W-:Y:S01]  /*35b0*/  IMAD R205, R186, 0x168, RZ ;  /* 0x00000168bacd7824 */ /* 0x000fe200078e02ff */
[----:B------:R-:W-:Y:S01]  /*35c0*/  LEA.HI.X.SX32 R131, R185, R123, 0x1, P2 ;  /* 0x0000007bb9837211 */ /* 0x000fe200010f0eff */
[----:B------:R-:W-:Y:S01]  /*35d0*/  IMAD R187, R187, 0x178, RZ ;  /* 0x00000178bbbb7824 */ /* 0x000fe200078e02ff */
[----:B------:R-:W5:Y:S01]  /*35e0*/  LDG.E.U16 R176, desc[UR6][R128.64] ;  /* 0x0000000680b07981 */ /* 0x000f62000c1e1500 */
[----:B0-----:R-:W-:-:S03]  /*35f0*/  IMAD R125, R188, 0x188, RZ ;  /* 0x00000188bc7d7824 */ /* 0x001fc600078e02ff */
[----:B------:R0:W5:Y:S02]  /*3600*/  LDG.E.U16 R178, desc[UR6][R130.64] ;  /* 0x0000000682b27981 */ /* 0x000164000c1e1500 */
[-C--:B------:R-:W-:Y:S02]  /*3610*/  IADD3 R124, P2, R125, R122.reuse, RZ ;  /* 0x0000007a7d7c7210 */ /* 0x080fe40007f5e0ff */
[----:B------:R1:W5:Y:S02]  /*3620*/  LDG.E.U16 R174, desc[UR6][R126.64] ;  /* 0x000000067eae7981 */ /* 0x000364000c1e1500 */
[-C--:B------:R-:W-:Y:S02]  /*3630*/  LEA.HI.X.SX32 R125, R181, R123.reuse, 0x1, P2 ;  /* 0x0000007bb57d7211 */ /* 0x080fe400010f0eff */
[----:B------:R-:W1:Y:S01]  /*3640*/  LDC R181, c[0x0][0x248] ;  /* 0x00009200ffb57b82 */ /* 0x000e620000000800 */
[-C--:B0-----:R-:W-:Y:S01]  /*3650*/  IADD3 R130, P0, R203, R122.reuse, RZ ;  /* 0x0000007acb827210 */ /* 0x081fe20007f1e0ff */
[----:B------:R-:W-:Y:S01]  /*3660*/  IMAD R183, R3, 0xbc, RZ ;  /* 0x000000bc03b77824 */ /* 0x000fe200078e02ff */
[-C--:B------:R-:W-:Y:S01]  /*3670*/  IADD3 R128, P1, R205, R122.reuse, RZ ;  /* 0x0000007acd807210 */ /* 0x080fe20007f3e0ff */
[----:B------:R-:W-:Y:S01]  /*3680*/  IMAD R195, R195, 0x1a8, RZ ;  /* 0x000001a8c3c37824 */ /* 0x000fe200078e02ff */
[-C--:B------:R-:W-:Y:S01]  /*3690*/  LEA.HI.X.SX32 R131, R179, R123.reuse, 0x1, P0 ;  /* 0x0000007bb3837211 */ /* 0x080fe200000f0eff */
[----:B----4-:R-:W-:Y:S01]  /*36a0*/  IMAD R179, R197, 0x1b8, RZ ;  /* 0x000001b8c5b37824 */ /* 0x010fe200078e02ff */
[----:B-1----:R-:W-:Y:S01]  /*36b0*/  IADD3 R126, P0, R187, R122, RZ ;  /* 0x0000007abb7e7210 */ /* 0x002fe20007f1e0ff */
[----:B------:R-:W0:Y:S01]  /*36c0*/  LDC R197, c[0x0][0x248] ;  /* 0x00009200ffc57b82 */ /* 0x000e220000000800 */
[-C--:B------:R-:W-:Y:S01]  /*36d0*/  LEA.HI.X.SX32 R129, R180, R123.reuse, 0x1, P1 ;  /* 0x0000007bb4817211 */ /* 0x080fe200008f0eff */
[----:B------:R-:W4:Y:S01]  /*36e0*/  LDG.E.U16 R186, desc[UR6][R124.64] ;  /* 0x000000067cba7981 */ /* 0x000f22000c1e1500 */
[----:B------:R-:W-:-:S03]  /*36f0*/  LEA.HI.X.SX32 R127, R183, R123, 0x1, P0 ;  /* 0x0000007bb77f7211 */ /* 0x000fc600000f0eff */
[----:B------:R1:W4:Y:S01]  /*3700*/  LDG.E.U16 R180, desc[UR6][R130.64] ;  /* 0x0000000682b47981 */ /* 0x000322000c1e1500 */
[----:B------:R-:W-:Y:S02]  /*3710*/  IMAD R201, R201, 0x1e8, RZ ;  /* 0x000001e8c9c97824 */ /* 0x000fe400078e02ff */
[----:B------:R-:W-:Y:S01]  /*3720*/  IMAD R188, R3, 0xdc, RZ ;  /* 0x000000dc03bc7824 */ /* 0x000fe200078e02ff */
[----:B------:R1:W4:Y:S02]  /*3730*/  LDG.E.U16 R182, desc[UR6][R128.64] ;  /* 0x0000000680b67981 */ /* 0x000324000c1e1500 */
[-C--:B-1----:R-:W-:Y:S01]  /*3740*/  IADD3 R130, P1, R195, R122.reuse, RZ ;  /* 0x0000007ac3827210 */ /* 0x082fe20007f3e0ff */
[----:B------:R-:W-:Y:S01]  /*3750*/  IMAD R195, R198, 0x1c8, RZ ;  /* 0x000001c8c6c37824 */ /* 0x000fe200078e02ff */
[----:B------:R-:W-:Y:S02]  /*3760*/  IADD3 R124, P0, R179, R122, RZ ;  /* 0x0000007ab37c7210 */ /* 0x000fe40007f1e0ff */
[----:B------:R-:W-:-:S02]  /*3770*/  LEA.HI.X.SX32 R131, R184, R123, 0x1, P1 ;  /* 0x0000007bb8837211 */ /* 0x000fc400008f0eff */
[----:B------:R1:W4:Y:S01]  /*3780*/  LDG.E.U16 R184, desc[UR6][R126.64] ;  /* 0x000000067eb87981 */ /* 0x000322000c1e1500 */
[-C--:B------:R-:W-:Y:S02]  /*3790*/  IADD3 R128, P2, R201, R122.reuse, RZ ;  /* 0x0000007ac9807210 */ /* 0x080fe40007f5e0ff */
[-C--:B------:R-:W-:Y:S01]  /*37a0*/  LEA.HI.X.SX32 R125, R188, R123.reuse, 0x1, P0 ;  /* 0x0000007bbc7d7211 */ /* 0x080fe200000f0eff */
[----:B------:R1:W4:Y:S01]  /*37b0*/  LDG.E.U16 R187, desc[UR6][R130.64] ;  /* 0x0000000682bb7981 */ /* 0x000322000c1e1500 */
[----:B------:R-:W-:Y:S02]  /*37c0*/  IMAD R179, R3, 0x8c, RZ ;  /* 0x0000008c03b37824 */ /* 0x000fe400078e02ff */
[----:B-1----:R-:W-:Y:S01]  /*37d0*/  IMAD R127, R194, 0x118, RZ ;  /* 0x00000118c27f7824 */ /* 0x002fe200078e02ff */
[----:B------:R-:W-:Y:S01]  /*37e0*/  IADD3 R126, P1, R195, R122, RZ ;  /* 0x0000007ac37e7210 */ /* 0x000fe20007f3e0ff */
[----:B------:R-:W-:Y:S01]  /*37f0*/  IMAD R201, R181, 0x158, RZ ;  /* 0x00000158b5c97824 */ /* 0x000fe200078e02ff */
[----:B------:R-:W-:-:S02]  /*3800*/  LEA.HI.X.SX32 R129, R189, R123, 0x1, P2 ;  /* 0x0000007bbd817211 */ /* 0x000fc400010f0eff */
[----:B------:R-:W-:Y:S01]  /*3810*/  IADD3 R130, P0, R127, R122, RZ ;  /* 0x0000007a7f827210 */ /* 0x000fe20007f1e0ff */
[----:B------:R1:W4:Y:S01]  /*3820*/  LDG.E.U16 R189, desc[UR6][R124.64] ;  /* 0x000000067cbd7981 */ /* 0x000322000c1e1500 */
[-C--:B------:R-:W-:Y:S01]  /*3830*/  LEA.HI.X.SX32 R127, R190, R123.reuse, 0x1, P1 ;  /* 0x0000007bbe7f7211 */ /* 0x080fe200008f0eff */
[----:B------:R-:W-:Y:S01]  /*3840*/  IMAD R207, R3, 0xac, RZ ;  /* 0x000000ac03cf7824 */ /* 0x000fe200078e02ff */
[----:B------:R-:W-:Y:S01]  /*3850*/  LEA.HI.X.SX32 R131, R179, R123, 0x1, P0 ;  /* 0x0000007bb3837211 */ /* 0x000fe200000f0eff */
[----:B------:R-:W-:Y:S01]  /*3860*/  IMAD R205, R3, 0xcc, RZ ;  /* 0x000000cc03cd7824 */ /* 0x000fe200078e02ff */
[----:B------:R-:W4:Y:S01]  /*3870*/  LDG.E.U16 R194, desc[UR6][R128.64] ;  /* 0x0000000680c27981 */ /* 0x000f22000c1e1500 */
[----:B0-----:R-:W-:-:S03]  /*3880*/  IMAD R197, R197, 0x1f8, RZ ;  /* 0x000001f8c5c57824 */ /* 0x001fc600078e02ff */
[----:B------:R0:W4:Y:S01]  /*3890*/  LDG.E.U16 R190, desc[UR6][R126.64] ;  /* 0x000000067ebe7981 */ /* 0x000122000c1e1500 */
[----:B-1----:R-:W-:Y:S01]  /*38a0*/  IMAD R125, R196, 0x198, RZ ;  /* 0x00000198c47d7824 */ /* 0x002fe200078e02ff */
[-C--:B------:R-:W-:Y:S01]  /*38b0*/  IADD3 R124, P0, R201, R122.reuse, RZ ;  /* 0x0000007ac97c7210 */ /* 0x080fe20007f1e0ff */
[----:B------:R-:W-:Y:S01]  /*38c0*/  IMAD R196, R3, 0xfc, RZ ;  /* 0x000000fc03c47824 */ /* 0x000fe200078e02ff */
[----:B------:R1:W4:Y:S01]  /*38d0*/  LDG.E.U16 R195, desc[UR6][R130.64] ;  /* 0x0000000682c37981 */ /* 0x000322000c1e1500 */
[----:B0-----:R-:W-:Y:S01]  /*38e0*/  IMAD R127, R200, 0x1d8, RZ ;  /* 0x000001d8c87f7824 */ /* 0x001fe200078e02ff */
[-C--:B------:R-:W-:Y:S02]  /*38f0*/  IADD3 R126, P1, R125, R122.reuse, RZ ;  /* 0x0000007a7d7e7210 */ /* 0x080fe40007f3e0ff */
[----:B------:R-:W-:Y:S01]  /*3900*/  LEA.HI.X.SX32 R125, R207, R123, 0x1, P0 ;  /* 0x0000007bcf7d7211 */ /* 0x000fe200000f0eff */
[----:B------:R-:W-:Y:S01]  /*3910*/  IMAD R181, R3, 0xec, RZ ;  /* 0x000000ec03b57824 */ /* 0x000fe200078e02ff */
[-C--:B------:R-:W-:Y:S01]  /*3920*/  IADD3 R128, P2, R127, R122.reuse, RZ ;  /* 0x0000007a7f807210 */ /* 0x080fe20007f5e0ff */
[----:B------:R-:W-:Y:S01]  /*3930*/  IMAD R225, R204, 0x10a, RZ ;  /* 0x0000010acce17824 */ /* 0x000fe200078e02ff */
[----:B-1----:R-:W-:-:S02]  /*3940*/  IADD3 R130, P0, R197, R122, RZ ;  /* 0x0000007ac5827210 */ /* 0x002fc40007f1e0ff */
[-C--:B------:R-:W-:Y:S01]  /*3950*/  LEA.HI.X.SX32 R127, R205, R123.reuse, 0x1, P1 ;  /* 0x0000007bcd7f7211 */ /* 0x080fe200008f0eff */
[----:B------:R0:W4:Y:S01]  /*3960*/  LDG.E.U16 R197, desc[UR6][R124.64] ;  /* 0x000000067cc57981 */ /* 0x000122000c1e1500 */
[-C--:B------:R-:W-:Y:S01]  /*3970*/  LEA.HI.X.SX32 R131, R196, R123.reuse, 0x1, P0 ;  /* 0x0000007bc4837211 */ /* 0x080fe200000f0eff */
[----:B------:R-:W-:Y:S01]  /*3980*/  IMAD R203, R3, 0x85, RZ ;  /* 0x0000008503cb7824 */ /* 0x000fe200078e02ff */
[----:B------:R-:W-:Y:S01]  /*3990*/  LEA.HI.X.SX32 R129, R181, R123, 0x1, P2 ;  /* 0x0000007bb5817211 */ /* 0x000fe200010f0eff */
[----:B------:R1:W4:Y:S01]  /*39a0*/  LDG.E.U16 R198, desc[UR6][R126.64] ;  /* 0x000000067ec67981 */ /* 0x000322000c1e1500 */
[----:B------:R-:W-:-:S03]  /*39b0*/  IMAD R223, R3, 0x8d, RZ ;  /* 0x0000008d03df7824 */ /* 0x000fc600078e02ff */
[----:B------:R1:W4:Y:S01]  /*39c0*/  LDG.E.U16 R200, desc[UR6][R128.64] ;  /* 0x0000000680c87981 */ /* 0x000322000c1e1500 */
[----:B0-----:R-:W-:Y:S01]  /*39d0*/  IMAD R125, R206, 0x11a, RZ ;  /* 0x0000011ace7d7824 */ /* 0x001fe200078e02ff */
[-C--:B------:R-:W-:Y:S02]  /*39e0*/  IADD3 R124, P0, R225, R122.reuse, RZ ;  /* 0x0000007ae17c7210 */ /* 0x080fe40007f1e0ff */
[----:B------:R0:W4:Y:S01]  /*39f0*/  LDG.E.U16 R201, desc[UR6][R130.64] ;  /* 0x0000000682c97981 */ /* 0x000122000c1e1500 */
[----:B-1----:R-:W-:Y:S01]  /*3a00*/  IMAD R127, R208, 0x12a, RZ ;  /* 0x0000012ad07f7824 */ /* 0x002fe200078e02ff */
[-C--:B------:R-:W-:Y:S02]  /*3a10*/  IADD3 R126, P1, R125, R122.reuse, RZ ;  /* 0x0000007a7d7e7210 */ /* 0x080fe40007f3e0ff */
[-C--:B------:R-:W-:Y:S01]  /*3a20*/  LEA.HI.X.SX32 R125, R203, R123.reuse, 0x1, P0 ;  /* 0x0000007bcb7d7211 */ /* 0x080fe200000f0eff */
[----:B------:R-:W-:Y:S01]  /*3a30*/  IMAD R129, R3, 0x95, RZ ;  /* 0x0000009503817824 */ /* 0x000fe200078e02ff */
[----:B------:R-:W-:Y:S01]  /*3a40*/  IADD3 R128, P2, R127, R122, RZ ;  /* 0x0000007a7f807210 */ /* 0x000fe20007f5e0ff */
[----:B------:R-:W-:Y:S01]  /*3a50*/  IMAD R225, R210, 0x13a, RZ ;  /* 0x0000013ad2e17824 */ /* 0x000fe200078e02ff */
[-C--:B------:R-:W-:Y:S01]  /*3a60*/  LEA.HI.X.SX32 R127, R223, R123.reuse, 0x1, P1 ;  /* 0x0000007bdf7f7211 */ /* 0x080fe200008f0eff */
[----:B------:R1:W4:Y:S01]  /*3a70*/  LDG.E.U16 R203, desc[UR6][R124.64] ;  /* 0x000000067ccb7981 */ /* 0x000322000c1e1500 */
[----:B------:R-:W-:-:S02]  /*3a80*/  LEA.HI.X.SX32 R129, R129, R123, 0x1, P2 ;  /* 0x0000007b81817211 */ /* 0x000fc400010f0eff */
[----:B0-----:R-:W-:Y:S01]  /*3a90*/  IADD3 R130, P0, R225, R122, RZ ;  /* 0x0000007ae1827210 */ /* 0x001fe20007f1e0ff */
[----:B------:R0:W4:Y:S01]  /*3aa0*/  LDG.E.U16 R204, desc[UR6][R126.64] ;  /* 0x000000067ecc7981 */ /* 0x000122000c1e1500 */
[C---:B------:R-:W-:Y:S02]  /*3ab0*/  IMAD R225, R3.reuse, 0xad, RZ ;  /* 0x000000ad03e17824 */ /* 0x040fe400078e02ff */
[----:B------:R-:W-:Y:S01]  /*3ac0*/  IMAD R131, R3, 0x9d, RZ ;  /* 0x0000009d03837824 */ /* 0x000fe200078e02ff */
[----:B------:R0:W4:Y:S01]  /*3ad0*/  LDG.E.U16 R206, desc[UR6][R128.64] ;  /* 0x0000000680ce7981 */ /* 0x000122000c1e1500 */
[----:B-1----:R-:W-:Y:S02]  /*3ae0*/  IMAD R125, R214, 0x15a, RZ ;  /* 0x0000015ad67d7824 */ /* 0x002fe400078e02ff */
[----:B0-----:R-:W-:-:S03]  /*3af0*/  IMAD R127, R216, 0x16a, RZ ;  /* 0x0000016ad87f7824 */ /* 0x001fc600078e02ff */
[-C--:B------:R-:W-:Y:S01]  /*3b00*/  IADD3 R126, P1, R125, R122.reuse, RZ ;  /* 0x0000007a7d7e7210 */ /* 0x080fe20007f3e0ff */
[----:B------:R-:W-:Y:S01]  /*3b10*/  IMAD R227, R212, 0x14a, RZ ;  /* 0x0000014ad4e37824 */ /* 0x000fe200078e02ff */
[-C--:B------:R-:W-:Y:S02]  /*3b20*/  LEA.HI.X.SX32 R131, R131, R123.reuse, 0x1, P0 ;  /* 0x0000007b83837211 */ /* 0x080fe400000f0eff */
[-C--:B------:R-:W-:Y:S02]  /*3b30*/  IADD3 R128, P2, R127, R122.reuse, RZ ;  /* 0x0000007a7f807210 */ /* 0x080fe40007f5e0ff */
[-C--:B------:R-:W-:Y:S01]  /*3b40*/  LEA.HI.X.SX32 R127, R225, R123.reuse, 0x1, P1 ;  /* 0x0000007be17f7211 */ /* 0x080fe200008f0eff */
[----:B------:R-:W-:Y:S01]  /*3b50*/  IMAD R223, R3, 0xa5, RZ ;  /* 0x000000a503df7824 */ /* 0x000fe200078e02ff */
[----:B------:R-:W0:Y:S01]  /*3b60*/  LDC R225, c[0x0][0x248] ;  /* 0x00009200ffe17b82 */ /* 0x000e220000000800 */
[-C--:B------:R-:W-:Y:S01]  /*3b70*/  IADD3 R124, P0, R227, R122.reuse, RZ ;  /* 0x0000007ae37c7210 */ /* 0x080fe20007f1e0ff */
[----:B------:R-:W-:Y:S01]  /*3b80*/  IMAD R227, R220, 0x17a, RZ ;  /* 0x0000017adce37824 */ /* 0x000fe200078e02ff */
[----:B------:R1:W4:Y:S01]  /*3b90*/  LDG.E.U16 R208, desc[UR6][R130.64] ;  /* 0x0000000682d07981 */ /* 0x000322000c1e1500 */
[----:B------:R-:W-:Y:S01]  /*3ba0*/  IMAD R129, R3, 0xb5, RZ ;  /* 0x000000b503817824 */ /* 0x000fe200078e02ff */
[-C--:B------:R-:W-:Y:S01]  /*3bb0*/  LEA.HI.X.SX32 R125, R223, R123.reuse, 0x1, P0 ;  /* 0x0000007bdf7d7211 */ /* 0x080fe200000f0eff */
[----:B------:R-:W-:Y:S01]  /*3bc0*/  IMAD R237, R222, 0x18a, RZ ;  /* 0x0000018adeed7824 */ /* 0x000fe200078e02ff */
[----:B------:R3:W4:Y:S02]  /*3bd0*/  LDG.E.U16 R212, desc[UR6][R126.64] ;  /* 0x000000067ed47981 */ /* 0x000724000c1e1500 */
[----:B------:R-:W-:Y:S01]  /*3be0*/  LEA.HI.X.SX32 R129, R129, R123, 0x1, P2 ;  /* 0x0000007b81817211 */ /* 0x000fe200010f0eff */
[----:B-1----:R-:W-:Y:S01]  /*3bf0*/  IMAD R131, R3, 0xbd, RZ ;  /* 0x000000bd03837824 */ /* 0x002fe200078e02ff */
[----:B------:R-:W-:Y:S01]  /*3c00*/  IADD3 R130, P0, R227, R122, RZ ;  /* 0x0000007ae3827210 */ /* 0x000fe20007f1e0ff */
[----:B------:R1:W4:Y:S01]  /*3c10*/  LDG.E.U16 R210, desc[UR6][R124.64] ;  /* 0x000000067cd27981 */ /* 0x000322000c1e1500 */
[----:B------:R-:W-:-:S02]  /*3c20*/  IMAD R223, R3, 0xc5, RZ ;  /* 0x000000c503df7824 */ /* 0x000fc400078e02ff */
[-C--:B------:R-:W-:Y:S01]  /*3c30*/  LEA.HI.X.SX32 R131, R131, R123.reuse, 0x1, P0 ;  /* 0x0000007b83837211 */ /* 0x080fe200000f0eff */
[----:B------:R-:W-:Y:S01]  /*3c40*/  IMAD R231, R231, 0x1aa, RZ ;  /* 0x000001aae7e77824 */ /* 0x000fe200078e02ff */
[----:B------:R1:W4:Y:S01]  /*3c50*/  LDG.E.U16 R214, desc[UR6][R128.64] ;  /* 0x0000000680d67981 */ /* 0x000322000c1e1500 */
[----:B------:R-:W-:Y:S02]  /*3c60*/  IMAD R229, R229, 0x19a, RZ ;  /* 0x0000019ae5e57824 */ /* 0x000fe400078e02ff */
[----:B---3--:R-:W-:Y:S01]  /*3c70*/  IMAD R127, R218, 0x1ba, RZ ;  /* 0x000001bada7f7824 */ /* 0x008fe200078e02ff */
[----:B------:R3:W4:Y:S01]  /*3c80*/  LDG.E.U16 R216, desc[UR6][R130.64] ;  /* 0x0000000682d87981 */ /* 0x000722000c1e1500 */
[-C--:B-1----:R-:W-:Y:S01]  /*3c90*/  IADD3 R124, P0, R237, R122.reuse, RZ ;  /* 0x0000007aed7c7210 */ /* 0x082fe20007f1e0ff */
[----:B------:R-:W-:Y:S01]  /*3ca0*/  IMAD R227, R3, 0xcd, RZ ;  /* 0x000000cd03e37824 */ /* 0x000fe200078e02ff */
[-C--:B------:R-:W-:Y:S02]  /*3cb0*/  IADD3 R126, P1, R229, R122.reuse, RZ ;  /* 0x0000007ae57e7210 */ /* 0x080fe40007f3e0ff */
[----:B------:R-:W-:Y:S01]  /*3cc0*/  LEA.HI.X.SX32 R125, R223, R123, 0x1, P0 ;  /* 0x0000007bdf7d7211 */ /* 0x000fe200000f0eff */
[----:B------:R-:W-:Y:S01]  /*3cd0*/  IMAD R129, R3, 0xd5, RZ ;  /* 0x000000d503817824 */ /* 0x000fe200078e02ff */
[----:B------:R-:W-:Y:S01]  /*3ce0*/  IADD3 R128, P2, R231, R122, RZ ;  /* 0x0000007ae7807210 */ /* 0x000fe20007f5e0ff */
[----:B------:R-:W-:-:S02]  /*3cf0*/  IMAD R233, R233, 0x1ca, RZ ;  /* 0x000001cae9e97824 */ /* 0x000fc400078e02ff */
[----:B---3--:R-:W-:Y:S01]  /*3d00*/  IMAD R131, R3, 0xdd, RZ ;  /* 0x000000dd03837824 */ /* 0x008fe200078e02ff */
[----:B------:R-:W-:Y:S01]  /*3d10*/  IADD3 R130, P0, R127, R122, RZ ;  /* 0x0000007a7f827210 */ /* 0x000fe20007f1e0ff */
[----:B------:R-:W-:Y:S01]  /*3d20*/  IMAD R235, R235, 0x1ea, RZ ;  /* 0x000001eaebeb7824 */ /* 0x000fe200078e02ff */
[-C--:B------:R-:W-:Y:S01]  /*3d30*/  LEA.HI.X.SX32 R129, R129, R123.reuse, 0x1, P2 ;  /* 0x0000007b81817211 */ /* 0x080fe200010f0eff */
[----:B------:R1:W3:Y:S01]  /*3d40*/  LDG.E.U16 R218, desc[UR6][R124.64] ;  /* 0x000000067cda7981 */ /* 0x0002e2000c1e1500 */
[-C--:B------:R-:W-:Y:S01]  /*3d50*/  LEA.HI.X.SX32 R127, R227, R123.reuse, 0x1, P1 ;  /* 0x0000007be37f7211 */ /* 0x080fe200008f0eff */
[----:B------:R-:W-:Y:S01]  /*3d60*/  IMAD R227, R3, 0xe5, RZ ;  /* 0x000000e503e37824 */ /* 0x000fe200078e02ff */
[----:B------:R-:W-:Y:S01]  /*3d70*/  LEA.HI.X.SX32 R131, R131, R123, 0x1, P0 ;  /* 0x0000007b83837211 */ /* 0x000fe200000f0eff */
[----:B------:R-:W-:Y:S01]  /*3d80*/  IMAD R237, R234, 0x1da, RZ ;  /* 0x000001daeaed7824 */ /* 0x000fe200078e02ff */
[----:B------:R1:W3:Y:S01]  /*3d90*/  LDG.E.U16 R222, desc[UR6][R128.64] ;  /* 0x0000000680de7981 */ /* 0x0002e2000c1e1500 */
[----:B0-----:R-:W-:-:S02]  /*3da0*/  IMAD R225, R225, 0x1fa, RZ ;  /* 0x000001fae1e17824 */ /* 0x001fc400078e02ff */
[----:B------:R-:W-:Y:S01]  /*3db0*/  IMAD R231, R3, 0xf5, RZ ;  /* 0x000000f503e77824 */ /* 0x000fe200078e02ff */
[----:B------:R0:W3:Y:S01]  /*3dc0*/  LDG.E.U16 R223, desc[UR6][R130.64] ;  /* 0x0000000682df7981 */ /* 0x0000e2000c1e1500 */
[-C--:B-1----:R-:W-:Y:S01]  /*3dd0*/  IADD3 R124, P0, R233, R122.reuse, RZ ;  /* 0x0000007ae97c7210 */ /* 0x082fe20007f1e0ff */
[----:B------:R-:W-:Y:S02]  /*3de0*/  IMAD R229, R3, 0xed, RZ ;  /* 0x000000ed03e57824 */ /* 0x000fe400078e02ff */
[----:B------:R1:W3:Y:S01]  /*3df0*/  LDG.E.U16 R220, desc[UR6][R126.64] ;  /* 0x000000067edc7981 */ /* 0x0002e2000c1e1500 */
[----:B------:R-:W-:Y:S02]  /*3e00*/  LEA.HI.X.SX32 R125, R227, R123, 0x1, P0 ;  /* 0x0000007be37d7211 */ /* 0x000fe400000f0eff */
[-C--:B------:R-:W-:Y:S01]  /*3e10*/  IADD3 R128, P2, R235, R122.reuse, RZ ;  /* 0x0000007aeb807210 */ /* 0x080fe20007f5e0ff */
[----:B0-----:R-:W-:Y:S01]  /*3e20*/  IMAD R131, R3, 0xfd, RZ ;  /* 0x000000fd03837824 */ /* 0x001fe200078e02ff */
[----:B------:R-:W-:-:S02]  /*3e30*/  IADD3 R130, P0, R225, R122, RZ ;  /* 0x0000007ae1827210 */ /* 0x000fc40007f1e0ff */
[-C--:B-1----:R-:W-:Y:S01]  /*3e40*/  IADD3 R126, P1, R237, R122.reuse, RZ ;  /* 0x0000007aed7e7210 */ /* 0x082fe20007f3e0ff */
[----:B------:R0:W3:Y:S01]  /*3e50*/  LDG.E.U16 R225, desc[UR6][R124.64] ;  /* 0x000000067ce17981 */ /* 0x0000e2000c1e1500 */
[-C--:B------:R-:W-:Y:S01]  /*3e60*/  LEA.HI.X.SX32 R129, R231, R123.reuse, 0x1, P2 ;  /* 0x0000007be7817211 */ /* 0x080fe200010f0eff */
[----:B------:R-:W-:Y:S01]  /*3e70*/  IMAD R237, R3, 0xe, RZ ;  /* 0x0000000e03ed7824 */ /* 0x000fe200078e02ff */
[-C--:B------:R-:W-:Y:S02]  /*3e80*/  LEA.HI.X.SX32 R127, R229, R123.reuse, 0x1, P1 ;  /* 0x0000007be57f7211 */ /* 0x080fe400008f0eff */
[----:B------:R-:W-:Y:S01]  /*3e90*/  LEA.HI.X.SX32 R131, R131, R123, 0x1, P0 ;  /* 0x0000007b83837211 */ /* 0x000fe200000f0eff */
[----:B------:R1:W3:Y:S01]  /*3ea0*/  LDG.E.U16 R229, desc[UR6][R128.64] ;  /* 0x0000000680e57981 */ /* 0x0002e2000c1e1500 */
[----:B0-----:R-:W-:-:S03]  /*3eb0*/  IADD3 R124, P0, R191, R122, RZ ;  /* 0x0000007abf7c7210 */ /* 0x001fc60007f1e0ff */
[----:B------:R0:W3:Y:S01]  /*3ec0*/  LDG.E.U16 R227, desc[UR6][R126.64] ;  /* 0x000000067ee37981 */ /* 0x0000e2000c1e1500 */
[C---:B------:R-:W-:Y:S02]  /*3ed0*/  IMAD R235, R3.reuse, 0x1e, RZ ;  /* 0x0000001e03eb7824 */ /* 0x040fe400078e02ff */
[----:B------:R-:W-:Y:S01]  /*3ee0*/  IMAD R233, R3, 0x2e, RZ ;  /* 0x0000002e03e97824 */ /* 0x000fe200078e02ff */
[----:B------:R0:W3:Y:S01]  /*3ef0*/  LDG.E.U16 R231, desc[UR6][R130.64] ;  /* 0x0000000682e77981 */ /* 0x0000e2000c1e1500 */
[-C--:B-1----:R-:W-:Y:S01]  /*3f00*/  IADD3 R128, P2, R193, R122.reuse, RZ ;  /* 0x0000007ac1807210 */ /* 0x082fe20007f5e0ff */
[----:B------:R-:W-:Y:S01]  /*3f10*/  IMAD R193, R3, 0x3e, RZ ;  /* 0x0000003e03c17824 */ /* 0x000fe200078e02ff */
[-C--:B------:R-:W-:Y:S02]  /*3f20*/  LEA.HI.X.SX32 R125, R237, R123.reuse, 0x1, P0 ;  /* 0x0000007bed7d7211 */ /* 0x080fe400000f0eff */
[-C--:B0-----:R-:W-:Y:S02]  /*3f30*/  IADD3 R126, P1, R192, R122.reuse, RZ ;  /* 0x0000007ac07e7210 */ /* 0x081fe40007f3e0ff */
[----:B------:R-:W-:Y:S01]  /*3f40*/  LEA.HI.X.SX32 R129, R233, R123, 0x1, P2 ;  /* 0x0000007be9817211 */ /* 0x000fe200010f0eff */
[----:B------:R-:W3:Y:S01]  /*3f50*/  LDG.E.U16 R192, desc[UR6][R124.64] ;  /* 0x000000067cc07981 */ /* 0x000ee2000c1e1500 */
[----:B------:R-:W-:-:S02]  /*3f60*/  IADD3 R130, P0, R199, R122, RZ ;  /* 0x0000007ac7827210 */ /* 0x000fc40007f1e0ff */
[-C--:B------:R-:W-:Y:S01]  /*3f70*/  LEA.HI.X.SX32 R127, R235, R123.reuse, 0x1, P1 ;  /* 0x0000007beb7f7211 */ /* 0x080fe200008f0eff */
[----:B------:R-:W3:Y:S01]  /*3f80*/  LDG.E.U16 R234, desc[UR6][R128.64] ;  /* 0x0000000680ea7981 */ /* 0x000ee2000c1e1500 */
[----:B------:R-:W-:-:S03]  /*3f90*/  LEA.HI.X.SX32 R131, R193, R123, 0x1, P0 ;  /* 0x0000007bc1837211 */ /* 0x000fc600000f0eff */
[----:B------:R0:W3:Y:S04]  /*3fa0*/  LDG.E.U16 R199, desc[UR6][R126.64] ;  /* 0x000000067ec77981 */ /* 0x0000e8000c1e1500 */
[----:B------:R1:W3:Y:S01]  /*3fb0*/  LDG.E.U16 R236, desc[UR6][R130.64] ;  /* 0x0000000682ec7981 */ /* 0x0002e2000c1e1500 */
[----:B------:R-:W2:Y:S01]  /*3fc0*/  S2UR UR5, SR_CgaCtaId ;  /* 0x00000000000579c3 */ /* 0x000ea20000008800 */
[----:B0-----:R-:W-:-:S04]  /*3fd0*/  IADD3 R126, P0, R179, R122, RZ ;  /* 0x0000007ab37e7210 */ /* 0x001fc80007f1e0ff */
[-C--:B------:R-:W-:Y:S02]  /*3fe0*/  LEA.HI.X.SX32 R127, R202, R123.reuse, 0x1, P0 ;  /* 0x0000007bca7f7211 */ /* 0x080fe400000f0eff */
[-C--:B------:R-:W-:Y:S01]  /*3ff0*/  IADD3 R124, P0, R207, R122.reuse, RZ ;  /* 0x0000007acf7c7210 */ /* 0x080fe20007f1e0ff */
[----:B------:R-:W-:Y:S02]  /*4000*/  IMAD R179, R3, 0x7, RZ ;  /* 0x0000000703b37824 */ /* 0x000fe400078e02ff */
[----:B------:R0:W3:Y:S01]  /*4010*/  LDG.E.U16 R202, desc[UR6][R126.64] ;  /* 0x000000067eca7981 */ /* 0x0000e2000c1e1500 */
[----:B------:R-:W-:Y:S02]  /*4020*/  LEA.HI.X.SX32 R125, R209, R123, 0x1, P0 ;  /* 0x0000007bd17d7211 */ /* 0x000fe400000f0eff */
[----:B-1----:R-:W-:Y:S01]  /*4030*/  IADD3 R130, P0, R237, R122, RZ ;  /* 0x0000007aed827210 */ /* 0x002fe20007f1e0ff */
[----:B------:R-:W-:-:S03]  /*4040*/  IMAD.SHL.U32 R191, R238, 0x2, RZ ;  /* 0x00000002eebf7824 */ /* 0x000fc600078e00ff */
[----:B------:R-:W-:Y:S01]  /*4050*/  LEA.HI.X.SX32 R131, R179, R123, 0x1, P0 ;  /* 0x0000007bb3837211 */ /* 0x000fe200000f0eff */
[----:B------:R-:W-:Y:S01]  /*4060*/  IMAD R179, R3, 0xf, RZ ;  /* 0x0000000f03b37824 */ /* 0x000fe200078e02ff */
[-C--:B0-----:R-:W-:Y:S02]  /*4070*/  IADD3 R126, P1, R205, R122.reuse, RZ ;  /* 0x0000007acd7e7210 */ /* 0x081fe40007f3e0ff */
[----:B------:R0:W3:Y:S01]  /*4080*/  LDG.E.U16 R205, desc[UR6][R124.64] ;  /* 0x000000067ccd7981 */ /* 0x0000e2000c1e1500 */
[-C--:B------:R-:W-:Y:S01]  /*4090*/  IADD3 R128, P2, R181, R122.reuse, RZ ;  /* 0x0000007ab5807210 */ /* 0x080fe20007f5e0ff */
[----:B------:R-:W-:Y:S01]  /*40a0*/  UMOV UR4, 0x400 ;  /* 0x0000040000047882 */ /* 0x000fe20000000000 */
[----:B------:R-:W-:Y:S01]  /*40b0*/  LOP3.LUT R181, R238, 0xc0, RZ, 0xc0, !PT ;  /* 0x000000c0eeb57812 */ /* 0x000fe200078ec0ff */
[----:B--2---:R-:W-:Y:S01]  /*40c0*/  ULEA UR4, UR5, UR4, 0x18 ;  /* 0x0000000405047291 */ /* 0x004fe2000f8ec03f */
[----:B------:R1:W2:Y:S01]  /*40d0*/  LDG.E.U16 R130, desc[UR6][R130.64] ;  /* 0x0000000682827981 */ /* 0x0002a2000c1e1500 */
[----:B0-----:R-:W-:-:S04]  /*40e0*/  IADD3 R124, P0, R235, R122, RZ ;  /* 0x0000007aeb7c7210 */ /* 0x001fc80007f1e0ff */
[-C--:B------:R-:W-:Y:S02]  /*40f0*/  LEA.HI.X.SX32 R125, R179, R123.reuse, 0x1, P0 ;  /* 0x0000007bb37d7211 */ /* 0x080fe400000f0eff */
[----:B------:R-:W-:Y:S02]  /*4100*/  LOP3.LUT R179, R191, 0x7e, RZ, 0xc0, !PT ;  /* 0x0000007ebfb37812 */ /* 0x000fe400078ec0ff */
[-C--:B------:R-:W-:Y:S01]  /*4110*/  LEA.HI.X.SX32 R127, R213, R123.reuse, 0x1, P1 ;  /* 0x0000007bd57f7211 */ /* 0x080fe200008f0eff */
[----:B------:R-:W2:Y:S02]  /*4120*/  LDG.E.U16 R124, desc[UR6][R124.64] ;  /* 0x000000067c7c7981 */ /* 0x000ea4000c1e1500 */
[----:B-1----:R-:W-:Y:S01]  /*4130*/  IMAD R131, R181, 0x200, R179 ;  /* 0x00000200b5837824 */ /* 0x002fe200078e02b3 */
[----:B------:R-:W-:Y:S01]  /*4140*/  LEA.HI.X.SX32 R129, R211, R123, 0x1, P2 ;  /* 0x0000007bd3817211 */ /* 0x000fe200010f0eff */
[----:B------:R0:W2:Y:S04]  /*4150*/  LDG.E.U16 R207, desc[UR6][R126.64] ;  /* 0x000000067ecf7981 */ /* 0x0000a8000c1e1500 */
[----:B------:R1:W-:Y:S04]  /*4160*/  STS.U16 [R131+UR4+0x2000], R2 ;  /* 0x0020000283007988 */ /* 0x0003e80008000404 */
[----:B------:R0:W-:Y:S04]  /*4170*/  STS.U16 [R131+UR4+0x2c00], R5 ;  /* 0x002c000583007988 */ /* 0x0001e80008000404 */
[----:B------:R-:W-:Y:S01]  /*4180*/  STS.U16 [R131+UR4+0x400], R163 ;  /* 0x000400a383007988 */ /* 0x000fe20008000404 */
[----:B-1----:R-:W-:-:S03]  /*4190*/  LOP3.LUT R2, R131, 0x10, RZ, 0x3c, !PT ;  /* 0x0000001083027812 */ /* 0x002fc600078e3cff */
[----:B------:R-:W-:Y:S01]  /*41a0*/  STS.U16 [R131+UR4+0x800], R151 ;  /* 0x0008009783007988 */ /* 0x000fe20008000404 */
[----:B0-----:R-:W-:-:S03]  /*41b0*/  LOP3.LUT R5, R131, 0x20, RZ, 0x3c, !PT ;  /* 0x0000002083057812 */ /* 0x001fc600078e3cff */
[----:B------:R-:W-:Y:S04]  /*41c0*/  STS.U16 [R131+UR4+0x1000], R10 ;  /* 0x0010000a83007988 */ /* 0x000fe80008000404 */
[----:B------:R-:W-:Y:S04]  /*41d0*/  STS.U16 [R131+UR4], R177 ;  /* 0x000000b183007988 */ /* 0x000fe80008000404 */
[----:B------:R-:W-:Y:S04]  /*41e0*/  STS.U16 [R131+UR4+0x4000], R16 ;  /* 0x0040001083007988 */ /* 0x000fe80008000404 */
[----:B------:R-:W-:Y:S04]  /*41f0*/  STS.U16 [R131+UR4+0x4400], R15 ;  /* 0x0044000f83007988 */ /* 0x000fe80008000404 */
[----:B------:R-:W-:Y:S04]  /*4200*/  STS.U16 [R131+UR4+0x4c00], R8 ;  /* 0x004c000883007988 */ /* 0x000fe80008000404 */
[----:B------:R-:W-:Y:S04]  /*4210*/  STS.U16 [R131+UR4+0x5400], R20 ;  /* 0x0054001483007988 */ /* 0x000fe80008000404 */
[----:B------:R-:W-:Y:S04]  /*4220*/  STS.U16 [R131+UR4+0x6400], R19 ;  /* 0x0064001383007988 */ /* 0x000fe80008000404 */
[----:B------:R0:W-:Y:S04]  /*4230*/  STS.U16 [R131+UR4+0x6c00], R17 ;  /* 0x006c001183007988 */ /* 0x0001e80008000404 */
[----:B------:R-:W-:Y:S04]  /*4240*/  STS.U16 [R131+UR4+0x7400], R18 ;  /* 0x0074001283007988 */ /* 0x000fe80008000404 */
        /* <DEDUP_REMOVED lines=18> */
[----:B------:R-:W-:Y:S01]  /*4370*/  STS.U16 [R131+UR4+0x7c00], R11 ;  /* 0x007c000b83007988 */ /* 0x000fe20008000404 */
[----:B------:R-:W-:Y:S01]  /*4380*/  IMAD R211, R3, 0x17, RZ ;  /* 0x0000001703d37824 */ /* 0x000fe200078e02ff */
[----:B------:R-:W-:Y:S01]  /*4390*/  IADD3 R126, P1, R233, R122, RZ ;  /* 0x0000007ae97e7210 */ /* 0x000fe20007f3e0ff */
[----:B0-----:R-:W-:Y:S01]  /*43a0*/  IMAD R17, R3, 0x5e, RZ ;  /* 0x0000005e03117824 */ /* 0x001fe200078e02ff */
[----:B------:R-:W-:Y:S01]  /*43b0*/  STS.U16 [R2+UR4+0x4080], R49 ;  /* 0x0040803102007988 */ /* 0x000fe20008000404 */
[----:B------:R-:W-:Y:S01]  /*43c0*/  LOP3.LUT R15, R131, 0x50, RZ, 0x3c, !PT ;  /* 0x00000050830f7812 */ /* 0x000fe200078e3cff */
[----:B------:R-:W-:Y:S01]  /*43d0*/  IMAD R19, R3, 0x6e, RZ ;  /* 0x0000006e03137824 */ /* 0x000fe200078e02ff */
[----:B-1----:R-:W-:Y:S01]  /*43e0*/  LOP3.LUT R0, R131, 0x60, RZ, 0x3c, !PT ;  /* 0x0000006083007812 */ /* 0x002fe200078e3cff */
[----:B------:R-:W-:Y:S01]  /*43f0*/  STS.U16 [R2+UR4+0x4480], R43 ;  /* 0x0044802b02007988 */ /* 0x000fe20008000404 */
[C---:B------:R-:W-:Y:S01]  /*4400*/  IMAD R23, R3.reuse, 0x7e, RZ ;  /* 0x0000007e03177824 */ /* 0x040fe200078e02ff */
[----:B------:R-:W0:Y:S02]  /*4410*/  LDC R18, c[0x0][0x248] ;  /* 0x00009200ff127b82 */ /* 0x000e240000000800 */
[----:B------:R-:W-:Y:S04]  /*4420*/  STS.U16 [R2+UR4+0x4880], R76 ;  /* 0x0048804c02007988 */ /* 0x000fe80008000404 */
[----:B------:R1:W-:Y:S01]  /*4430*/  STS.U16 [R2+UR4+0x4c80], R7 ;  /* 0x004c800702007988 */ /* 0x0003e20008000404 */
[----:B------:R-:W-:Y:S01]  /*4440*/  IMAD R213, R3, 0x1f, RZ ;  /* 0x0000001f03d57824 */ /* 0x000fe200078e02ff */
[----:B------:R-:W5:Y:S02]  /*4450*/  LDC R41, c[0x0][0x248] ;  /* 0x00009200ff297b82 */ /* 0x000f640000000800 */
[----:B------:R4:W-:Y:S04]  /*4460*/  STS.U16 [R2+UR4+0x5080], R6 ;  /* 0x0050800602007988 */ /* 0x0009e80008000404 */
[----:B------:R-:W-:Y:S01]  /*4470*/  STS.U16 [R2+UR4+0x5480], R51 ;  /* 0x0054803302007988 */ /* 0x000fe20008000404 */
[----:B-1----:R-:W-:Y:S01]  /*4480*/  LOP3.LUT R7, R131, 0x30, RZ, 0x3c, !PT ;  /* 0x0000003083077812 */ /* 0x002fe200078e3cff */
[----:B------:R-:W-:-:S02]  /*4490*/  IMAD R11, R3, 0x4e, RZ ;  /* 0x0000004e030b7824 */ /* 0x000fc400078e02ff */
[----:B------:R-:W-:Y:S01]  /*44a0*/  STS.U16 [R2+UR4+0x5880], R80 ;  /* 0x0058805002007988 */ /* 0x000fe20008000404 */
[C---:B------:R-:W-:Y:S01]  /*44b0*/  IMAD R27, R3.reuse, 0x9e, RZ ;  /* 0x0000009e031b7824 */ /* 0x040fe200078e02ff */
[----:B------:R-:W1:Y:S02]  /*44c0*/  LDC R44, c[0x0][0x248] ;  /* 0x00009200ff2c7b82 */ /* 0x000e640000000800 */
[----:B------:R-:W-:Y:S04]  /*44d0*/  STS.U16 [R2+UR4+0x5c80], R79 ;  /* 0x005c804f02007988 */ /* 0x000fe80008000404 */
[----:B------:R-:W-:Y:S04]  /*44e0*/  STS.U16 [R2+UR4+0x6080], R77 ;  /* 0x0060804d02007988 */ /* 0x000fe80008000404 */
[----:B------:R4:W2:Y:S01]  /*44f0*/  LDG.E.U16 R209, desc[UR6][R128.64] ;  /* 0x0000000680d17981 */ /* 0x0008a2000c1e1500 */
[C---:B------:R-:W-:Y:S01]  /*4500*/  IMAD R25, R3.reuse, 0x8e, RZ ;  /* 0x0000008e03197824 */ /* 0x040fe200078e02ff */
[----:B------:R-:W0:Y:S02]  /*4510*/  LDC R45, c[0x0][0x248] ;  /* 0x00009200ff2d7b82 */ /* 0x000e240000000800 */
[----:B------:R-:W-:Y:S04]  /*4520*/  STS.U16 [R2+UR4+0x6480], R78 ;  /* 0x0064804e02007988 */ /* 0x000fe80008000404 */
[----:B------:R-:W-:Y:S01]  /*4530*/  STS.U16 [R2+UR4+0x6880], R84 ;  /* 0x0068805402007988 */ /* 0x000fe20008000404 */
[----:B------:R-:W-:Y:S01]  /*4540*/  IMAD R21, R3, 0x47, RZ ;  /* 0x0000004703157824 */ /* 0x000fe200078e02ff */
[----:B------:R-:W1:Y:S02]  /*4550*/  LDC R50, c[0x0][0x248] ;  /* 0x00009200ff327b82 */ /* 0x000e640000000800 */
[----:B------:R-:W-:Y:S04]  /*4560*/  STS.U16 [R2+UR4+0x6c80], R83 ;  /* 0x006c805302007988 */ /* 0x000fe80008000404 */
[----:B------:R-:W-:Y:S02]  /*4570*/  STS.U16 [R2+UR4+0x7080], R81 ;  /* 0x0070805102007988 */ /* 0x000fe40008000404 */
[----:B------:R-:W1:Y:S02]  /*4580*/  LDC R52, c[0x0][0x248] ;  /* 0x00009200ff347b82 */ /* 0x000e640000000800 */
        /* <DEDUP_REMOVED lines=18> */
[----:B------:R-:W-:Y:S01]  /*46b0*/  STS.U16 [R2+UR4+0x80], R175 ;  /* 0x000080af02007988 */ /* 0x000fe20008000404 */
[----:B------:R-:W-:Y:S01]  /*46c0*/  LEA.HI.X.SX32 R127, R211, R123, 0x1, P1 ;  /* 0x0000007bd37f7211 */ /* 0x000fe200008f0eff */
[----:B------:R-:W1:Y:S02]  /*46d0*/  LDC R43, c[0x0][0x248] ;  /* 0x00009200ff2b7b82 */ /* 0x000e640000000800 */
[----:B------:R-:W-:Y:S04]  /*46e0*/  STS.U16 [R5+UR4+0x100], R173 ;  /* 0x000100ad05007988 */ /* 0x000fe80008000404 */
[----:B------:R-:W-:Y:S02]  /*46f0*/  STS.U16 [R5+UR4+0x4100], R107 ;  /* 0x0041006b05007988 */ /* 0x000fe40008000404 */
[----:B------:R-:W3:Y:S02]  /*4700*/  LDC R49, c[0x0][0x248] ;  /* 0x00009200ff317b82 */ /* 0x000ee40000000800 */
        /* <DEDUP_REMOVED lines=29> */
[----:B------:R0:W-:Y:S01]  /*48e0*/  STS.U16 [R5+UR4+0x3d00], R86 ;  /* 0x003d005605007988 */ /* 0x0001e20008000404 */
[----:B----4-:R-:W-:-:S03]  /*48f0*/  IADD3 R6, P0, R11, R122, RZ ;  /* 0x0000007a0b067210 */ /* 0x010fc60007f1e0ff */
[----:B------:R-:W-:Y:S01]  /*4900*/  STS.U16 [R7+UR4+0x4180], R142 ;  /* 0x0041808e07007988 */ /* 0x000fe20008000404 */
[-C--:B------:R-:W-:Y:S02]  /*4910*/  IADD3 R14, P1, R185, R122.reuse, RZ ;  /* 0x0000007ab90e7210 */ /* 0x080fe40007f3e0ff */
[----:B------:R-:W-:Y:S01]  /*4920*/  IADD3 R128, P2, R193, R122, RZ ;  /* 0x0000007ac1807210 */ /* 0x000fe20007f5e0ff */
[----:B-----5:R-:W-:Y:S01]  /*4930*/  IMAD R41, R41, 0x12e, RZ ;  /* 0x0000012e29297824 */ /* 0x020fe200078e02ff */
[----:B------:R-:W4:Y:S01]  /*4940*/  LDG.E.U16 R126, desc[UR6][R126.64] ;  /* 0x000000067e7e7981 */ /* 0x000f22000c1e1500 */
[----:B0-----:R-:W-:-:S03]  /*4950*/  LOP3.LUT R5, R131, 0x40, RZ, 0x3c, !PT ;  /* 0x0000004083057812 */ /* 0x001fc600078e3cff */
        /* <DEDUP_REMOVED lines=30> */
[----:B------:R-:W-:Y:S01]  /*4b40*/  STS.U16 [R7+UR4+0x3d80], R63 ;  /* 0x003d803f07007988 */ /* 0x000fe20008000404 */
[----:B------:R-:W-:Y:S01]  /*4b50*/  LEA.HI.X.SX32 R129, R213, R123, 0x1, P2 ;  /* 0x0000007bd5817211 */ /* 0x000fe200010f0eff */
[----:B0-----:R-:W0:Y:S02]  /*4b60*/  LDC R42, c[0x0][0x248] ;  /* 0x00009200ff2a7b82 */ /* 0x001e240000000800 */
        /* <DEDUP_REMOVED lines=31> */
[----:B------:R1:W-:Y:S01]  /*4d60*/  STS.U16 [R5+UR4+0x7e00], R201 ;  /* 0x007e00c905007988 */ /* 0x0003e20008000404 */
[----:B------:R-:W-:Y:S01]  /*4d70*/  IADD3 R16, P2, R183, R122, RZ ;  /* 0x0000007ab7107210 */ /* 0x000fe20007f5e0ff */
[----:B-----5:R-:W5:Y:S01]  /*4d80*/  LDC R46, c[0x0][0x248] ;  /* 0x00009200ff2e7b82 */ /* 0x020f620000000800 */
[----:B------:R-:W-:Y:S01]  /*4d90*/  IMAD R45, R45, 0x15c, RZ ;  /* 0x0000015c2d2d7824 */ /* 0x000fe200078e02ff */
[----:B------:R-:W4:Y:S01]  /*4da0*/  LDG.E.U16 R128, desc[UR6][R128.64] ;  /* 0x0000000680807981 */ /* 0x000f22000c1e1500 */
[----:B-1----:R-:W-:-:S03]  /*4db0*/  IMAD R5, R3, 0x27, RZ ;  /* 0x0000002703057824 */ /* 0x002fc600078e02ff */
[----:B------:R-:W-:Y:S02]  /*4dc0*/  STS.U16 [R15+UR4+0x280], R167 ;  /* 0x000280a70f007988 */ /* 0x000fe40008000404 */
[----:B------:R-:W1:Y:S01]  /*4dd0*/  LDC R47, c[0x0][0x248] ;  /* 0x00009200ff2f7b82 */ /* 0x000e620000000800 */
[----:B------:R-:W-:Y:S01]  /*4de0*/  LEA.HI.X.SX32 R7, R5, R123, 0x1, P0 ;  /* 0x0000007b05077211 */ /* 0x000fe200000f0eff */
[----:B------:R-:W-:Y:S01]  /*4df0*/  IMAD R5, R3, 0x2f, RZ ;  /* 0x0000002f03057824 */ /* 0x000fe200078e02ff */
[----:B------:R-:W-:Y:S01]  /*4e00*/  IADD3 R10, P0, R17, R122, RZ ;  /* 0x0000007a110a7210 */ /* 0x000fe20007f1e0ff */
[----:B------:R-:W-:Y:S04]  /*4e10*/  STS.U16 [R15+UR4+0x680], R153 ;  /* 0x000680990f007988 */ /* 0x000fe80008000404 */
[----:B------:R-:W2:Y:S01]  /*4e20*/  LDC R48, c[0x0][0x248] ;  /* 0x00009200ff307b82 */ /* 0x000ea20000000800 */
[----:B------:R-:W-:Y:S04]  /*4e30*/  STS.U16 [R15+UR4+0xa80], R141 ;  /* 0x000a808d0f007988 */ /* 0x000fe80008000404 */
[----:B------:R-:W-:Y:S01]  /*4e40*/  STS.U16 [R15+UR4+0xe80], R40 ;  /* 0x000e80280f007988 */ /* 0x000fe20008000404 */
[----:B------:R-:W-:-:S02]  /*4e50*/  IMAD R43, R43, 0x14c, RZ ;  /* 0x0000014c2b2b7824 */ /* 0x000fc400078e02ff */
[----:B------:R-:W2:Y:S01]  /*4e60*/  LDC R54, c[0x0][0x248] ;  /* 0x00009200ff367b82 */ /* 0x000ea20000000800 */
[----:B------:R-:W-:Y:S04]  /*4e70*/  STS.U16 [R15+UR4+0x1280], R39 ;  /* 0x001280270f007988 */ /* 0x000fe80008000404 */
[----:B------:R-:W-:Y:S01]  /*4e80*/  STS.U16 [R15+UR4+0x1680], R38 ;  /* 0x001680260f007988 */ /* 0x000fe20008000404 */
[----:B---3--:R-:W-:Y:S02]  /*4e90*/  IMAD R49, R49, 0x17c, RZ ;  /* 0x0000017c31317824 */ /* 0x008fe400078e02ff */
[----:B------:R-:W3:Y:S01]  /*4ea0*/  LDC R55, c[0x0][0x248] ;  /* 0x00009200ff377b82 */ /* 0x000ee20000000800 */
[----:B------:R-:W-:Y:S04]  /*4eb0*/  STS.U16 [R15+UR4+0x1a80], R37 ;  /* 0x001a80250f007988 */ /* 0x000fe80008000404 */
[----:B------:R-:W-:Y:S03]  /*4ec0*/  STS.U16 [R15+UR4+0x1e80], R36 ;  /* 0x001e80240f007988 */ /* 0x000fe60008000404 */
[----:B------:R-:W3:Y:S01]  /*4ed0*/  LDC R56, c[0x0][0x248] ;  /* 0x00009200ff387b82 */ /* 0x000ee20000000800 */
[----:B------:R-:W-:Y:S04]  /*4ee0*/  STS.U16 [R15+UR4+0x2280], R35 ;  /* 0x002280230f007988 */ /* 0x000fe80008000404 */
[----:B------:R-:W-:Y:S03]  /*4ef0*/  STS.U16 [R15+UR4+0x2680], R34 ;  /* 0x002680220f007988 */ /* 0x000fe60008000404 */
[----:B------:R-:W3:Y:S01]  /*4f00*/  LDC R58, c[0x0][0x248] ;  /* 0x00009200ff3a7b82 */ /* 0x000ee20000000800 */
        /* <DEDUP_REMOVED lines=22> */
[-C--:B------:R-:W-:Y:S01]  /*5070*/  LEA.HI.X.SX32 R17, R17, R123.reuse, 0x1, P2 ;  /* 0x0000007b11117211 */ /* 0x080fe200010f0eff */
[----:B0-----:R-:W0:Y:S02]  /*5080*/  LDC R32, c[0x0][0x248] ;  /* 0x00009200ff207b82 */ /* 0x001e240000000800 */
[----:B------:R1:W-:Y:S01]  /*5090*/  STS.U16 [R0+UR4+0x1300], R9 ;  /* 0x0013000900007988 */ /* 0x0003e20008000404 */
[----:B-----5:R-:W-:-:S05]  /*50a0*/  LEA.HI.X.SX32 R15, R11, R123, 0x1, P1 ;  /* 0x0000007b0b0f7211 */ /* 0x020fca00008f0eff */
[----:B------:R-:W5:Y:S01]  /*50b0*/  LDC R38, c[0x0][0x248] ;  /* 0x00009200ff267b82 */ /* 0x000f620000000800 */
[-C--:B------:R-:W-:Y:S01]  /*50c0*/  LEA.HI.X.SX32 R11, R5, R123.reuse, 0x1, P0 ;  /* 0x0000007b050b7211 */ /* 0x080fe200000f0eff */
[----:B-1----:R-:W-:Y:S01]  /*50d0*/  IMAD R9, R3, 0x37, RZ ;  /* 0x0000003703097824 */ /* 0x002fe200078e02ff */
[CC--:B------:R-:W-:Y:S02]  /*50e0*/  IADD3 R12, P1, R19.reuse, R122.reuse, RZ ;  /* 0x0000007a130c7210 */ /* 0x0c0fe40007f3e0ff */
[----:B------:R-:W-:Y:S01]  /*50f0*/  IADD3 R188, P0, R188, R122, RZ ;  /* 0x0000007abcbc7210 */ /* 0x000fe20007f1e0ff */
[----:B------:R1:W-:Y:S02]  /*5100*/  STS.U16 [R0+UR4+0x1b00], R13 ;  /* 0x001b000d00007988 */ /* 0x0003e40008000404 */
[----:B------:R-:W2:Y:S01]  /*5110*/  LDC R40, c[0x0][0x248] ;  /* 0x00009200ff287b82 */ /* 0x000ea20000000800 */
[----:B------:R-:W-:Y:S01]  /*5120*/  LEA.HI.X.SX32 R189, R19, R123, 0x1, P0 ;  /* 0x0000007b13bd7211 */ /* 0x000fe200000f0eff */
[----:B------:R-:W-:Y:S01]  /*5130*/  STS.U16 [R0+UR4+0x300], R165 ;  /* 0x000300a500007988 */ /* 0x000fe20008000404 */
[----:B------:R-:W-:-:S03]  /*5140*/  IMAD R19, R3, 0x3f, RZ ;  /* 0x0000003f03137824 */ /* 0x000fc600078e02ff */
[----:B------:R-:W-:Y:S01]  /*5150*/  STS.U16 [R0+UR4+0xb00], R139 ;  /* 0x000b008b00007988 */ /* 0x000fe20008000404 */
[----:B-1----:R-:W-:-:S03]  /*5160*/  LEA.HI.X.SX32 R13, R9, R123, 0x1, P1 ;  /* 0x0000007b090d7211 */ /* 0x002fc600008f0eff */
[----:B------:R-:W-:Y:S04]  /*5170*/  STS.U16 [R0+UR4+0x700], R192 ;  /* 0x000700c000007988 */ /* 0x000fe80008000404 */
[----:B------:R-:W-:Y:S04]  /*5180*/  STS.U16 [R0+UR4+0xf00], R199 ;  /* 0x000f00c700007988 */ /* 0x000fe80008000404 */
[----:B------:R-:W-:Y:S04]  /*5190*/  STS.U16 [R0+UR4+0x1700], R234 ;  /* 0x001700ea00007988 */ /* 0x000fe80008000404 */
[----:B------:R-:W-:Y:S04]  /*51a0*/  STS.U16 [R0+UR4+0x1f00], R236 ;  /* 0x001f00ec00007988 */ /* 0x000fe80008000404 */
[----:B------:R1:W4:Y:S04]  /*51b0*/  LDG.E.U16 R5, desc[UR6][R14.64] ;  /* 0x000000060e057981 */ /* 0x000328000c1e1500 */
[----:B------:R-:W4:Y:S01]  /*51c0*/  LDG.E.U16 R2, desc[UR6][R6.64] ;  /* 0x0000000606027981 */ /* 0x000f22000c1e1500 */
[----:B------:R-:W-:Y:S01]  /*51d0*/  IADD3 R196, P2, R196, R122, RZ ;  /* 0x0000007ac4c47210 */ /* 0x000fe20007f5e0ff */
[----:B------:R-:W-:-:S02]  /*51e0*/  IMAD R31, R3, 0xce, RZ ;  /* 0x000000ce031f7824 */ /* 0x000fc400078e02ff */
[----:B------:R3:W4:Y:S01]  /*51f0*/  LDG.E.U16 R4, desc[UR6][R10.64] ;  /* 0x000000060a047981 */ /* 0x000722000c1e1500 */
[----:B-1----:R-:W-:Y:S01]  /*5200*/  IADD3 R14, P0, R23, R122, RZ ;  /* 0x0000007a170e7210 */ /* 0x002fe20007f1e0ff */
[----:B------:R-:W-:Y:S02]  /*5210*/  IMAD R29, R3, 0xbe, RZ ;  /* 0x000000be031d7824 */ /* 0x000fe400078e02ff */
[----:B------:R-:W4:Y:S01]  /*5220*/  LDG.E.U16 R9, desc[UR6][R188.64] ;  /* 0x00000006bc097981 */ /* 0x000f22000c1e1500 */
[----:B------:R-:W-:-:S03]  /*5230*/  LEA.HI.X.SX32 R15, R19, R123, 0x1, P0 ;  /* 0x0000007b130f7211 */ /* 0x000fc600000f0eff */
[----:B------:R1:W4:Y:S01]  /*5240*/  LDG.E.U16 R6, desc[UR6][R12.64] ;  /* 0x000000060c067981 */ /* 0x000322000c1e1500 */
[----:B---3--:R-:W-:Y:S02]  /*5250*/  IADD3 R10, P1, R25, R122, RZ ;  /* 0x0000007a190a7210 */ /* 0x008fe40007f3e0ff */
[----:B------:R-:W-:Y:S01]  /*5260*/  LEA.HI.X.SX32 R197, R23, R123, 0x1, P2 ;  /* 0x0000007b17c57211 */ /* 0x000fe200010f0eff */
[----:B------:R3:W4:Y:S01]  /*5270*/  LDG.E.U16 R7, desc[UR6][R16.64] ;  /* 0x0000000610077981 */ /* 0x000722000c1e1500 */
[----:B------:R-:W-:-:S03]  /*5280*/  IMAD R19, R3, 0x5f, RZ ;  /* 0x0000005f03137824 */ /* 0x000fc600078e02ff */
[----:B------:R-:W4:Y:S01]  /*5290*/  LDG.E.U16 R8, desc[UR6][R14.64] ;  /* 0x000000060e087981 */ /* 0x000f22000c1e1500 */
[----:B-1----:R-:W-:Y:S01]  /*52a0*/  IMAD R13, R3, 0x4f, RZ ;  /* 0x0000004f030d7824 */ /* 0x002fe200078e02ff */
[----:B------:R-:W-:Y:S02]  /*52b0*/  IADD3 R12, P0, R27, R122, RZ ;  /* 0x0000007a1b0c7210 */ /* 0x000fe40007f1e0ff */
[-C--:B------:R-:W-:Y:S01]  /*52c0*/  LEA.HI.X.SX32 R11, R21, R123.reuse, 0x1, P1 ;  /* 0x0000007b150b7211 */ /* 0x080fe200008f0eff */
[----:B------:R-:W-:Y:S01]  /*52d0*/  IMAD R23, R3, 0xae, RZ ;  /* 0x000000ae03177824 */ /* 0x000fe200078e02ff */
[----:B------:R-:W-:Y:S01]  /*52e0*/  LEA.HI.X.SX32 R13, R13, R123, 0x1, P0 ;  /* 0x0000007b0d0d7211 */ /* 0x000fe200000f0eff */
[C---:B------:R-:W-:Y:S01]  /*52f0*/  IMAD R21, R3.reuse, 0x67, RZ ;  /* 0x0000006703157824 */ /* 0x040fe200078e02ff */
[----:B------:R-:W4:Y:S04]  /*5300*/  LDG.E.U16 R197, desc[UR6][R196.64] ;  /* 0x00000006c4c57981 */ /* 0x000f28000c1e1500 */
[----:B------:R1:W4:Y:S01]  /*5310*/  LDG.E.U16 R22, desc[UR6][R12.64] ;  /* 0x000000060c167981 */ /* 0x000322000c1e1500 */
[----:B---3--:R-:W-:-:S02]  /*5320*/  IMAD R17, R3, 0x57, RZ ;  /* 0x0000005703117824 */ /* 0x008fc400078e02ff */
[----:B------:R-:W-:Y:S01]  /*5330*/  IMAD R33, R3, 0xde, RZ ;  /* 0x000000de03217824 */ /* 0x000fe200078e02ff */
[----:B------:R3:W4:Y:S01]  /*5340*/  LDG.E.U16 R20, desc[UR6][R10.64] ;  /* 0x000000060a147981 */ /* 0x000722000c1e1500 */
[----:B-1----:R-:W-:-:S04]  /*5350*/  IADD3 R12, P2, R31, R122, RZ ;  /* 0x0000007a1f0c7210 */ /* 0x002fc80007f5e0ff */
[-C--:B------:R-:W-:Y:S02]  /*5360*/  LEA.HI.X.SX32 R13, R21, R123.reuse, 0x1, P2 ;  /* 0x0000007b150d7211 */ /* 0x080fe400010f0eff */
[----:B------:R-:W1:Y:S01]  /*5370*/  LDC R21, c[0x0][0x248] ;  /* 0x00009200ff157b82 */ /* 0x000e620000000800 */
[-C--:B------:R-:W-:Y:S02]  /*5380*/  IADD3 R14, P0, R23, R122.reuse, RZ ;  /* 0x0000007a170e7210 */ /* 0x080fe40007f1e0ff */
[-C--:B---3--:R-:W-:Y:S01]  /*5390*/  IADD3 R10, P1, R29, R122.reuse, RZ ;  /* 0x0000007a1d0a7210 */ /* 0x088fe20007f3e0ff */
[----:B------:R-:W-:Y:S01]  /*53a0*/  IMAD R35, R3, 0xee, RZ ;  /* 0x000000ee03237824 */ /* 0x000fe200078e02ff */
[-C--:B------:R-:W-:Y:S01]  /*53b0*/  LEA.HI.X.SX32 R15, R17, R123.reuse, 0x1, P0 ;  /* 0x0000007b110f7211 */ /* 0x080fe200000f0eff */
[----:B------:R-:W-:Y:S01]  /*53c0*/  IMAD R17, R3, 0x6f, RZ ;  /* 0x0000006f03117824 */ /* 0x000fe200078e02ff */
[----:B------:R-:W-:Y:S01]  /*53d0*/  LEA.HI.X.SX32 R11, R19, R123, 0x1, P1 ;  /* 0x0000007b130b7211 */ /* 0x000fe200008f0eff */
[----:B------:R0:W3:Y:S01]  /*53e0*/  LDG.E.U16 R28, desc[UR6][R12.64] ;  /* 0x000000060c1c7981 */ /* 0x0000e2000c1e1500 */
[----:B------:R-:W-:Y:S01]  /*53f0*/  IADD3 R16, P0, R33, R122, RZ ;  /* 0x0000007a21107210 */ /* 0x000fe20007f1e0ff */
[----:B------:R-:W-:-:S02]  /*5400*/  IMAD R19, R3, 0x77, RZ ;  /* 0x0000007703137824 */ /* 0x000fc400078e02ff */
[----:B------:R5:W3:Y:S01]  /*5410*/  LDG.E.U16 R26, desc[UR6][R10.64] ;  /* 0x000000060a1a7981 */ /* 0x000ae2000c1e1500 */
[-C--:B------:R-:W-:Y:S01]  /*5420*/  LEA.HI.X.SX32 R17, R17, R123.reuse, 0x1, P0 ;  /* 0x0000007b11117211 */ /* 0x080fe200000f0eff */
[----:B------:R-:W-:Y:S02]  /*5430*/  IMAD R37, R3, 0xfe, RZ ;  /* 0x000000fe03257824 */ /* 0x000fe400078e02ff */
[----:B------:R2:W3:Y:S01]  /*5440*/  LDG.E.U16 R24, desc[UR6][R14.64] ;  /* 0x000000060e187981 */ /* 0x0004e2000c1e1500 */
[----:B0-----:R-:W-:Y:S01]  /*5450*/  IMAD R13, R32, 0x10e, RZ ;  /* 0x0000010e200d7824 */ /* 0x001fe200078e02ff */
[-C--:B-----5:R-:W-:Y:S02]  /*5460*/  IADD3 R10, P0, R35, R122.reuse, RZ ;  /* 0x0000007a230a7210 */ /* 0x0a0fe40007f1e0ff */
[----:B------:R0:W5:Y:S01]  /*5470*/  LDG.E.U16 R30, desc[UR6][R16.64] ;  /* 0x00000006101e7981 */ /* 0x000162000c1e1500 */
[----:B------:R-:W-:Y:S01]  /*5480*/  IADD3 R12, P1, R37, R122, RZ ;  /* 0x0000007a250c7210 */ /* 0x000fe20007f3e0ff */
[----:B--2---:R-:W-:Y:S01]  /*5490*/  IMAD R15, R3, 0x7f, RZ ;  /* 0x0000007f030f7824 */ /* 0x004fe200078e02ff */
[----:B------:R-:W-:Y:S01]  /*54a0*/  LEA.HI.X.SX32 R11, R19, R123, 0x1, P0 ;  /* 0x0000007b130b7211 */ /* 0x000fe200000f0eff */
[----:B-1----:R-:W-:-:S02]  /*54b0*/  IMAD R21, R21, 0x11c, RZ ;  /* 0x0000011c15157824 */ /* 0x002fc400078e02ff */
[----:B------:R-:W-:Y:S02]  /*54c0*/  IMAD R39, R18, 0x10c, RZ ;  /* 0x0000010c12277824 */ /* 0x000fe400078e02ff */
[----:B------:R1:W2:Y:S01]  /*54d0*/  LDG.E.U16 R32, desc[UR6][R10.64] ;  /* 0x000000060a207981 */ /* 0x0002a2000c1e1500 */
[----:B0-----:R-:W-:Y:S01]  /*54e0*/  IMAD R17, R3, 0x87, RZ ;  /* 0x0000008703117824 */ /* 0x001fe200078e02ff */
[----:B------:R-:W-:Y:S01]  /*54f0*/  IADD3 R16, P0, R13, R122, RZ ;  /* 0x0000007a0d107210 */ /* 0x000fe20007f1e0ff */
[----:B------:R-:W0:Y:S01]  /*5500*/  LDC R18, c[0x0][0x248] ;  /* 0x00009200ff127b82 */ /* 0x000e220000000800 */
[-C--:B------:R-:W-:Y:S02]  /*5510*/  LEA.HI.X.SX32 R13, R15, R123.reuse, 0x1, P1 ;  /* 0x0000007b0f0d7211 */ /* 0x080fe400008f0eff */
[----:B------:R-:W-:-:S03]  /*5520*/  LEA.HI.X.SX32 R17, R17, R123, 0x1, P0 ;  /* 0x0000007b11117211 */ /* 0x000fc600000f0eff */
[----:B------:R1:W2:Y:S02]  /*5530*/  LDG.E.U16 R34, desc[UR6][R12.64] ;  /* 0x000000060c227981 */ /* 0x0002a4000c1e1500 */
[----:B-1----:R-:W-:Y:S01]  /*5540*/  IMAD R11, R38, 0x11e, RZ ;  /* 0x0000011e260b7824 */ /* 0x002fe200078e02ff */
[-C--:B------:R-:W-:Y:S01]  /*5550*/  IADD3 R10, P0, R21, R122.reuse, RZ ;  /* 0x0000007a150a7210 */ /* 0x080fe20007f1e0ff */
[----:B------:R1:W2:Y:S01]  /*5560*/  LDG.E.U16 R36, desc[UR6][R16.64] ;  /* 0x0000000610247981 */ /* 0x0002a2000c1e1500 */
[-C--:B------:R-:W-:Y:S02]  /*5570*/  IADD3 R14, P2, R39, R122.reuse, RZ ;  /* 0x0000007a270e7210 */ /* 0x080fe40007f5e0ff */
[-C--:B------:R-:W-:Y:S02]  /*5580*/  IADD3 R12, P1, R11, R122.reuse, RZ ;  /* 0x0000007a0b0c7210 */ /* 0x080fe40007f3e0ff */
[-C--:B------:R-:W-:Y:S01]  /*5590*/  LEA.HI.X.SX32 R11, R25, R123.reuse, 0x1, P0 ;  /* 0x0000007b190b7211 */ /* 0x080fe200000f0eff */
[----:B-1----:R-:W-:Y:S01]  /*55a0*/  IMAD R17, R3, 0x97, RZ ;  /* 0x0000009703117824 */ /* 0x002fe200078e02ff */
[----:B------:R-:W-:Y:S01]  /*55b0*/  IADD3 R16, P0, R41, R122, RZ ;  /* 0x0000007a29107210 */ /* 0x000fe20007f1e0ff */
[----:B------:R-:W-:Y:S01]  /*55c0*/  IMAD R13, R3, 0x8f, RZ ;  /* 0x0000008f030d7824 */ /* 0x000fe200078e02ff */
[-C--:B------:R-:W-:Y:S01]  /*55d0*/  LEA.HI.X.SX32 R15, R230, R123.reuse, 0x1, P2 ;  /* 0x0000007be60f7211 */ /* 0x080fe200010f0eff */
[----:B------:R-:W-:Y:S01]  /*55e0*/  IMAD R19, R40, 0x12c, RZ ;  /* 0x0000012c28137824 */ /* 0x000fe200078e02ff */
[-C--:B------:R-:W-:Y:S01]  /*55f0*/  LEA.HI.X.SX32 R17, R17, R123.reuse, 0x1, P0 ;  /* 0x0000007b11117211 */ /* 0x080fe200000f0eff */
[----:B------:R1:W3:Y:S01]  /*5600*/  LDG.E.U16 R25, desc[UR6][R10.64] ;  /* 0x000000060a197981 */ /* 0x0002e2000c1e1500 */
[----:B------:R-:W-:-:S03]  /*5610*/  LEA.HI.X.SX32 R13, R13, R123, 0x1, P1 ;  /* 0x0000007b0d0d7211 */ /* 0x000fc600008f0eff */
[----:B------:R1:W5:Y:S04]  /*5620*/  LDG.E.U16 R39, desc[UR6][R14.64] ;  /* 0x000000060e277981 */ /* 0x000368000c1e1500 */
[----:B------:R0:W2:Y:S01]  /*5630*/  LDG.E.U16 R40, desc[UR6][R16.64] ;  /* 0x0000000610287981 */ /* 0x0000a2000c1e1500 */
[----:B-1----:R-:W-:-:S03]  /*5640*/  IMAD R11, R42, 0x13e, RZ ;  /* 0x0000013e2a0b7824 */ /* 0x002fc600078e02ff */
[----:B------:R1:W2:Y:S01]  /*5650*/  LDG.E.U16 R38, desc[UR6][R12.64] ;  /* 0x000000060c267981 */ /* 0x0002a2000c1e1500 */
[-C--:B------:R-:W-:Y:S01]  /*5660*/  IADD3 R14, P2, R19, R122.reuse, RZ ;  /* 0x0000007a130e7210 */ /* 0x080fe20007f5e0ff */
[C---:B------:R-:W-:Y:S02]  /*5670*/  IMAD R19, R3.reuse, 0x9f, RZ ;  /* 0x0000009f03137824 */ /* 0x040fe400078e02ff */
[----:B0-----:R-:W-:Y:S01]  /*5680*/  IMAD R17, R44, 0x14e, RZ ;  /* 0x0000014e2c117824 */ /* 0x001fe200078e02ff */
[-C--:B------:R-:W-:Y:S01]  /*5690*/  LEA.HI.X.SX32 R15, R228, R123.reuse, 0x1, P2 ;  /* 0x0000007be40f7211 */ /* 0x080fe200010f0eff */
[----:B------:R-:W-:Y:S01]  /*56a0*/  IMAD R21, R3, 0xa7, RZ ;  /* 0x000000a703157824 */ /* 0x000fe200078e02ff */
[-C--:B-1----:R-:W-:Y:S01]  /*56b0*/  IADD3 R12, P1, R11, R122.reuse, RZ ;  /* 0x0000007a0b0c7210 */ /* 0x082fe20007f3e0ff */
[----:B------:R-:W-:Y:S01]  /*56c0*/  IMAD R51, R18, 0x13c, RZ ;  /* 0x0000013c12337824 */ /* 0x000fe200078e02ff */
[----:B------:R-:W-:Y:S01]  /*56d0*/  IADD3 R16, P2, R17, R122, RZ ;  /* 0x0000007a11107210 */ /* 0x000fe20007f5e0ff */
[----:B------:R0:W2:Y:S01]  /*56e0*/  LDG.E.U16 R41, desc[UR6][R14.64] ;  /* 0x000000060e297981 */ /* 0x0000a2000c1e1500 */
[----:B------:R-:W-:-:S02]  /*56f0*/  LEA.HI.X.SX32 R13, R19, R123, 0x1, P1 ;  /* 0x0000007b130d7211 */ /* 0x000fc400008f0eff */
[-C--:B------:R-:W-:Y:S02]  /*5700*/  IADD3 R18, P1, R45, R122.reuse, RZ ;  /* 0x0000007a2d127210 */ /* 0x080fe40007f3e0ff */
[-C--:B------:R-:W-:Y:S01]  /*5710*/  LEA.HI.X.SX32 R17, R21, R123.reuse, 0x1, P2 ;  /* 0x0000007b15117211 */ /* 0x080fe200010f0eff */
[----:B------:R-:W-:Y:S01]  /*5720*/  IMAD R53, R46, 0x15e, RZ ;  /* 0x0000015e2e357824 */ /* 0x000fe200078e02ff */
[----:B------:R-:W1:Y:S01]  /*5730*/  LDC R21, c[0x0][0x248] ;  /* 0x00009200ff157b82 */ /* 0x000e620000000800 */
[-C--:B------:R-:W-:Y:S01]  /*5740*/  LEA.HI.X.SX32 R19, R23, R123.reuse, 0x1, P1 ;  /* 0x0000007b17137211 */ /* 0x080fe200008f0eff */
[----:B------:R-:W-:Y:S01]  /*5750*/  IMAD R47, R47, 0x16c, RZ ;  /* 0x0000016c2f2f7824 */ /* 0x000fe200078e02ff */
[----:B------:R-:W-:Y:S01]  /*5760*/  IADD3 R10, P0, R51, R122, RZ ;  /* 0x0000007a330a7210 */ /* 0x000fe20007f1e0ff */
[----:B------:R-:W2:Y:S04]  /*5770*/  LDG.E.U16 R42, desc[UR6][R12.64] ;  /* 0x000000060c2a7981 */ /* 0x000ea8000c1e1500 */
[----:B------:R-:W1:Y:S01]  /*5780*/  LDC R23, c[0x0][0x248] ;  /* 0x00009200ff177b82 */ /* 0x000e620000000800 */
[----:B------:R0:W2:Y:S01]  /*5790*/  LDG.E.U16 R45, desc[UR6][R18.64] ;  /* 0x00000006122d7981 */ /* 0x0000a2000c1e1500 */
[----:B------:R-:W-:-:S03]  /*57a0*/  LEA.HI.X.SX32 R11, R27, R123, 0x1, P0 ;  /* 0x0000007b1b0b7211 */ /* 0x000fc600000f0eff */
[----:B------:R-:W2:Y:S03]  /*57b0*/  LDG.E.U16 R44, desc[UR6][R16.64] ;  /* 0x00000006102c7981 */ /* 0x000ea6000c1e1500 */
[----:B------:R-:W1:Y:S01]  /*57c0*/  LDC R51, c[0x0][0x248] ;  /* 0x00009200ff337b82 */ /* 0x000e620000000800 */
[----:B0-----:R-:W-:Y:S01]  /*57d0*/  IADD3 R14, P0, R43, R122, RZ ;  /* 0x0000007a2b0e7210 */ /* 0x001fe20007f1e0ff */
[----:B------:R0:W2:Y:S06]  /*57e0*/  LDG.E.U16 R27, desc[UR6][R10.64] ;  /* 0x000000060a1b7981 */ /* 0x0000ac000c1e1500 */
[----:B------:R-:W1:Y:S01]  /*57f0*/  LDC R18, c[0x0][0x248] ;  /* 0x00009200ff127b82 */ /* 0x000e620000000800 */
[----:B------:R-:W-:Y:S01]  /*5800*/  LEA.HI.X.SX32 R15, R226, R123, 0x1, P0 ;  /* 0x0000007be20f7211 */ /* 0x000fe200000f0eff */
[----:B------:R-:W-:-:S02]  /*5810*/  IMAD R13, R48, 0x16e, RZ ;  /* 0x0000016e300d7824 */ /* 0x000fc400078e02ff */
[----:B0-----:R-:W-:Y:S01]  /*5820*/  IMAD R11, R3, 0xaf, RZ ;  /* 0x000000af030b7824 */ /* 0x001fe200078e02ff */
[-C--:B------:R-:W-:Y:S01]  /*5830*/  IADD3 R10, P0, R53, R122.reuse, RZ ;  /* 0x0000007a350a7210 */ /* 0x080fe20007f1e0ff */
[----:B------:R0:W2:Y:S01]  /*5840*/  LDG.E.U16 R43, desc[UR6][R14.64] ;  /* 0x000000060e2b7981 */ /* 0x0000a2000c1e1500 */
[-C--:B------:R-:W-:Y:S02]  /*5850*/  IADD3 R12, P1, R47, R122.reuse, RZ ;  /* 0x0000007a2f0c7210 */ /* 0x080fe40007f3e0ff */
[-C--:B------:R-:W-:Y:S01]  /*5860*/  LEA.HI.X.SX32 R11, R11, R123.reuse, 0x1, P0 ;  /* 0x0000007b0b0b7211 */ /* 0x080fe200000f0eff */
[----:B-1----:R-:W-:Y:S01]  /*5870*/  IMAD R21, R21, 0x17e, RZ ;  /* 0x0000017e15157824 */ /* 0x002fe200078e02ff */
[-C--:B------:R-:W-:Y:S01]  /*5880*/  IADD3 R16, P0, R49, R122.reuse, RZ ;  /* 0x0000007a31107210 */ /* 0x080fe20007f1e0ff */
[----:B------:R-:W-:Y:S02]  /*5890*/  IMAD R23, R23, 0x18c, RZ ;  /* 0x0000018c17177824 */ /* 0x000fe400078e02ff */
[----:B------:R1:W2:Y:S01]  /*58a0*/  LDG.E.U16 R46, desc[UR6][R10.64] ;  /* 0x000000060a2e7981 */ /* 0x0002a2000c1e1500 */
[----:B0-----:R-:W-:Y:S01]  /*58b0*/  IADD3 R14, P2, R13, R122, RZ ;  /* 0x0000007a0d0e7210 */ /* 0x001fe20007f5e0ff */
[----:B------:R-:W-:Y:S01]  /*58c0*/  IMAD R15, R3, 0xb7, RZ ;  /* 0x000000b7030f7824 */ /* 0x000fe200078e02ff */
[----:B------:R-:W-:-:S02]  /*58d0*/  LEA.HI.X.SX32 R13, R224, R123, 0x1, P1 ;  /* 0x0000007be00d7211 */ /* 0x000fc400008f0eff */
[-C--:B------:R-:W-:Y:S02]  /*58e0*/  LEA.HI.X.SX32 R17, R29, R123.reuse, 0x1, P0 ;  /* 0x0000007b1d117211 */ /* 0x080fe400000f0eff */
[-C--:B------:R-:W-:Y:S01]  /*58f0*/  LEA.HI.X.SX32 R15, R15, R123.reuse, 0x1, P2 ;  /* 0x0000007b0f0f7211 */ /* 0x080fe200010f0eff */
[----:B------:R0:W2:Y:S01]  /*5900*/  LDG.E.U16 R29, desc[UR6][R12.64] ;  /* 0x000000060c1d7981 */ /* 0x0000a2000c1e1500 */
[----:B-1----:R-:W-:Y:S01]  /*5910*/  IMAD R11, R3, 0xbf, RZ ;  /* 0x000000bf030b7824 */ /* 0x002fe200078e02ff */
[----:B------:R-:W-:Y:S01]  /*5920*/  IADD3 R10, P0, R21, R122, RZ ;  /* 0x0000007a150a7210 */ /* 0x000fe20007f1e0ff */
[----:B------:R-:W-:Y:S01]  /*5930*/  IMAD R51, R51, 0x1ac, RZ ;  /* 0x000001ac33337824 */ /* 0x000fe200078e02ff */
[----:B------:R1:W2:Y:S01]  /*5940*/  LDG.E.U16 R47, desc[UR6][R14.64] ;  /* 0x000000060e2f7981 */ /* 0x0002a2000c1e1500 */
[----:B------:R-:W-:Y:S01]  /*5950*/  IMAD R19, R18, 0x1bc, RZ ;  /* 0x000001bc12137824 */ /* 0x000fe200078e02ff */
[----:B------:R-:W-:Y:S01]  /*5960*/  LEA.HI.X.SX32 R11, R11, R123, 0x1, P0 ;  /* 0x0000007b0b0b7211 */ /* 0x000fe200000f0eff */
[----:B------:R-:W-:Y:S01]  /*5970*/  IMAD R57, R52, 0x1cc, RZ ;  /* 0x000001cc34397824 */ /* 0x000fe200078e02ff */
[----:B------:R1:W2:Y:S01]  /*5980*/  LDG.E.U16 R49, desc[UR6][R16.64] ;  /* 0x0000000610317981 */ /* 0x0002a2000c1e1500 */
[----:B------:R-:W-:-:S02]  /*5990*/  IMAD R55, R55, 0x1ec, RZ ;  /* 0x000001ec37377824 */ /* 0x000fc400078e02ff */
[----:B0-----:R-:W-:Y:S01]  /*59a0*/  IMAD R13, R50, 0x19c, RZ ;  /* 0x0000019c320d7824 */ /* 0x001fe200078e02ff */
[-C--:B------:R-:W-:Y:S01]  /*59b0*/  IADD3 R12, P1, R23, R122.reuse, RZ ;  /* 0x0000007a170c7210 */ /* 0x080fe20007f3e0ff */
[----:B------:R0:W2:Y:S01]  /*59c0*/  LDG.E.U16 R48, desc[UR6][R10.64] ;  /* 0x000000060a307981 */ /* 0x0000a2000c1e1500 */
[----:B------:R-:W0:Y:S02]  /*59d0*/  LDC R21, c[0x0][0x248] ;  /* 0x00009200ff157b82 */ /* 0x000e240000000800 */
[-C--:B-1----:R-:W-:Y:S02]  /*59e0*/  IADD3 R14, P0, R13, R122.reuse, RZ ;  /* 0x0000007a0d0e7210 */ /* 0x082fe40007f1e0ff */
[-C--:B------:R-:W-:Y:S02]  /*59f0*/  LEA.HI.X.SX32 R13, R221, R123.reuse, 0x1, P1 ;  /* 0x0000007bdd0d7211 */ /* 0x080fe400008f0eff */
[-C--:B------:R-:W-:Y:S02]  /*5a00*/  IADD3 R16, P2, R51, R122.reuse, RZ ;  /* 0x0000007a33107210 */ /* 0x080fe40007f5e0ff */
[-C--:B------:R-:W-:Y:S01]  /*5a10*/  IADD3 R18, P1, R19, R122.reuse, RZ ;  /* 0x0000007a13127210 */ /* 0x080fe20007f3e0ff */
[----:B0-----:R-:W-:Y:S01]  /*5a20*/  IMAD R11, R54, 0x1dc, RZ ;  /* 0x000001dc360b7824 */ /* 0x001fe200078e02ff */
[-C--:B------:R-:W-:Y:S01]  /*5a30*/  LEA.HI.X.SX32 R15, R31, R123.reuse, 0x1, P0 ;  /* 0x0000007b1f0f7211 */ /* 0x080fe200000f0eff */
[----:B------:R-:W0:Y:S01]  /*5a40*/  LDC R50, c[0x0][0x248] ;  /* 0x00009200ff327b82 */ /* 0x000e220000000800 */
[----:B------:R-:W-:Y:S01]  /*5a50*/  LEA.HI.X.SX32 R17, R219, R123, 0x1, P2 ;  /* 0x0000007bdb117211 */ /* 0x000fe200010f0eff */
[----:B------:R1:W2:Y:S01]  /*5a60*/  LDG.E.U16 R31, desc[UR6][R12.64] ;  /* 0x000000060c1f7981 */ /* 0x0002a2000c1e1500 */
[----:B------:R-:W-:-:S02]  /*5a70*/  IADD3 R10, P0, R57, R122, RZ ;  /* 0x0000007a390a7210 */ /* 0x000fc40007f1e0ff */
[-C--:B------:R-:W-:Y:S01]  /*5a80*/  LEA.HI.X.SX32 R19, R33, R123.reuse, 0x1, P1 ;  /* 0x0000007b21137211 */ /* 0x080fe200008f0eff */
[----:B------:R1:W2:Y:S02]  /*5a90*/  LDG.E.U16 R51, desc[UR6][R16.64] ;  /* 0x0000000610337981 */ /* 0x0002a4000c1e1500 */
[----:B------:R-:W0:Y:S02]  /*5aa0*/  LDC R23, c[0x0][0x248] ;  /* 0x00009200ff177b82 */ /* 0x000e240000000800 */
[----:B------:R1:W2:Y:S02]  /*5ab0*/  LDG.E.U16 R33, desc[UR6][R14.64] ;  /* 0x000000060e217981 */ /* 0x0002a4000c1e1500 */
[----:B-1----:R-:W-:Y:S01]  /*5ac0*/  IMAD R13, R56, 0x1fc, RZ ;  /* 0x000001fc380d7824 */ /* 0x002fe200078e02ff */
[-C--:B------:R-:W-:Y:S01]  /*5ad0*/  IADD3 R12, P1, R11, R122.reuse, RZ ;  /* 0x0000007a0b0c7210 */ /* 0x080fe20007f3e0ff */
[----:B------:R1:W2:Y:S01]  /*5ae0*/  LDG.E.U16 R53, desc[UR6][R18.64] ;  /* 0x0000000612357981 */ /* 0x0002a2000c1e1500 */
[----:B------:R-:W-:Y:S01]  /*5af0*/  LEA.HI.X.SX32 R11, R217, R123, 0x1, P0 ;  /* 0x0000007bd90b7211 */ /* 0x000fe200000f0eff */
[----:B------:R-:W4:Y:S01]  /*5b00*/  LDC R52, c[0x0][0x248] ;  /* 0x00009200ff347b82 */ /* 0x000f220000000800 */
[----:B------:R-:W-:-:S02]  /*5b10*/  IADD3 R16, P0, R13, R122, RZ ;  /* 0x0000007a0d107210 */ /* 0x000fc40007f1e0ff */
[----:B------:R-:W-:Y:S02]  /*5b20*/  IADD3 R14, P2, R55, R122, RZ ;  /* 0x0000007a370e7210 */ /* 0x000fe40007f5e0ff */
[-C--:B------:R-:W-:Y:S01]  /*5b30*/  LEA.HI.X.SX32 R13, R35, R123.reuse, 0x1, P1 ;  /* 0x0000007b230d7211 */ /* 0x080fe200008f0eff */
[----:B------:R0:W2:Y:S01]  /*5b40*/  LDG.E.U16 R55, desc[UR6][R10.64] ;  /* 0x000000060a377981 */ /* 0x0000a2000c1e1500 */
[-C--:B------:R-:W-:Y:S01]  /*5b50*/  LEA.HI.X.SX32 R15, R215, R123.reuse, 0x1, P2 ;  /* 0x0000007bd70f7211 */ /* 0x080fe200010f0eff */
[----:B-1----:R-:W1:Y:S01]  /*5b60*/  LDC R18, c[0x0][0x248] ;  /* 0x00009200ff127b82 */ /* 0x002e620000000800 */
[----:B------:R-:W-:Y:S01]  /*5b70*/  LEA.HI.X.SX32 R17, R37, R123, 0x1, P0 ;  /* 0x0000007b25117211 */ /* 0x000fe200000f0eff */
[----:B------:R1:W2:Y:S04]  /*5b80*/  LDG.E.U16 R57, desc[UR6][R12.64] ;  /* 0x000000060c397981 */ /* 0x0002a8000c1e1500 */
[----:B------:R1:W2:Y:S02]  /*5b90*/  LDG.E.U16 R59, desc[UR6][R14.64] ;  /* 0x000000060e3b7981 */ /* 0x0002a4000c1e1500 */
[----:B------:R-:W4:Y:S02]  /*5ba0*/  LDC R54, c[0x0][0x248] ;  /* 0x00009200ff367b82 */ /* 0x000f240000000800 */
[----:B------:R1:W2:Y:S06]  /*5bb0*/  LDG.E.U16 R61, desc[UR6][R16.64] ;  /* 0x00000006103d7981 */ /* 0x0002ac000c1e1500 */
[----:B------:R-:W4:Y:S01]  /*5bc0*/  LDC R56, c[0x0][0x248] ;  /* 0x00009200ff387b82 */ /* 0x000f220000000800 */
[----:B------:R-:W-:-:S02]  /*5bd0*/  IMAD R35, R21, 0x18e, RZ ;  /* 0x0000018e15237824 */ /* 0x000fc400078e02ff */
[----:B0-----:R-:W-:Y:S02]  /*5be0*/  IMAD R11, R50, 0x1ae, RZ ;  /* 0x000001ae320b7824 */ /* 0x001fe400078e02ff */
[----:B------:R-:W-:Y:S01]  /*5bf0*/  IMAD R19, R3, 0xc7, RZ ;  /* 0x000000c703137824 */ /* 0x000fe200078e02ff */
[-C--:B------:R-:W-:Y:S01]  /*5c00*/  IADD3 R10, P0, R35, R122.reuse, RZ ;  /* 0x0000007a230a7210 */ /* 0x080fe20007f1e0ff */
[----:B------:R-:W-:Y:S02]  /*5c10*/  IMAD R23, R23, 0x19e, RZ ;  /* 0x0000019e17177824 */ /* 0x000fe400078e02ff */
[----:B-1----:R-:W-:Y:S01]  /*5c20*/  IMAD R13, R18, 0x1be, RZ ;  /* 0x000001be120d7824 */ /* 0x002fe200078e02ff */
[-C--:B------:R-:W-:Y:S01]  /*5c30*/  IADD3 R14, P2, R11, R122.reuse, RZ ;  /* 0x0000007a0b0e7210 */ /* 0x080fe20007f5e0ff */
[----:B------:R-:W-:Y:S01]  /*5c40*/  IMAD R21, R3, 0xcf, RZ ;  /* 0x000000cf03157824 */ /* 0x000fe200078e02ff */
[-C--:B------:R-:W-:Y:S01]  /*5c50*/  IADD3 R12, P1, R23, R122.reuse, RZ ;  /* 0x0000007a170c7210 */ /* 0x080fe20007f3e0ff */
[----:B------:R-:W-:Y:S01]  /*5c60*/  IMAD R15, R3, 0xd7, RZ ;  /* 0x000000d7030f7824 */ /* 0x000fe200078e02ff */
[-C--:B------:R-:W-:Y:S01]  /*5c70*/  LEA.HI.X.SX32 R11, R19, R123.reuse, 0x1, P0 ;  /* 0x0000007b130b7211 */ /* 0x080fe200000f0eff */
[----:B------:R-:W-:Y:S01]  /*5c80*/  IMAD R17, R3, 0xdf, RZ ;  /* 0x000000df03117824 */ /* 0x000fe200078e02ff */
[----:B------:R-:W-:Y:S01]  /*5c90*/  IADD3 R16, P0, R13, R122, RZ ;  /* 0x0000007a0d107210 */ /* 0x000fe20007f1e0ff */
[----:B----4-:R-:W-:Y:S01]  /*5ca0*/  IMAD R23, R52, 0x1ce, RZ ;  /* 0x000001ce34177824 */ /* 0x010fe200078e02ff */
[-C--:B------:R-:W-:Y:S01]  /*5cb0*/  LEA.HI.X.SX32 R13, R21, R123.reuse, 0x1, P1 ;  /* 0x0000007b150d7211 */ /* 0x080fe200008f0eff */
[----:B------:R0:W4:Y:S01]  /*5cc0*/  LDG.E.U16 R18, desc[UR6][R10.64] ;  /* 0x000000060a127981 */ /* 0x000122000c1e1500 */
[-C--:B------:R-:W-:Y:S01]  /*5cd0*/  LEA.HI.X.SX32 R15, R15, R123.reuse, 0x1, P2 ;  /* 0x0000007b0f0f7211 */ /* 0x080fe200010f0eff */
[----:B------:R-:W-:Y:S01]  /*5ce0*/  IMAD R19, R3, 0xe7, RZ ;  /* 0x000000e703137824 */ /* 0x000fe200078e02ff */
[----:B------:R-:W-:Y:S01]  /*5cf0*/  LEA.HI.X.SX32 R17, R17, R123, 0x1, P0 ;  /* 0x0000007b11117211 */ /* 0x000fe200000f0eff */
[----:B------:R-:W-:Y:S01]  /*5d00*/  IMAD R63, R54, 0x1de, RZ ;  /* 0x000001de363f7824 */ /* 0x000fe200078e02ff */
[----:B------:R1:W4:Y:S01]  /*5d10*/  LDG.E.U16 R35, desc[UR6][R12.64] ;  /* 0x000000060c237981 */ /* 0x000322000c1e1500 */
[----:B------:R-:W-:-:S02]  /*5d20*/  IMAD R65, R56, 0x1ee, RZ ;  /* 0x000001ee38417824 */ /* 0x000fc400078e02ff */
[----:B------:R-:W-:Y:S01]  /*5d30*/  IMAD R67, R58, 0x1fe, RZ ;  /* 0x000001fe3a437824 */ /* 0x000fe200078e02ff */
[----:B------:R1:W4:Y:S01]  /*5d40*/  LDG.E.U16 R37, desc[UR6][R14.64] ;  /* 0x000000060e257981 */ /* 0x000322000c1e1500 */
[-C--:B0-----:R-:W-:Y:S01]  /*5d50*/  IADD3 R10, P0, R23, R122.reuse, RZ ;  /* 0x0000007a170a7210 */ /* 0x081fe20007f1e0ff */
[C---:B------:R-:W-:Y:S02]  /*5d60*/  IMAD R21, R3.reuse, 0xef, RZ ;  /* 0x000000ef03157824 */ /* 0x040fe400078e02ff */
[----:B------:R-:W-:Y:S01]  /*5d70*/  IMAD R23, R3, 0xf7, RZ ;  /* 0x000000f703177824 */ /* 0x000fe200078e02ff */
[----:B------:R0:W4:Y:S01]  /*5d80*/  LDG.E.U16 R50, desc[UR6][R16.64] ;  /* 0x0000000610327981 */ /* 0x000122000c1e1500 */
[----:B------:R-:W-:Y:S01]  /*5d90*/  LEA.HI.X.SX32 R11, R19, R123, 0x1, P0 ;  /* 0x0000007b130b7211 */ /* 0x000fe200000f0eff */
[----:B------:R-:W-:Y:S01]  /*5da0*/  IMAD R3, R3, 0xff, RZ ;  /* 0x000000ff03037824 */ /* 0x000fe200078e02ff */
[-C--:B-1----:R-:W-:Y:S02]  /*5db0*/  IADD3 R12, P1, R63, R122.reuse, RZ ;  /* 0x0000007a3f0c7210 */ /* 0x082fe40007f3e0ff */
[-C--:B------:R-:W-:Y:S01]  /*5dc0*/  IADD3 R14, P2, R65, R122.reuse, RZ ;  /* 0x0000007a410e7210 */ /* 0x080fe20007f5e0ff */
[----:B------:R1:W4:Y:S01]  /*5dd0*/  LDG.E.U16 R19, desc[UR6][R10.64] ;  /* 0x000000060a137981 */ /* 0x000322000c1e1500 */
[----:B0-----:R-:W-:-:S02]  /*5de0*/  IADD3 R16, P0, R67, R122, RZ ;  /* 0x0000007a43107210 */ /* 0x001fc40007f1e0ff */
[-C--:B------:R-:W-:Y:S02]  /*5df0*/  LEA.HI.X.SX32 R13, R21, R123.reuse, 0x1, P1 ;  /* 0x0000007b150d7211 */ /* 0x080fe400008f0eff */
[-C--:B------:R-:W-:Y:S02]  /*5e00*/  LEA.HI.X.SX32 R15, R23, R123.reuse, 0x1, P2 ;  /* 0x0000007b170f7211 */ /* 0x080fe400010f0eff */
[----:B------:R-:W-:Y:S01]  /*5e10*/  LEA.HI.X.SX32 R17, R3, R123, 0x1, P0 ;  /* 0x0000007b03117211 */ /* 0x000fe200000f0eff */
[----:B------:R-:W4:Y:S04]  /*5e20*/  LDG.E.U16 R12, desc[UR6][R12.64] ;  /* 0x000000060c0c7981 */ /* 0x000f28000c1e1500 */
[----:B------:R-:W4:Y:S04]  /*5e30*/  LDG.E.U16 R14, desc[UR6][R14.64] ;  /* 0x000000060e0e7981 */ /* 0x000f28000c1e1500 */
[----:B------:R-:W4:Y:S01]  /*5e40*/  LDG.E.U16 R16, desc[UR6][R16.64] ;  /* 0x0000000610107981 */ /* 0x000f22000c1e1500 */
[----:B------:R-:W-:-:S03]  /*5e50*/  LOP3.LUT R131, R131, 0x70, RZ, 0x3c, !PT ;  /* 0x0000007083837812 */ /* 0x000fc600078e3cff */
[----:B------:R-:W-:Y:S01]  /*5e60*/  STS.U16 [R0+UR4+0x2300], R202 ;  /* 0x002300ca00007988 */ /* 0x000fe20008000404 */
[----:B------:R-:W-:-:S03]  /*5e70*/  IMAD.MOV.U32 R3, RZ, RZ, 0x3f800000 ;  /* 0x3f800000ff037424 */ /* 0x000fc600078e00ff */
[----:B------:R-:W-:Y:S04]  /*5e80*/  STS.U16 [R0+UR4+0x2700], R5 ;  /* 0x0027000500007988 */ /* 0x000fe80008000404 */
[----:B------:R-:W-:Y:S04]  /*5e90*/  STS.U16 [R0+UR4+0x2b00], R205 ;  /* 0x002b00cd00007988 */ /* 0x000fe80008000404 */
[----:B------:R-:W-:Y:S04]  /*5ea0*/  STS.U16 [R0+UR4+0x2f00], R7 ;  /* 0x002f000700007988 */ /* 0x000fe80008000404 */
[----:B------:R-:W-:Y:S04]  /*5eb0*/  STS.U16 [R0+UR4+0x3300], R207 ;  /* 0x003300cf00007988 */ /* 0x000fe80008000404 */
[----:B------:R-:W-:Y:S04]  /*5ec0*/  STS.U16 [R0+UR4+0x3700], R9 ;  /* 0x0037000900007988 */ /* 0x000fe80008000404 */
[----:B------:R-:W-:Y:S04]  /*5ed0*/  STS.U16 [R0+UR4+0x3b00], R209 ;  /* 0x003b00d100007988 */ /* 0x000fe80008000404 */
[----:B------:R-:W-:Y:S04]  /*5ee0*/  STS.U16 [R0+UR4+0x3f00], R197 ;  /* 0x003f00c500007988 */ /* 0x000fe80008000404 */
[----:B---3--:R-:W-:Y:S04]  /*5ef0*/  STS.U16 [R0+UR4+0x4700], R25 ;  /* 0x0047001900007988 */ /* 0x008fe80008000404 */
[----:B-----5:R-:W-:Y:S04]  /*5f00*/  STS.U16 [R0+UR4+0x4300], R39 ;  /* 0x0043002700007988 */ /* 0x020fe80008000404 */
[----:B--2---:R-:W-:Y:S04]  /*5f10*/  STS.U16 [R0+UR4+0x4b00], R41 ;  /* 0x004b002900007988 */ /* 0x004fe80008000404 */
        /* <DEDUP_REMOVED lines=13> */
[----:B------:R2:W-:Y:S01]  /*5ff0*/  STS.U16 [R131+UR4+0x1380], R2 ;  /* 0x0013800283007988 */ /* 0x0005e20008000404 */
[----:B0-----:R-:W-:-:S02]  /*6000*/  MOV R0, 0x3f800000 ;  /* 0x3f80000000007802 */ /* 0x001fc40000000f00 */
[----:B--2---:R-:W-:-:S03]  /*6010*/  MOV R2, 0x3f800000 ;  /* 0x3f80000000027802 */ /* 0x004fc60000000f00 */
[----:B------:R-:W-:Y:S04]  /*6020*/  STL [R1+0x590], R0 ;  /* 0x0005900001007387 */ /* 0x000fe80000100800 */
[----:B------:R-:W-:Y:S04]  /*6030*/  STL [R1+0x598], R3 ;  /* 0x0005980301007387 */ /* 0x000fe80000100800 */
[----:B------:R-:W-:Y:S04]  /*6040*/  STL [R1+0x59c], R2 ;  /* 0x00059c0201007387 */ /* 0x000fe80000100800 */
[----:B------:R-:W-:Y:S04]  /*6050*/  STL [R1], RZ ;  /* 0x000000ff01007387 */ /* 0x000fe80000100800 */
[----:B------:R-:W-:Y:S04]  /*6060*/  STL [R1+0x594], R0 ;  /* 0x0005940001007387 */ /* 0x000fe80000100800 */
[----:B------:R-:W-:Y:S04]  /*6070*/  STL [R1+0x4], RZ ;  /* 0x000004ff01007387 */ /* 0x000fe80000100800 */
        /* <DEDUP_REMOVED lines=120> */
[----:B------:R0:W-:Y:S04]  /*6800*/  STS.U16 [R131+UR4+0x1b80], R6 ;  /* 0x001b800683007988 */ /* 0x0001e80008000404 */
[----:B------:R-:W-:Y:S04]  /*6810*/  STL [R1+0x1e8], RZ ;  /* 0x0001e8ff01007387 */ /* 0x000fe80000100800 */
[----:B------:R-:W-:Y:S01]  /*6820*/  STL [R1+0x1ec], RZ ;  /* 0x0001ecff01007387 */ /* 0x000fe20000100800 */
[----:B0-----:R-:W-:-:S03]  /*6830*/  IMAD.SHL.U32 R6, R232, 0x100, RZ ;  /* 0x00000100e8067824 */ /* 0x001fc600078e00ff */
[----:B------:R-:W-:Y:S01]  /*6840*/  STL [R1+0x1f0], RZ ;  /* 0x0001f0ff01007387 */ /* 0x000fe20000100800 */
[----:B------:R-:W-:-:S03]  /*6850*/  VIADD R0, R6, 0x100 ;  /* 0x0000010006007836 */ /* 0x000fc60000000000 */
[----:B------:R-:W-:Y:S04]  /*6860*/  STL [R1+0x1f4], RZ ;  /* 0x0001f4ff01007387 */ /* 0x000fe80000100800 */
[----:B------:R-:W-:Y:S04]  /*6870*/  STL [R1+0x1f8], RZ ;  /* 0x0001f8ff01007387 */ /* 0x000fe80000100800 */
[----:B------:R-:W-:Y:S01]  /*6880*/  STL [R1+0x1fc], RZ ;  /* 0x0001fcff01007387 */ /* 0x000fe20000100800 */
[----:B------:R-:W-:-:S03]  /*6890*/  ISETP.GE.AND P0, PT, R0, 0x1, PT ;  /* 0x000000010000780c */ /* 0x000fc60003f06270 */
[----:B------:R-:W-:Y:S01]  /*68a0*/  STS.U16 [R131+UR4+0x380], R130 ;  /* 0x0003808283007988 */ /* 0x000fe20008000404 */
[----:B-1----:R-:W-:-:S03]  /*68b0*/  IMAD.MOV.U32 R10, RZ, RZ, -0x800000 ;  /* 0xff800000ff0a7424 */ /* 0x002fc600078e00ff */
[----:B------:R-:W-:Y:S01]  /*68c0*/  STS.U16 [R131+UR4+0x780], R124 ;  /* 0x0007807c83007988 */ /* 0x000fe20008000404 */
[----:B------:R-:W-:-:S03]  /*68d0*/  IMAD.MOV.U32 R11, RZ, RZ, -0x800000 ;  /* 0xff800000ff0b7424 */ /* 0x000fc600078e00ff */
[----:B------:R-:W-:Y:S01]  /*68e0*/  STS.U16 [R131+UR4+0xb80], R126 ;  /* 0x000b807e83007988 */ /* 0x000fe20008000404 */
[----:B------:R-:W-:-:S03]  /*68f0*/  IMAD.MOV.U32 R9, RZ, RZ, -0x800000 ;  /* 0xff800000ff097424 */ /* 0x000fc600078e00ff */
[----:B------:R-:W-:Y:S01]  /*6900*/  STS.U16 [R131+UR4+0xf80], R128 ;  /* 0x000f808083007988 */ /* 0x000fe20008000404 */
[----:B------:R-:W-:-:S03]  /*6910*/  CS2R R52, SRZ ;  /* 0x0000000000347805 */ /* 0x000fc6000001ff00 */
[----:B------:R-:W-:Y:S01]  /*6920*/  STS.U16 [R131+UR4+0x1780], R4 ;  /* 0x0017800483007988 */ /* 0x000fe20008000404 */
[----:B------:R-:W-:-:S03]  /*6930*/  CS2R R54, SRZ ;  /* 0x0000000000367805 */ /* 0x000fc6000001ff00 */
[----:B------:R0:W-:Y:S01]  /*6940*/  STS.U16 [R131+UR4+0x1f80], R8 ;  /* 0x001f800883007988 */ /* 0x0001e20008000404 */
[----:B------:R-:W-:-:S03]  /*6950*/  CS2R R56, SRZ ;  /* 0x0000000000387805 */ /* 0x000fc6000001ff00 */
[----:B------:R-:W-:Y:S01]  /*6960*/  STS.U16 [R131+UR4+0x2380], R20 ;  /* 0x0023801483007988 */ /* 0x000fe20008000404 */
[----:B------:R-:W-:-:S03]  /*6970*/  CS2R R58, SRZ ;  /* 0x00000000003a7805 */ /* 0x000fc6000001ff00 */
[----:B------:R-:W-:Y:S01]  /*6980*/  STS.U16 [R131+UR4+0x2780], R22 ;  /* 0x0027801683007988 */ /* 0x000fe20008000404 */
[----:B------:R-:W-:-:S03]  /*6990*/  CS2R R60, SRZ ;  /* 0x00000000003c7805 */ /* 0x000fc6000001ff00 */
[----:B------:R1:W-:Y:S01]  /*69a0*/  STS.U16 [R131+UR4+0x2b80], R24 ;  /* 0x002b801883007988 */ /* 0x0003e20008000404 */
[----:B0-----:R-:W-:-:S03]  /*69b0*/  MOV R8, 0xff800000 ;  /* 0xff80000000087802 */ /* 0x001fc60000000f00 */
[----:B------:R0:W-:Y:S01]  /*69c0*/  STS.U16 [R131+UR4+0x2f80], R26 ;  /* 0x002f801a83007988 */ /* 0x0001e20008000404 */
[----:B------:R-:W-:-:S03]  /*69d0*/  CS2R R62, SRZ ;  /* 0x00000000003e7805 */ /* 0x000fc6000001ff00 */
[----:B------:R2:W-:Y:S01]  /*69e0*/  STS.U16 [R131+UR4+0x3380], R28 ;  /* 0x0033801c83007988 */ /* 0x0005e20008000404 */
[----:B------:R-:W-:-:S03]  /*69f0*/  CS2R R64, SRZ ;  /* 0x0000000000407805 */ /* 0x000fc6000001ff00 */
[----:B------:R3:W-:Y:S01]  /*6a00*/  STS.U16 [R131+UR4+0x3780], R30 ;  /* 0x0037801e83007988 */ /* 0x0007e20008000404 */
[----:B-1----:R-:W-:-:S03]  /*6a10*/  CS2R R24, SRZ ;  /* 0x0000000000187805 */ /* 0x002fc6000001ff00 */
[----:B------:R1:W-:Y:S01]  /*6a20*/  STS.U16 [R131+UR4+0x3b80], R32 ;  /* 0x003b802083007988 */ /* 0x0003e20008000404 */
[----:B0-----:R-:W-:-:S03]  /*6a30*/  CS2R R26, SRZ ;  /* 0x00000000001a7805 */ /* 0x001fc6000001ff00 */
[----:B------:R-:W-:Y:S01]  /*6a40*/  STS.U16 [R131+UR4+0x3f80], R34 ;  /* 0x003f802283007988 */ /* 0x000fe20008000404 */
[----:B--2---:R-:W-:-:S03]  /*6a50*/  CS2R R28, SRZ ;  /* 0x00000000001c7805 */ /* 0x004fc6000001ff00 */
[----:B------:R-:W-:Y:S01]  /*6a60*/  STS.U16 [R131+UR4+0x4380], R36 ;  /* 0x0043802483007988 */ /* 0x000fe20008000404 */
[----:B---3--:R-:W-:-:S03]  /*6a70*/  CS2R R30, SRZ ;  /* 0x00000000001e7805 */ /* 0x008fc6000001ff00 */
[----:B------:R0:W-:Y:S01]  /*6a80*/  STS.U16 [R131+UR4+0x4780], R38 ;  /* 0x0047802683007988 */ /* 0x0001e20008000404 */
[----:B-1----:R-:W-:-:S03]  /*6a90*/  CS2R R32, SRZ ;  /* 0x0000000000207805 */ /* 0x002fc6000001ff00 */
[----:B------:R1:W-:Y:S01]  /*6aa0*/  STS.U16 [R131+UR4+0x4b80], R40 ;  /* 0x004b802883007988 */ /* 0x0003e20008000404 */
[----:B------:R-:W-:-:S03]  /*6ab0*/  CS2R R66, SRZ ;  /* 0x0000000000427805 */ /* 0x000fc6000001ff00 */
[----:B------:R2:W-:Y:S01]  /*6ac0*/  STS.U16 [R131+UR4+0x4f80], R42 ;  /* 0x004f802a83007988 */ /* 0x0005e20008000404 */
[----:B------:R-:W-:-:S03]  /*6ad0*/  CS2R R68, SRZ ;  /* 0x0000000000447805 */ /* 0x000fc6000001ff00 */
[----:B------:R3:W-:Y:S01]  /*6ae0*/  STS.U16 [R131+UR4+0x5380], R44 ;  /* 0x0053802c83007988 */ /* 0x0007e20008000404 */
[----:B0-----:R-:W-:-:S03]  /*6af0*/  CS2R R38, SRZ ;  /* 0x0000000000267805 */ /* 0x001fc6000001ff00 */
[----:B------:R-:W-:Y:S01]  /*6b00*/  STS.U16 [R131+UR4+0x5780], R46 ;  /* 0x0057802e83007988 */ /* 0x000fe20008000404 */
[----:B-1----:R-:W-:-:S03]  /*6b10*/  CS2R R40, SRZ ;  /* 0x0000000000287805 */ /* 0x002fc6000001ff00 */
[----:B------:R0:W-:Y:S01]  /*6b20*/  STS.U16 [R131+UR4+0x5b80], R47 ;  /* 0x005b802f83007988 */ /* 0x0001e20008000404 */
[----:B--2---:R-:W-:-:S03]  /*6b30*/  CS2R R42, SRZ ;  /* 0x00000000002a7805 */ /* 0x004fc6000001ff00 */
[----:B------:R1:W-:Y:S01]  /*6b40*/  STS.U16 [R131+UR4+0x5f80], R48 ;  /* 0x005f803083007988 */ /* 0x0003e20008000404 */
[----:B---3--:R-:W-:-:S03]  /*6b50*/  CS2R R44, SRZ ;  /* 0x00000000002c7805 */ /* 0x008fc6000001ff00 */
[----:B----4-:R-:W-:Y:S01]  /*6b60*/  STS.U16 [R131+UR4+0x6380], R18 ;  /* 0x0063801283007988 */ /* 0x010fe20008000404 */
[----:B------:R-:W-:-:S03]  /*6b70*/  CS2R R70, SRZ ;  /* 0x0000000000467805 */ /* 0x000fc6000001ff00 */
[----:B------:R2:W-:Y:S01]  /*6b80*/  STS.U16 [R131+UR4+0x6780], R35 ;  /* 0x0067802383007988 */ /* 0x0005e20008000404 */
[----:B0-----:R-:W-:-:S03]  /*6b90*/  CS2R R46, SRZ ;  /* 0x00000000002e7805 */ /* 0x001fc6000001ff00 */
[----:B------:R0:W-:Y:S01]  /*6ba0*/  STS.U16 [R131+UR4+0x6b80], R37 ;  /* 0x006b802583007988 */ /* 0x0001e20008000404 */
[----:B-1----:R-:W-:-:S03]  /*6bb0*/  CS2R R48, SRZ ;  /* 0x0000000000307805 */ /* 0x002fc6000001ff00 */
[----:B------:R1:W-:Y:S01]  /*6bc0*/  STS.U16 [R131+UR4+0x6f80], R50 ;  /* 0x006f803283007988 */ /* 0x0003e20008000404 */
[----:B------:R-:W-:-:S03]  /*6bd0*/  CS2R R72, SRZ ;  /* 0x0000000000487805 */ /* 0x000fc6000001ff00 */
[----:B------:R-:W-:Y:S01]  /*6be0*/  STS.U16 [R131+UR4+0x7380], R19 ;  /* 0x0073801383007988 */ /* 0x000fe20008000404 */
[----:B--2---:R-:W-:-:S03]  /*6bf0*/  CS2R R34, SRZ ;  /* 0x0000000000227805 */ /* 0x004fc6000001ff00 */
[----:B------:R-:W-:Y:S01]  /*6c00*/  STS.U16 [R131+UR4+0x7780], R12 ;  /* 0x0077800c83007988 */ /* 0x000fe20008000404 */
[----:B0-----:R-:W-:-:S03]  /*6c10*/  CS2R R36, SRZ ;  /* 0x0000000000247805 */ /* 0x001fc6000001ff00 */
[----:B------:R-:W-:Y:S01]  /*6c20*/  STS.U16 [R131+UR4+0x7b80], R14 ;  /* 0x007b800e83007988 */ /* 0x000fe20008000404 */
[----:B-1----:R-:W-:-:S03]  /*6c30*/  CS2R R50, SRZ ;  /* 0x0000000000327805 */ /* 0x002fc6000001ff00 */
[----:B------:R0:W-:Y:S01]  /*6c40*/  STS.U16 [R131+UR4+0x7f80], R16 ;  /* 0x007f801083007988 */ /* 0x0001e20008000404 */
[----:B------:R-:W-:Y:S02]  /*6c50*/  CS2R R74, SRZ ;  /* 0x00000000004a7805 */ /* 0x000fe4000001ff00 */
[----:B------:R-:W-:Y:S02]  /*6c60*/  CS2R R76, SRZ ;  /* 0x00000000004c7805 */ /* 0x000fe4000001ff00 */
[----:B------:R-:W-:Y:S02]  /*6c70*/  CS2R R78, SRZ ;  /* 0x00000000004e7805 */ /* 0x000fe4000001ff00 */
[----:B------:R-:W-:Y:S02]  /*6c80*/  CS2R R80, SRZ ;  /* 0x0000000000507805 */ /* 0x000fe4000001ff00 */
[----:B------:R-:W-:Y:S02]  /*6c90*/  CS2R R82, SRZ ;  /* 0x0000000000527805 */ /* 0x000fe4000001ff00 */
[----:B------:R-:W-:-:S02]  /*6ca0*/  CS2R R84, SRZ ;  /* 0x0000000000547805 */ /* 0x000fc4000001ff00 */
        /* <DEDUP_REMOVED lines=22> */
[----:B0-----:R-:W-:Y:S02]  /*6e10*/  CS2R R130, SRZ ;  /* 0x0000000000827805 */ /* 0x001fe4000001ff00 */
        /* <DEDUP_REMOVED lines=10> */
[C---:B------:R-:W-:Y:S02]  /*6ec0*/  LOP3.LUT R0, R238.reuse, 0xff, RZ, 0xc0, !PT ;  /* 0x000000ffee007812 */ /* 0x040fe400078ec0ff */
[----:B------:R-:W-:Y:S01]  /*6ed0*/  LOP3.LUT R2, R238, 0xe0, RZ, 0xc0, !PT ;  /* 0x000000e0ee027812 */ /* 0x000fe200078ec0ff */
[----:B------:R-:W-:Y:S06]  /*6ee0*/  @!P0 BRA `(.L_x_0) ;  /* 0x00000140007c8947 */ /* 0x000fec0003800000 */
[----:B------:R-:W0:Y:S01]  /*6ef0*/  LDC.64 R8, c[0x0][0x260] ;  /* 0x00009800ff087b82 */ /* 0x000e220000000a00 */
[----:B------:R-:W-:Y:S01]  /*6f00*/  SHF.R.U32.HI R3, RZ, 0x5, R238 ;  /* 0x00000005ff037819 */ /* 0x000fe200000116ee */
[----:B------:R-:W-:Y:S01]  /*6f10*/  ULDC UR5, c[0x0][0x258] ;  /* 0x0000960000057ab9 */ /* 0x000fe20000000800 */
[----:B------:R-:W-:Y:S01]  /*6f20*/  SHF.R.U32.HI R7, RZ, 0x1, R2 ;  /* 0x00000001ff077819 */ /* 0x000fe20000011602 */
[----:B------:R-:W-:Y:S01]  /*6f30*/  IMAD R0, R0, UR5, RZ ;  /* 0x0000000500007c24 */ /* 0x000fe2000f8e02ff */
[----:B------:R-:W-:Y:S01]  /*6f40*/  R2UR UR8, R3 ;  /* 0x00000000030872ca */ /* 0x000fe200000e0000 */
[----:B------:R-:W-:Y:S01]  /*6f50*/  UMOV UR5, URZ ;  /* 0x0000003f00057c82 */ /* 0x000fe20008000000 */
[----:B------:R-:W-:Y:S01]  /*6f60*/  LOP3.LUT P0, RZ, R238, 0x80, RZ, 0xc0, !PT ;  /* 0x00000080eeff7812 */ /* 0x000fe2000780c0ff */
[----:B------:R-:W1:Y:S01]  /*6f70*/  LDC.64 R4, c[0x0][0x250] ;  /* 0x00009400ff047b82 */ /* 0x000e620000000a00 */
[----:B------:R-:W-:Y:S01]  /*6f80*/  SHF.L.U32 R3, R0, 0x1, RZ ;  /* 0x0000000100037819 */ /* 0x000fe200000006ff */
[----:B------:R-:W-:Y:S01]  /*6f90*/  UMOV UR61, URZ ;  /* 0x0000003f003d7c82 */ /* 0x000fe20008000000 */
[----:B------:R-:W-:Y:S01]  /*6fa0*/  SEL R10, RZ, 0x90, !P0 ;  /* 0x00000090ff0a7807 */ /* 0x000fe20004000000 */
[----:B------:R-:W-:Y:S01]  /*6fb0*/  UMOV UR60, URZ ;  /* 0x0000003f003c7c82 */ /* 0x000fe20008000000 */
[----:B------:R-:W-:Y:S01]  /*6fc0*/  SHF.R.U32.HI R114, RZ, 0x7, R238 ;  /* 0x00000007ff727819 */ /* 0x000fe200000116ee */
[----:B------:R-:W-:Y:S01]  /*6fd0*/  UMOV UR11, 0x40000040 ;  /* 0x40000040000b7882 */ /* 0x000fe20000000000 */
[----:B------:R-:W-:Y:S01]  /*6fe0*/  LOP3.LUT R10, R10, 0x7e, R191, 0x78, !PT ;  /* 0x0000007e0a0a7812 */ /* 0x000fe200078e78bf */
[----:B------:R-:W2:Y:S01]  /*6ff0*/  S2UR UR10, SR_CTAID.Y ;  /* 0x00000000000a79c3 */ /* 0x000ea20000002600 */
[----:B------:R-:W-:Y:S01]  /*7000*/  ULDC.64 UR8, c[0x0][0x218] ;  /* 0x0000860000087ab9 */ /* 0x000fe20000000a00 */
[----:B------:R-:W-:-:S02]  /*7010*/  SGXT.U32 R114, R114, 0x1 ;  /* 0x000000017272781a */ /* 0x000fc40000000000 */
[----:B------:R-:W-:Y:S01]  /*7020*/  LEA R12, R181, R179, 0x8 ;  /* 0x000000b3b50c7211 */ /* 0x000fe200078e40ff */
[----:B0-----:R-:W-:Y:S01]  /*7030*/  IMAD.MOV.U32 R15, RZ, RZ, R8 ;  /* 0x000000ffff0f7224 */ /* 0x001fe200078e0008 */
[----:B------:R-:W-:Y:S01]  /*7040*/  SHF.R.U32.HI R8, RZ, 0x2, R238 ;  /* 0x00000002ff087819 */ /* 0x000fe200000116ee */
[----:B------:R-:W-:Y:S01]  /*7050*/  IMAD.MOV.U32 R13, RZ, RZ, R9 ;  /* 0x000000ffff0d7224 */ /* 0x000fe200078e0009 */
[----:B------:R0:W-:Y:S01]  /*7060*/  STL [R1+0x9a4], R9 ;  /* 0x0009a40901007387 */ /* 0x0001e20000100800 */
[----:B------:R-:W3:Y:S01]  /*7070*/  LDC R78, c[0x0][0x268] ;  /* 0x00009a00ff4e7b82 */ /* 0x000ee20000000800 */
[----:B------:R-:W-:Y:S01]  /*7080*/  SGXT.U32 R8, R8, 0x3 ;  /* 0x000000030808781a */ /* 0x000fe20000000000 */
[----:B-1----:R-:W-:-:S03]  /*7090*/  IMAD R21, R5, 0xa, RZ ;  /* 0x0000000a05157824 */ /* 0x002fc600078e02ff */
[----:B------:R-:W-:Y:S01]  /*70a0*/  LOP3.LUT R6, R6, R7, R8, 0xfe, !PT ;  /* 0x0000000706067212 */ /* 0x000fe200078efe08 */
[C---:B------:R-:W-:Y:S01]  /*70b0*/  IMAD R11, R5.reuse, 0x44, RZ ;  /* 0x00000044050b7824 */ /* 0x040fe200078e02ff */
[----:B------:R-:W-:Y:S01]  /*70c0*/  LOP3.LUT R8, R238, 0x7f, RZ, 0xc0, !PT ;  /* 0x0000007fee087812 */ /* 0x000fe200078ec0ff */
[C---:B------:R-:W-:Y:S01]  /*70d0*/  IMAD R29, R5.reuse, 0xe, RZ ;  /* 0x0000000e051d7824 */ /* 0x040fe200078e02ff */
[----:B------:R-:W1:Y:S01]  /*70e0*/  LDC R72, c[0x0][0x268] ;  /* 0x00009a00ff487b82 */ /* 0x000e620000000800 */
[----:B0-----:R-:W-:Y:S02]  /*70f0*/  IMAD R9, R5, 0x42, RZ ;  /* 0x0000004205097824 */ /* 0x001fe400078e02ff */
[----:B--2---:R-:W-:Y:S02]  /*7100*/  IMAD R4, R4, UR10, RZ ;  /* 0x0000000a04047c24 */ /* 0x004fe4000f8e02ff */
[----:B------:R-:W-:Y:S02]  /*7110*/  IMAD R8, R8, R13, RZ ;  /* 0x0000000d08087224 */ /* 0x000fe400078e02ff */
[C---:B------:R-:W-:Y:S01]  /*7120*/  IMAD.SHL.U32 R2, R4.reuse, 0x2, RZ ;  /* 0x0000000204027824 */ /* 0x040fe200078e00ff */
[----:B------:R-:W0:Y:S01]  /*7130*/  LDC R66, c[0x0][0x268] ;  /* 0x00009a00ff427b82 */ /* 0x000e220000000800 */
[----:B------:R-:W-:-:S03]  /*7140*/  IMAD.HI R4, R4, 0x2, RZ ;  /* 0x0000000204047827 */ /* 0x000fc600078e02ff */
[----:B------:R-:W-:Y:S01]  /*7150*/  IADD3 R2, P0, P1, R3, UR8, R2 ;  /* 0x0000000803027c10 */ /* 0x000fe2000f91e002 */
[----:B------:R-:W-:-:S03]  /*7160*/  IMAD.HI R3, R0, 0x2, RZ ;  /* 0x0000000200037827 */ /* 0x000fc600078e02ff */
[----:B------:R-:W2:Y:S01]  /*7170*/  LDC R60, c[0x0][0x268] ;  /* 0x00009a00ff3c7b82 */ /* 0x000ea20000000800 */
[----:B------:R-:W-:Y:S01]  /*7180*/  IMAD R0, R15, UR10, RZ ;  /* 0x0000000a0f007c24 */ /* 0x000fe2000f8e02ff */
[----:B------:R-:W-:Y:S01]  /*7190*/  IADD3.X R3, R3, UR9, R4, P0, P1 ;  /* 0x0000000903037c10 */ /* 0x000fe200087e2404 */
[----:B------:R-:W-:Y:S01]  /*71a0*/  IMAD.SHL.U32 R4, R8, 0x2, RZ ;  /* 0x0000000208047824 */ /* 0x000fe200078e00ff */
[-C--:B------:R-:W-:Y:S01]  /*71b0*/  IADD3 RZ, P0, R9, R2.reuse, RZ ;  /* 0x0000000209ff7210 */ /* 0x080fe20007f1e0ff */
[----:B------:R-:W-:Y:S01]  /*71c0*/  ULDC.64 UR8, c[0x0][0x220] ;  /* 0x0000880000087ab9 */ /* 0x000fe20000000a00 */
[C---:B------:R-:W-:Y:S01]  /*71d0*/  SHF.L.U32 R9, R0.reuse, 0x1, RZ ;  /* 0x0000000100097819 */ /* 0x040fe200000006ff */
[----:B------:R-:W-:Y:S01]  /*71e0*/  IMAD R13, R5, 0x48, RZ ;  /* 0x00000048050d7824 */ /* 0x000fe200078e02ff */
[-C--:B------:R-:W-:Y:S01]  /*71f0*/  IADD3 RZ, P1, R11, R2.reuse, RZ ;  /* 0x000000020bff7210 */ /* 0x080fe20007f3e0ff */
[----:B------:R-:W-:Y:S01]  /*7200*/  IMAD.HI R0, R0, 0x2, RZ ;  /* 0x0000000200007827 */ /* 0x000fe200078e02ff */
[----:B------:R-:W-:Y:S01]  /*7210*/  IADD3 R9, P5, P6, R4, UR8, R9 ;  /* 0x0000000804097c10 */ /* 0x000fe2000febe009 */
[----:B------:R-:W4:Y:S01]  /*7220*/  LDC R54, c[0x0][0x268] ;  /* 0x00009a00ff367b82 */ /* 0x000f220000000800 */
[----:B------:R-:W-:Y:S01]  /*7230*/  IADD3 RZ, P2, R13, R2, RZ ;  /* 0x000000020dff7210 */ /* 0x000fe20007f5e0ff */
[----:B------:R-:W-:Y:S01]  /*7240*/  IMAD.HI R17, R8, 0x2, RZ ;  /* 0x0000000208117827 */ /* 0x000fe200078e02ff */
[----:B------:R-:W-:-:S03]  /*7250*/  UIADD3 UR8, UR4, 0x20000, URZ ;  /* 0x0002000004087890 */ /* 0x000fc6000fffe03f */
[----:B------:R-:W-:Y:S01]  /*7260*/  IMAD R13, R5, 0x5, RZ ;  /* 0x00000005050d7824 */ /* 0x000fe200078e02ff */
[----:B------:R-:W-:Y:S01]  /*7270*/  IADD3.X R0, R17, UR9, R0, P5, P6 ;  /* 0x0000000911007c10 */ /* 0x000fe2000afec400 */
[----:B------:R-:W-:Y:S01]  /*7280*/  IMAD R15, R5, 0x4a, RZ ;  /* 0x0000004a050f7824 */ /* 0x000fe200078e02ff */
[-C--:B------:R-:W-:Y:S01]  /*7290*/  IADD3 RZ, P5, R21, R2.reuse, RZ ;  /* 0x0000000215ff7210 */ /* 0x080fe20007fbe0ff */
[C---:B------:R-:W-:Y:S01]  /*72a0*/  IMAD R17, R5.reuse, 0x7, RZ ;  /* 0x0000000705117824 */ /* 0x040fe200078e02ff */
[----:B------:R-:W5:Y:S01]  /*72b0*/  LDC R48, c[0x0][0x268] ;  /* 0x00009a00ff307b82 */ /* 0x000f620000000800 */
[----:B------:R-:W-:Y:S01]  /*72c0*/  IMAD R39, R5, 0x14, RZ ;  /* 0x0000001405277824 */ /* 0x000fe200078e02ff */
[-C--:B------:R-:W-:Y:S01]  /*72d0*/  LEA.HI.X.SX32 R75, R13, R3.reuse, 0x1, P5 ;  /* 0x000000030d4b7211 */ /* 0x080fe200028f0eff */
[----:B------:R-:W-:Y:S01]  /*72e0*/  IMAD R11, R5, 0x46, RZ ;  /* 0x00000046050b7824 */ /* 0x000fe200078e02ff */
[-C--:B------:R-:W-:Y:S01]  /*72f0*/  IADD3 RZ, P5, R29, R2.reuse, RZ ;  /* 0x000000021dff7210 */ /* 0x080fe20007fbe0ff */
[----:B------:R-:W-:Y:S01]  /*7300*/  IMAD R47, R5, 0x18, RZ ;  /* 0x00000018052f7824 */ /* 0x000fe200078e02ff */
[-C--:B------:R-:W-:Y:S01]  /*7310*/  IADD3 RZ, P4, R15, R2.reuse, RZ ;  /* 0x000000020fff7210 */ /* 0x080fe20007f9e0ff */
[----:B------:R-:W-:Y:S01]  /*7320*/  IMAD R15, R5, 0x6, RZ ;  /* 0x00000006050f7824 */ /* 0x000fe200078e02ff */
[-C--:B------:R-:W-:Y:S01]  /*7330*/  LEA.HI.X.SX32 R137, R17, R3.reuse, 0x1, P5 ;  /* 0x0000000311897211 */ /* 0x080fe200028f0eff */
[----:B------:R-:W-:Y:S01]  /*7340*/  IMAD R25, R5, 0xc, RZ ;  /* 0x0000000c05197824 */ /* 0x000fe200078e02ff */
[-C--:B------:R-:W-:Y:S01]  /*7350*/  IADD3 RZ, P5, R39, R2.reuse, RZ ;  /* 0x0000000227ff7210 */ /* 0x080fe20007fbe0ff */
        /* <DEDUP_REMOVED lines=46> */
[----:B------:R-:W-:Y:S01]  /*7640*/  STL [R1+0x58c], R141 ;  /* 0x00058c8d01007387 */ /* 0x000fe20000100800 */
[-C--:B------:R-:W-:Y:S01]  /*7650*/  IADD3 RZ, P5, R69, R2.reuse, RZ ;  /* 0x0000000245ff7210 */ /* 0x080fe20007fbe0ff */
[----:B------:R-:W-:Y:S01]  /*7660*/  IMAD R67, R5, 0x2c, RZ ;  /* 0x0000002c05437824 */ /* 0x000fe200078e02ff */
[-C--:B------:R-:W-:Y:S01]  /*7670*/  LEA.HI.X.SX32 R123, R31, R3.reuse, 0x1, P6 ;  /* 0x000000031f7b7211 */ /* 0x080fe200030f0eff */
[----:B------:R3:W-:Y:S01]  /*7680*/  STL [R1+0x584], R75 ;  /* 0x0005844b01007387 */ /* 0x0007e20000100800 */
[-C--:B------:R-:W-:Y:S01]  /*7690*/  IADD3 RZ, P6, R59, R2.reuse, RZ ;  /* 0x000000023bff7210 */ /* 0x080fe20007fde0ff */
[----:B------:R-:W-:Y:S01]  /*76a0*/  IMAD R11, R5, 0x1b, RZ ;  /* 0x0000001b050b7824 */ /* 0x000fe200078e02ff */
[-C--:B------:R-:W-:Y:S01]  /*76b0*/  LEA.HI.X.SX32 R25, R45, R3.reuse, 0x1, P5 ;  /* 0x000000032d197211 */ /* 0x080fe200028f0eff */
[----:B------:R-:W-:Y:S01]  /*76c0*/  STL [R1+0x57c], R139 ;  /* 0x00057c8b01007387 */ /* 0x000fe20000100800 */
        /* <DEDUP_REMOVED lines=13> */
[----:B---3--:R-:W-:Y:S01]  /*77a0*/  IMAD R75, R5, 0x34, RZ ;  /* 0x00000034054b7824 */ /* 0x008fe200078e02ff */
[-C--:B------:R-:W-:Y:S01]  /*77b0*/  LEA.HI.X.SX32 R103, R11, R3.reuse, 0x1, P5 ;  /* 0x000000030b677211 */ /* 0x080fe200028f0eff */
[----:B------:R-:W-:Y:S01]  /*77c0*/  STL [R1+0x55c], R131 ;  /* 0x00055c8301007387 */ /* 0x000fe20000100800 */
[----:B------:R-:W-:Y:S01]  /*77d0*/  IMAD R11, R5, 0x21, RZ ;  /* 0x00000021050b7824 */ /* 0x000fe200078e02ff */
[-C--:B------:R-:W-:Y:S01]  /*77e0*/  LEA.HI.X.SX32 R111, R43, R3.reuse, 0x1, P6 ;  /* 0x000000032b6f7211 */ /* 0x080fe200030f0eff */
[----:B------:R-:W-:Y:S01]  /*77f0*/  IMAD R15, R5, 0x1f, RZ ;  /* 0x0000001f050f7824 */ /* 0x000fe200078e02ff */
[----:B------:R-:W-:Y:S01]  /*7800*/  STL [R1+0x554], R129 ;  /* 0x0005548101007387 */ /* 0x000fe20000100800 */
[-C--:B------:R-:W-:Y:S01]  /*7810*/  IADD3 RZ, P5, R21, R2.reuse, RZ ;  /* 0x0000000215ff7210 */ /* 0x080fe20007fbe0ff */
[----:B------:R-:W-:Y:S01]  /*7820*/  IMAD R29, R5, 0x4e, RZ ;  /* 0x0000004e051d7824 */ /* 0x000fe200078e02ff */
[-C--:B------:R-:W-:Y:S01]  /*7830*/  LEA.HI.X.SX32 R93, R11, R3.reuse, 0x1, P0 ;  /* 0x000000030b5d7211 */ /* 0x080fe200000f0eff */
[----:B------:R-:W-:Y:S01]  /*7840*/  STL [R1+0x54c], R127 ;  /* 0x00054c7f01007387 */ /* 0x000fe20000100800 */
[----:B------:R-:W-:Y:S01]  /*7850*/  IMAD R11, R5, 0x23, RZ ;  /* 0x00000023050b7824 */ /* 0x000fe200078e02ff */
[-C--:B------:R-:W-:Y:S01]  /*7860*/  IADD3 RZ, P6, R71, R2.reuse, RZ ;  /* 0x0000000247ff7210 */ /* 0x080fe20007fde0ff */
[----:B------:R-:W-:Y:S01]  /*7870*/  IMAD R19, R5, 0x38, RZ ;  /* 0x0000003805137824 */ /* 0x000fe200078e02ff */
[----:B------:R3:W-:Y:S01]  /*7880*/  STL [R1+0x544], R125 ;  /* 0x0005447d01007387 */ /* 0x0007e20000100800 */
[-C--:B------:R-:W-:Y:S01]  /*7890*/  LEA.HI.X.SX32 R99, R13, R3.reuse, 0x1, P5 ;  /* 0x000000030d637211 */ /* 0x080fe200028f0eff */
[----:B------:R-:W-:Y:S01]  /*78a0*/  IMAD R13, R5, 0x50, RZ ;  /* 0x00000050050d7824 */ /* 0x000fe200078e02ff */
        /* <DEDUP_REMOVED lines=15> */
[----:B---3--:R-:W-:Y:S01]  /*79a0*/  IMAD R125, R5, 0x7a, RZ ;  /* 0x0000007a057d7824 */ /* 0x008fe200078e02ff */
[-C--:B------:R-:W-:Y:S01]  /*79b0*/  IADD3 RZ, P0, R13, R2.reuse, RZ ;  /* 0x000000020dff7210 */ /* 0x080fe20007f1e0ff */
[----:B------:R-:W-:Y:S01]  /*79c0*/  STL [R1+0x51c], R115 ;  /* 0x00051c7301007387 */ /* 0x000fe20000100800 */
[----:B------:R-:W-:Y:S01]  /*79d0*/  IMAD R13, R5, 0x54, RZ ;  /* 0x00000054050d7824 */ /* 0x000fe200078e02ff */
[-C--:B------:R-:W-:Y:S01]  /*79e0*/  LEA.HI.X.SX32 R101, R53, R3.reuse, 0x1, P6 ;  /* 0x0000000335657211 */ /* 0x080fe200030f0eff */
[----:B------:R-:W-:Y:S01]  /*79f0*/  IMAD R127, R5, 0x7e, RZ ;  /* 0x0000007e057f7824 */ /* 0x000fe200078e02ff */
[----:B------:R-:W-:Y:S01]  /*7a00*/  STL [R1+0x514], R113 ;  /* 0x0005147101007387 */ /* 0x000fe20000100800 */
[-C--:B------:R-:W-:Y:S01]  /*7a10*/  LEA.HI.X.SX32 R91, R57, R3.reuse, 0x1, P1 ;  /* 0x00000003395b7211 */ /* 0x080fe200008f0eff */
[----:B------:R-:W-:Y:S01]  /*7a20*/  IMAD R126, R5, 0x7c, RZ ;  /* 0x0000007c057e7824 */ /* 0x000fe200078e02ff */
[-C--:B------:R-:W-:Y:S01]  /*7a30*/  IADD3 RZ, P6, R23, R2.reuse, RZ ;  /* 0x0000000217ff7210 */ /* 0x080fe20007fde0ff */
[----:B------:R-:W-:Y:S01]  /*7a40*/  STL [R1+0x50c], R111 ;  /* 0x00050c6f01007387 */ /* 0x000fe20000100800 */
[-C--:B------:R-:W-:Y:S01]  /*7a50*/  IADD3 RZ, P3, R13, R2.reuse, RZ ;  /* 0x000000020dff7210 */ /* 0x080fe20007f7e0ff */
[----:B------:R-:W-:Y:S01]  /*7a60*/  IMAD R13, R5, 0x58, RZ ;  /* 0x00000058050d7824 */ /* 0x000fe200078e02ff */
[-C--:B------:R-:W-:Y:S01]  /*7a70*/  LEA.HI.X.SX32 R97, R55, R3.reuse, 0x1, P6 ;  /* 0x0000000337617211 */ /* 0x080fe200030f0eff */
[----:B------:R3:W-:Y:S01]  /*7a80*/  STL [R1+0x504], R25 ;  /* 0x0005041901007387 */ /* 0x0007e20000100800 */
[-C--:B------:R-:W-:Y:S01]  /*7a90*/  IADD3 RZ, P6, R27, R2.reuse, RZ ;  /* 0x000000021bff7210 */ /* 0x080fe20007fde0ff */
[----:B------:R-:W5:Y:S01]  /*7aa0*/  LDC R32, c[0x0][0x268] ;  /* 0x00009a00ff207b82 */ /* 0x000f620000000800 */
[-C--:B------:R-:W-:Y:S01]  /*7ab0*/  LEA.HI.X.SX32 R87, R59, R3.reuse, 0x1, P2 ;  /* 0x000000033b577211 */ /* 0x080fe200010f0eff */
[----:B------:R-:W-:Y:S01]  /*7ac0*/  STL [R1+0x4fc], R109 ;  /* 0x0004fc6d01007387 */ /* 0x000fe20000100800 */
[-C--:B------:R-:W-:Y:S01]  /*7ad0*/  IADD3 RZ, P4, R13, R2.reuse, RZ ;  /* 0x000000020dff7210 */ /* 0x080fe20007f9e0ff */
[----:B------:R-:W-:Y:S01]  /*7ae0*/  IMAD R13, R5, 0x5c, RZ ;  /* 0x0000005c050d7824 */ /* 0x000fe200078e02ff */
[-C--:B------:R-:W-:Y:S01]  /*7af0*/  LEA.HI.X.SX32 R83, R61, R3.reuse, 0x1, P6 ;  /* 0x000000033d537211 */ /* 0x080fe200030f0eff */
[----:B------:R-:W-:Y:S01]  /*7b00*/  STL [R1+0x4f4], R107 ;  /* 0x0004f46b01007387 */ /* 0x000fe20000100800 */
[-C--:B------:R-:W-:Y:S01]  /*7b10*/  LEA.HI.X.SX32 R79, R63, R3.reuse, 0x1, P0 ;  /* 0x000000033f4f7211 */ /* 0x080fe200000f0eff */
[----:B---3--:R-:W-:Y:S01]  /*7b20*/  IMAD R25, R5, 0x3e, RZ ;  /* 0x0000003e05197824 */ /* 0x008fe200078e02ff */
[-C--:B------:R-:W-:Y:S01]  /*7b30*/  LEA.HI.X.SX32 R63, R65, R3.reuse, 0x1, P3 ;  /* 0x00000003413f7211 */ /* 0x080fe200018f0eff */
[----:B------:R3:W-:Y:S01]  /*7b40*/  STL [R1+0x4ec], R105 ;  /* 0x0004ec6901007387 */ /* 0x0007e20000100800 */
[-C--:B------:R-:W-:Y:S01]  /*7b50*/  LEA.HI.X.SX32 R59, R67, R3.reuse, 0x1, P4 ;  /* 0x00000003433b7211 */ /* 0x080fe200020f0eff */
[----:B------:R-:W2:Y:S01]  /*7b60*/  LDC R65, c[0x0][0x268] ;  /* 0x00009a00ff417b82 */ /* 0x000ea20000000800 */
[-C--:B------:R-:W-:Y:S01]  /*7b70*/  IADD3 RZ, P5, R25, R2.reuse, RZ ;  /* 0x0000000219ff7210 */ /* 0x080fe20007fbe0ff */
[----:B------:R-:W-:Y:S01]  /*7b80*/  STL [R1+0x4e4], R103 ;  /* 0x0004e46701007387 */ /* 0x000fe20000100800 */
[----:B------:R-:W-:Y:S01]  /*7b90*/  IMAD R124, R5, 0x77, RZ ;  /* 0x00000077057c7824 */ /* 0x000fe200078e02ff */
[----:B------:R-:W-:Y:S01]  /*7ba0*/  USHF.R.U32.HI UR8, URZ, 0x4, UR8 ;  /* 0x000000043f087899 */ /* 0x000fe20008011608 */
[-C--:B------:R-:W-:Y:S01]  /*7bb0*/  LEA.HI.X.SX32 R95, R15, R3.reuse, 0x1, P5 ;  /* 0x000000030f5f7211 */ /* 0x080fe200028f0eff */
[----:B------:R-:W-:Y:S01]  /*7bc0*/  IMAD R15, R5, 0x52, RZ ;  /* 0x00000052050f7824 */ /* 0x000fe200078e02ff */
[-C--:B------:R-:W-:Y:S01]  /*7bd0*/  IADD3 RZ, P5, R29, R2.reuse, RZ ;  /* 0x000000021dff7210 */ /* 0x080fe20007fbe0ff */
[----:B------:R-:W-:Y:S01]  /*7be0*/  STL [R1+0x4dc], R101 ;  /* 0x0004dc6501007387 */ /* 0x000fe20000100800 */
[----:B---3--:R-:W3:Y:S01]  /*7bf0*/  LDC R105, c[0x0][0x268] ;  /* 0x00009a00ff697b82 */ /* 0x008ee20000000800 */
        /* <DEDUP_REMOVED lines=11> */
[----:B------:R-:W-:Y:S01]  /*7cb0*/  STL [R1+0x4d4], R99 ;  /* 0x0004d46301007387 */ /* 0x000fe20000100800 */
        /* <DEDUP_REMOVED lines=14> */
[-C--:B------:R-:W-:Y:S01]  /*7da0*/  LEA.HI.X.SX32 R55, R69, R3.reuse, 0x1, P5 ;  /* 0x0000000345377211 */ /* 0x080fe200028f0eff */
[----:B------:R-:W3:Y:S01]  /*7db0*/  LDC R14, c[0x0][0x268] ;  /* 0x00009a00ff0e7b82 */ /* 0x000ee20000000800 */
[-C--:B------:R-:W-:Y:S01]  /*7dc0*/  LEA.HI.X.SX32 R53, R11, R3.reuse, 0x1, P0 ;  /* 0x000000030b357211 */ /* 0x080fe200000f0eff */
[----:B------:R1:W-:Y:S01]  /*7dd0*/  STL [R1+0x4bc], R93 ;  /* 0x0004bc5d01007387 */ /* 0x0003e20000100800 */
[----:B------:R-:W-:Y:S01]  /*7de0*/  IMAD R11, R5, 0x31, RZ ;  /* 0x00000031050b7824 */ /* 0x000fe200078e02ff */
[-C--:B------:R-:W-:Y:S01]  /*7df0*/  IADD3 RZ, P3, R15, R2.reuse, RZ ;  /* 0x000000020fff7210 */ /* 0x080fe20007f7e0ff */
        /* <DEDUP_REMOVED lines=9> */
[----:B------:R-:W-:Y:S01]  /*7e90*/  STL [R1+0x4a4], R87 ;  /* 0x0004a45701007387 */ /* 0x000fe20000100800 */
[-C--:B------:R-:W-:Y:S01]  /*7ea0*/  LEA.HI.X.SX32 R51, R71, R3.reuse, 0x1, P1 ;  /* 0x0000000347337211 */ /* 0x080fe200008f0eff */
[----:B-1----:R-:W1:Y:S01]  /*7eb0*/  LDC R93, c[0x0][0x268] ;  /* 0x00009a00ff5d7b82 */ /* 0x002e620000000800 */
[-C--:B------:R-:W-:Y:S01]  /*7ec0*/  LEA.HI.X.SX32 R47, R73, R3.reuse, 0x1, P2 ;  /* 0x00000003492f7211 */ /* 0x080fe200010f0eff */
[----:B------:R-:W-:Y:S01]  /*7ed0*/  STL [R1+0x49c], R85 ;  /* 0x00049c5501007387 */ /* 0x000fe20000100800 */
[-C--:B------:R-:W-:Y:S01]  /*7ee0*/  LEA.HI.X.SX32 R45, R11, R3.reuse, 0x1, P4 ;  /* 0x000000030b2d7211 */ /* 0x080fe200020f0eff */
[----:B------:R-:W-:Y:S01]  /*7ef0*/  IMAD R11, R5, 0x35, RZ ;  /* 0x00000035050b7824 */ /* 0x000fe200078e02ff */
[-C--:B------:R-:W-:Y:S01]  /*7f00*/  LEA.HI.X.SX32 R33, R75, R3.reuse, 0x1, P6 ;  /* 0x000000034b217211 */ /* 0x080fe200030f0eff */
[----:B------:R0:W-:Y:S01]  /*7f10*/  STL [R1+0x494], R83 ;  /* 0x0004945301007387 */ /* 0x0001e20000100800 */
[-C--:B------:R-:W-:Y:S01]  /*7f20*/  IADD3 RZ, P0, R13, R2.reuse, RZ ;  /* 0x000000020dff7210 */ /* 0x080fe20007f1e0ff */
[----:B------:R-:W-:Y:S01]  /*7f30*/  IMAD R13, R5, 0x70, RZ ;  /* 0x00000070050d7824 */ /* 0x000fe200078e02ff */
[-C--:B------:R-:W-:Y:S01]  /*7f40*/  IADD3 RZ, P5, R15, R2.reuse, RZ ;  /* 0x000000020fff7210 */ /* 0x080fe20007fbe0ff */
        /* <DEDUP_REMOVED lines=33> */
[----:B------:R-:W-:Y:S01]  /*8160*/  IADD3 RZ, P0, R15, R2, RZ ;  /* 0x000000020fff7210 */ /* 0x000fe20007f1e0ff */
[C---:B------:R-:W-:Y:S01]  /*8170*/  IMAD R15, R5.reuse, 0x3d, RZ ;  /* 0x0000003d050f7824 */ /* 0x040fe200078e02ff */
[----:B0-----:R-:W0:Y:S01]  /*8180*/  LDC R83, c[0x0][0x268] ;  /* 0x00009a00ff537b82 */ /* 0x001e220000000800 */
[----:B------:R5:W-:Y:S01]  /*8190*/  STL [R1+0x444], R51 ;  /* 0x0004443301007387 */ /* 0x000be20000100800 */
[-C--:B------:R-:W-:Y:S01]  /*81a0*/  LEA.HI.X.SX32 R147, R124, R3.reuse, 0x1, P0 ;  /* 0x000000037c937211 */ /* 0x080fe200000f0eff */
[----:B------:R-:W-:Y:S01]  /*81b0*/  IMAD.SHL.U32 R7, R238, 0x200, RZ ;  /* 0x00000200ee077824 */ /* 0x000fe200078e00ff */
[----:B------:R-:W-:Y:S01]  /*81c0*/  LEA.HI.X.SX32 R153, R120, R3, 0x1, P1 ;  /* 0x0000000378997211 */ /* 0x000fe200008f0eff */
[----:B------:R-:W-:Y:S01]  /*81d0*/  STL [R1+0x43c], R49 ;  /* 0x00043c3101007387 */ /* 0x000fe20000100800 */
[----:B------:R-:W-:Y:S01]  /*81e0*/  IMAD R44, R5, 0xfc, RZ ;  /* 0x000000fc052c7824 */ /* 0x000fe200078e02ff */
[----:B------:R-:W-:Y:S01]  /*81f0*/  USGXT.U32 UR10, UR8, 0xe ;  /* 0x0000000e080a789a */ /* 0x000fe20008000000 */
[----:B----4-:R-:W4:Y:S01]  /*8200*/  LDC R77, c[0x0][0x268] ;  /* 0x00009a00ff4d7b82 */ /* 0x010f220000000800 */
[----:B------:R-:W-:Y:S01]  /*8210*/  STL [R1+0x434], R47 ;  /* 0x0004342f01007387 */ /* 0x000fe20000100800 */
[----:B------:R-:W-:Y:S01]  /*8220*/  LOP3.LUT R7, R10, 0x8000, R7, 0xf8, !PT ;  /* 0x000080000a077812 */ /* 0x000fe200078ef807 */
[----:B------:R-:W-:-:S02]  /*8230*/  UIADD3 UR46, UP0, UR10, 0x2, URZ ;  /* 0x000000020a2e7890 */ /* 0x000fc4000ff1e03f */
[----:B------:R-:W-:Y:S02]  /*8240*/  STL [R1+0x42c], R45 ;  /* 0x00042c2d01007387 */ /* 0x000fe40000100800 */
[----:B------:R-:W-:Y:S01]  /*8250*/  UIADD3.X UR47, UR5, 0x40000040, URZ, UP0, !UPT ;  /* 0x40000040052f7890 */ /* 0x000fe200087fe43f */
[----:B------:R-:W2:Y:S01]  /*8260*/  LDC R71, c[0x0][0x268] ;  /* 0x00009a00ff477b82 */ /* 0x000ea20000000800 */
[----:B------:R-:W-:Y:S01]  /*8270*/  STL [R1+0x424], R33 ;  /* 0x0004242101007387 */ /* 0x000fe20000100800 */
[----:B------:R-:W-:Y:S01]  /*8280*/  ULDC UR5, c[0x0][0x238] ;  /* 0x00008e0000057ab9 */ /* 0x000fe20000000800 */
[----:B------:R-:W-:Y:S02]  /*8290*/  UIADD3.64 UR12, UR46, 0x3fe, URZ ;  /* 0x000003fe2e0c7897 */ /* 0x000fe4000fffe03f */
[----:B------:R3:W-:Y:S01]  /*82a0*/  STL [R1+0x41c], R31 ;  /* 0x00041c1f01007387 */ /* 0x0007e20000100800 */
[----:B------:R-:W-:Y:S02]  /*82b0*/  UIADD3.64 UR8, UR46, 0x400, URZ ;  /* 0x000004002e087897 */ /* 0x000fe4000fffe03f */
[----:B-----5:R-:W5:Y:S01]  /*82c0*/  LDC R51, c[0x0][0x268] ;  /* 0x00009a00ff337b82 */ /* 0x020f620000000800 */
[----:B------:R1:W-:Y:S01]  /*82d0*/  STL [R1+0x414], R29 ;  /* 0x0004141d01007387 */ /* 0x0003e20000100800 */
[----:B------:R-:W-:-:S02]  /*82e0*/  UIADD3.64 UR14, UR46, 0x2, URZ ;  /* 0x000000022e0e7897 */ /* 0x000fc4000fffe03f */
[----:B------:R-:W-:Y:S01]  /*82f0*/  UIADD3.64 UR18, UR46, 0x4, URZ ;  /* 0x000000042e127897 */ /* 0x000fe2000fffe03f */
[----:B------:R1:W-:Y:S01]  /*8300*/  STL [R1+0x40c], R27 ;  /* 0x00040c1b01007387 */ /* 0x0003e20000100800 */
[----:B------:R-:W-:Y:S01]  /*8310*/  UIADD3.64 UR12, UR46, 0x402, URZ ;  /* 0x000004022e0c7897 */ /* 0x000fe2000fffe03f */
[C---:B---3--:R-:W-:Y:S01]  /*8320*/  IMAD R31, R5.reuse, 0xf2, RZ ;  /* 0x000000f2051f7824 */ /* 0x048fe200078e02ff */
[----:B------:R-:W3:Y:S01]  /*8330*/  LDC R33, c[0x0][0x268] ;  /* 0x00009a00ff217b82 */ /* 0x000ee20000000800 */
[----:B------:R0:W-:Y:S01]  /*8340*/  STL [R1+0x404], R43 ;  /* 0x0004042b01007387 */ /* 0x0001e20000100800 */
[----:B------:R-:W-:Y:S01]  /*8350*/  UIADD3.64 UR8, UR46, 0x404, URZ ;  /* 0x000004042e087897 */ /* 0x000fe2000fffe03f */
[C---:B-1----:R-:W-:Y:S01]  /*8360*/  IMAD R29, R5.reuse, 0x76, RZ ;  /* 0x00000076051d7824 */ /* 0x042fe200078e02ff */
[----:B------:R-:W-:Y:S01]  /*8370*/  UIADD3.64 UR22, UR46, 0x7fe, URZ ;  /* 0x000007fe2e167897 */ /* 0x000fe2000fffe03f */
[----:B------:R-:W-:Y:S01]  /*8380*/  STL [R1+0x3fc], R41 ;  /* 0x0003fc2901007387 */ /* 0x000fe20000100800 */
[----:B------:R-:W-:Y:S01]  /*8390*/  UIADD3.64 UR26, UR46, 0x800, URZ ;  /* 0x000008002e1a7897 */ /* 0x000fe2000fffe03f */
[----:B------:R-:W-:Y:S01]  /*83a0*/  IMAD R27, R5, 0x74, RZ ;  /* 0x00000074051b7824 */ /* 0x000fe200078e02ff */
[----:B------:R-:W-:Y:S01]  /*83b0*/  IADD3 RZ, P2, R29, R2, RZ ;  /* 0x000000021dff7210 */ /* 0x000fe20007f5e0ff */
[----:B------:R-:W1:Y:S01]  /*83c0*/  LDC R53, c[0x0][0x268] ;  /* 0x00009a00ff357b82 */ /* 0x000e620000000800 */
[----:B------:R-:W-:-:S02]  /*83d0*/  UIADD3.64 UR30, UR46, 0x802, URZ ;  /* 0x000008022e1e7897 */ /* 0x000fc4000fffe03f */
[-C--:B------:R-:W-:Y:S01]  /*83e0*/  IADD3 RZ, P3, R27, R2.reuse, RZ ;  /* 0x000000021bff7210 */ /* 0x080fe20007f7e0ff */
[----:B------:R-:W-:Y:S01]  /*83f0*/  UIADD3.64 UR34, UR46, 0x804, URZ ;  /* 0x000008042e227897 */ /* 0x000fe2000fffe03f */
[-C--:B------:R-:W-:Y:S01]  /*8400*/  LEA.HI.X.SX32 R37, R13, R3.reuse, 0x1, P2 ;  /* 0x000000030d257211 */ /* 0x080fe200010f0eff */
[----:B------:R-:W-:Y:S01]  /*8410*/  IMAD R13, R5, 0xf6, RZ ;  /* 0x000000f6050d7824 */ /* 0x000fe200078e02ff */
[-C--:B------:R-:W-:Y:S01]  /*8420*/  LEA.HI.X.SX32 R39, R21, R3.reuse, 0x1, P3 ;  /* 0x0000000315277211 */ /* 0x080fe200018f0eff */
[----:B------:R-:W1:Y:S01]  /*8430*/  LDC R59, c[0x0][0x268] ;  /* 0x00009a00ff3b7b82 */ /* 0x000e620000000800 */
[-C--:B------:R-:W-:Y:S01]  /*8440*/  IADD3 RZ, P3, R120, R2.reuse, RZ ;  /* 0x0000000278ff7210 */ /* 0x080fe20007f7e0ff */
[----:B------:R-:W-:Y:S01]  /*8450*/  UIADD3.64 UR58, UR46, 0xbfe, URZ ;  /* 0x00000bfe2e3a7897 */ /* 0x000fe2000fffe03f */
[-C--:B------:R-:W-:Y:S01]  /*8460*/  IADD3 RZ, P2, R125, R2.reuse, RZ ;  /* 0x000000027dff7210 */ /* 0x080fe20007f5e0ff */
[----:B------:R-:W-:Y:S01]  /*8470*/  STL [R1+0x3f4], R39 ;  /* 0x0003f42701007387 */ /* 0x000fe20000100800 */
[----:B------:R-:W-:Y:S01]  /*8480*/  LEA.HI.X.SX32 R35, R23, R3, 0x1, P3 ;  /* 0x0000000317237211 */ /* 0x000fe200018f0eff */
[----:B------:R-:W-:Y:S01]  /*8490*/  UIADD3.64 UR54, UR46, 0xc00, URZ ;  /* 0x00000c002e367897 */ /* 0x000fe2000fffe03f */
[----:B---3--:R-:W-:Y:S01]  /*84a0*/  IMAD R114, R114, R33, RZ ;  /* 0x0000002172727224 */ /* 0x008fe200078e02ff */
[-C--:B------:R-:W-:Y:S01]  /*84b0*/  LEA.HI.X.SX32 R23, R15, R3.reuse, 0x1, P2 ;  /* 0x000000030f177211 */ /* 0x080fe200010f0eff */
[----:B------:R-:W-:Y:S01]  /*84c0*/  STL [R1+0x3ec], R37 ;  /* 0x0003ec2501007387 */ /* 0x000fe20000100800 */
[-C--:B------:R-:W-:Y:S01]  /*84d0*/  IADD3 RZ, P2, R127, R2.reuse, RZ ;  /* 0x000000027fff7210 */ /* 0x080fe20007f5e0ff */
[----:B------:R-:W-:Y:S01]  /*84e0*/  IMAD R113, R33, 0x2, R114 ;  /* 0x0000000221717824 */ /* 0x000fe200078e0272 */
[-C--:B------:R-:W-:Y:S01]  /*84f0*/  IADD3 RZ, P3, R126, R2.reuse, RZ ;  /* 0x000000027eff7210 */ /* 0x080fe20007f7e0ff */
[----:B------:R-:W-:Y:S01]  /*8500*/  STL [R1+0x3e4], R35 ;  /* 0x0003e42301007387 */ /* 0x000fe20000100800 */
[----:B------:R-:W-:Y:S01]  /*8510*/  LEA.HI.X.SX32 R15, R17, R3, 0x1, P2 ;  /* 0x00000003110f7211 */ /* 0x000fe200010f0eff */
[----:B------:R-:W3:Y:S01]  /*8520*/  LDC R87, c[0x0][0x268] ;  /* 0x00009a00ff577b82 */ /* 0x000ee20000000800 */
[----:B------:R-:W-:Y:S01]  /*8530*/  LEA R108, R33, R113, 0x1 ;  /* 0x00000071216c7211 */ /* 0x000fe200078e08ff */
[----:B------:R-:W-:Y:S01]  /*8540*/  STL [R1+0x3dc], R23 ;  /* 0x0003dc1701007387 */ /* 0x000fe20000100800 */
[-C--:B------:R-:W-:Y:S01]  /*8550*/  IADD3 RZ, P2, R11, R2.reuse, RZ ;  /* 0x000000020bff7210 */ /* 0x080fe20007f5e0ff */
[----:B------:R-:W-:Y:S01]  /*8560*/  IMAD R11, R5, 0x75, RZ ;  /* 0x00000075050b7824 */ /* 0x000fe200078e02ff */
[-C--:B------:R-:W-:Y:S01]  /*8570*/  LEA.HI.X.SX32 R21, R25, R3.reuse, 0x1, P3 ;  /* 0x0000000319157211 */ /* 0x080fe200018f0eff */
[----:B------:R-:W-:Y:S01]  /*8580*/  IMAD R106, R33, 0x2, R108 ;  /* 0x00000002216a7824 */ /* 0x000fe200078e026c */
[-C--:B------:R-:W-:Y:S01]  /*8590*/  LEA.HI.X.SX32 R19, R27, R3.reuse, 0x1, P4 ;  /* 0x000000031b137211 */ /* 0x080fe200020f0eff */
[----:B------:R-:W3:Y:S01]  /*85a0*/  LDC R47, c[0x0][0x268] ;  /* 0x00009a00ff2f7b82 */ /* 0x000ee20000000800 */
[-C--:B------:R-:W-:Y:S01]  /*85b0*/  LEA.HI.X.SX32 R17, R11, R3.reuse, 0x1, P6 ;  /* 0x000000030b117211 */ /* 0x080fe200030f0eff */
[----:B------:R-:W-:Y:S01]  /*85c0*/  IMAD R107, R33, 0x2, R106 ;  /* 0x00000002216b7824 */ /* 0x000fe200078e026a */
[----:B------:R-:W-:Y:S01]  /*85d0*/  LEA.HI.X.SX32 R11, R29, R3, 0x1, P5 ;  /* 0x000000031d0b7211 */ /* 0x000fe200028f0eff */
[----:B------:R-:W-:Y:S01]  /*85e0*/  STL [R1+0x3d4], R21 ;  /* 0x0003d41501007387 */ /* 0x000fe20000100800 */
[-C--:B------:R-:W-:Y:S01]  /*85f0*/  IADD3 RZ, P3, R31, R2.reuse, RZ ;  /* 0x000000021fff7210 */ /* 0x080fe20007f7e0ff */
[----:B------:R-:W-:Y:S01]  /*8600*/  UIADD3.64 UR38, UR46, 0xc02, URZ ;  /* 0x00000c022e267897 */ /* 0x000fe2000fffe03f */
[----:B------:R-:W-:Y:S01]  /*8610*/  LEA R102, R33, R107, 0x1 ;  /* 0x0000006b21667211 */ /* 0x000fe200078e08ff */
[----:B------:R4:W-:Y:S01]  /*8620*/  STL [R1+0x3cc], R15 ;  /* 0x0003cc0f01007387 */ /* 0x0009e20000100800 */
[----:B0-----:R-:W0:Y:S01]  /*8630*/  LDC R43, c[0x0][0x268] ;  /* 0x00009a00ff2b7b82 */ /* 0x001e220000000800 */
[----:B------:R-:W-:Y:S01]  /*8640*/  IADD3 RZ, P4, R13, R2, RZ ;  /* 0x000000020dff7210 */ /* 0x000fe20007f9e0ff */
[----:B------:R-:W-:Y:S01]  /*8650*/  IMAD R13, R5, 0xfa, RZ ;  /* 0x000000fa050d7824 */ /* 0x000fe200078e02ff */
[----:B------:R-:W-:Y:S01]  /*8660*/  STL [R1+0x3c4], R19 ;  /* 0x0003c41301007387 */ /* 0x000fe20000100800 */
[C---:B------:R-:W-:Y:S01]  /*8670*/  IMAD R100, R33.reuse, 0x2, R102 ;  /* 0x0000000221647824 */ /* 0x040fe200078e0266 */
[-C--:B------:R-:W-:Y:S01]  /*8680*/  LEA R148, P0, R114, R9.reuse, 0x1 ;  /* 0x0000000972947211 */ /* 0x080fe200078008ff */
[----:B------:R-:W-:Y:S01]  /*8690*/  UIADD3.64 UR42, UR46, 0xc04, URZ ;  /* 0x00000c042e2a7897 */ /* 0x000fe2000fffe03f */
[----:B------:R2:W-:Y:S01]  /*86a0*/  STL [R1+0x3bc], R17 ;  /* 0x0003bc1101007387 */ /* 0x0005e20000100800 */
[----:B------:R-:W-:Y:S01]  /*86b0*/  IMAD R101, R33, 0x2, R100 ;  /* 0x0000000221657824 */ /* 0x000fe200078e0264 */
[----:B------:R-:W0:Y:S01]  /*86c0*/  LDC R45, c[0x0][0x268] ;  /* 0x00009a00ff2d7b82 */ /* 0x000e220000000800 */
[----:B----4-:R-:W-:Y:S01]  /*86d0*/  IMAD R15, R5, 0xf8, RZ ;  /* 0x000000f8050f7824 */ /* 0x010fe200078e02ff */
[----:B------:R4:W-:Y:S01]  /*86e0*/  STL [R1+0x3b4], R11 ;  /* 0x0003b40b01007387 */ /* 0x0009e20000100800 */
[----:B------:R-:W-:-:S02]  /*86f0*/  LEA R146, P1, R113, R9, 0x1 ;  /* 0x0000000971927211 */ /* 0x000fc400078208ff */
[----:B------:R-:W-:Y:S01]  /*8700*/  LEA R96, R33, R101, 0x1 ;  /* 0x0000006521607211 */ /* 0x000fe200078e08ff */
[----:B------:R5:W-:Y:S01]  /*8710*/  STL [R1+0x3ac], R147 ;  /* 0x0003ac9301007387 */ /* 0x000be20000100800 */
[-C--:B------:R-:W-:Y:S01]  /*8720*/  IADD3 RZ, P6, R15, R2.reuse, RZ ;  /* 0x000000020fff7210 */ /* 0x080fe20007fde0ff */
[----:B--2---:R-:W2:Y:S01]  /*8730*/  LDC R17, c[0x0][0x268] ;  /* 0x00009a00ff117b82 */ /* 0x004ea20000000800 */
[----:B------:R-:W-:Y:S01]  /*8740*/  IADD3 RZ, P5, R13, R2, RZ ;  /* 0x000000020dff7210 */ /* 0x000fe20007fbe0ff */
[C---:B------:R-:W-:Y:S01]  /*8750*/  IMAD R94, R33.reuse, 0x2, R96 ;  /* 0x00000002215e7824 */ /* 0x040fe200078e0260 */
[----:B------:R-:W-:Y:S01]  /*8760*/  LEA.HI.X.SX32 R151, R116, R3, 0x1, P3 ;  /* 0x0000000374977211 */ /* 0x000fe200018f0eff */
[----:B------:R-:W-:Y:S01]  /*8770*/  STL [R1+0x3a4], R153 ;  /* 0x0003a49901007387 */ /* 0x000fe20000100800 */
[-C--:B------:R-:W-:Y:S01]  /*8780*/  LEA.HI.X.SX32 R149, R114, R0.reuse, 0x1, P0 ;  /* 0x0000000072957211 */ /* 0x080fe200000f0eff */
[----:B------:R-:W-:Y:S01]  /*8790*/  IMAD R95, R33, 0x2, R94 ;  /* 0x00000002215f7824 */ /* 0x000fe200078e025e */
[----:B------:R-:W-:Y:S01]  /*87a0*/  LEA R150, P0, R108, R9, 0x1 ;  /* 0x000000096c967211 */ /* 0x000fe200078008ff */
[----:B----4-:R-:W4:Y:S01]  /*87b0*/  LDC R11, c[0x0][0x268] ;  /* 0x00009a00ff0b7b82 */ /* 0x010f220000000800 */
[----:B-----5:R-:W-:Y:S01]  /*87c0*/  LEA.HI.X.SX32 R147, R113, R0, 0x1, P1 ;  /* 0x0000000071937211 */ /* 0x020fe200008f0eff */
[----:B------:R5:W-:Y:S01]  /*87d0*/  STL [R1+0x39c], R151 ;  /* 0x00039c9701007387 */ /* 0x000be20000100800 */
[----:B------:R-:W-:-:S03]  /*87e0*/  LEA R90, R33, R95, 0x1 ;  /* 0x0000005f215a7211 */ /* 0x000fc600078e08ff */
[----:B------:R1:W-:Y:S02]  /*87f0*/  STL.64 [R1+0x998], R148 ;  /* 0x0009989401007387 */ /* 0x0003e40000100a00 */
[C---:B------:R-:W-:Y:S01]  /*8800*/  IMAD R88, R33.reuse, 0x2, R90 ;  /* 0x0000000221587824 */ /* 0x040fe200078e025a */
[----:B------:R-:W3:Y:S01]  /*8810*/  LDC R19, c[0x0][0x268] ;  /* 0x00009a00ff137b82 */ /* 0x000ee20000000800 */
[----:B------:R1:W-:Y:S01]  /*8820*/  STL.64 [R1+0x990], R146 ;  /* 0x0009909201007387 */ /* 0x0003e20000100a00 */
[----:B-----5:R-:W-:Y:S02]  /*8830*/  LEA.HI.X.SX32 R151, R108, R0, 0x1, P0 ;  /* 0x000000006c977211 */ /* 0x020fe400000f0eff */
[----:B------:R-:W-:-:S04]  /*8840*/  LEA R89, R33, R88, 0x1 ;  /* 0x0000005821597211 */ /* 0x000fc800078e08ff */
[----:B------:R-:W5:Y:S01]  /*8850*/  LDC R31, c[0x0][0x268] ;  /* 0x00009a00ff1f7b82 */ /* 0x000f620000000800 */
[-C--:B-1----:R-:W-:Y:S01]  /*8860*/  LEA R148, P1, R106, R9.reuse, 0x1 ;  /* 0x000000096a947211 */ /* 0x082fe200078208ff */
[----:B------:R-:W-:Y:S01]  /*8870*/  IMAD R84, R33, 0x2, R89 ;  /* 0x0000000221547824 */ /* 0x000fe200078e0259 */
[----:B------:R1:W-:Y:S01]  /*8880*/  STL.64 [R1+0x988], R150 ;  /* 0x0009889601007387 */ /* 0x0003e20000100a00 */
[----:B------:R-:W-:-:S03]  /*8890*/  LEA R146, P3, R107, R9, 0x1 ;  /* 0x000000096b927211 */ /* 0x000fc600078608ff */
[----:B----4-:R-:W-:Y:S01]  /*88a0*/  LEA R82, R11, R84, 0x1 ;  /* 0x000000540b527211 */ /* 0x010fe200078e08ff */
[----:B------:R-:W4:Y:S01]  /*88b0*/  LDC R42, c[0x0][0x268] ;  /* 0x00009a00ff2a7b82 */ /* 0x000f220000000800 */
[-C--:B------:R-:W-:Y:S02]  /*88c0*/  LEA.HI.X.SX32 R149, R106, R0.reuse, 0x1, P1 ;  /* 0x000000006a957211 */ /* 0x080fe400008f0eff */
[-C--:B------:R-:W-:Y:S01]  /*88d0*/  LEA.HI.X.SX32 R147, R107, R0.reuse, 0x1, P3 ;  /* 0x000000006b937211 */ /* 0x080fe200018f0eff */
[----:B------:R-:W-:Y:S02]  /*88e0*/  IMAD R83, R83, 0x2, R82 ;  /* 0x0000000253537824 */ /* 0x000fe400078e0252 */
[----:B------:R0:W-:Y:S01]  /*88f0*/  STL.64 [R1+0x980], R148 ;  /* 0x0009809401007387 */ /* 0x0001e20000100a00 */
[----:B-1----:R-:W-:Y:S01]  /*8900*/  LEA R150, P0, R102, R9, 0x1 ;  /* 0x0000000966967211 */ /* 0x002fe200078008ff */
[----:B------:R-:W1:Y:S01]  /*8910*/  LDC R15, c[0x0][0x268] ;  /* 0x00009a00ff0f7b82 */ /* 0x000e620000000800 */
[----:B------:R-:W-:Y:S01]  /*8920*/  LEA R78, R78, R83, 0x1 ;  /* 0x000000534e4e7211 */ /* 0x000fe200078e08ff */
[----:B------:R3:W-:Y:S01]  /*8930*/  STL.64 [R1+0x978], R146 ;  /* 0x0009789201007387 */ /* 0x0007e20000100a00 */
[----:B------:R-:W-:-:S03]  /*8940*/  LEA.HI.X.SX32 R151, R102, R0, 0x1, P0 ;  /* 0x0000000066977211 */ /* 0x000fc600000f0eff */
[----:B--2---:R-:W-:Y:S02]  /*8950*/  IMAD R76, R17, 0x2, R78 ;  /* 0x00000002114c7824 */ /* 0x004fe400078e024e */
[----:B------:R-:W2:Y:S01]  /*8960*/  LDC R23, c[0x0][0x268] ;  /* 0x00009a00ff177b82 */ /* 0x000ea20000000800 */
[----:B------:R5:W-:Y:S01]  /*8970*/  STL.64 [R1+0x970], R150 ;  /* 0x0009709601007387 */ /* 0x000be20000100a00 */
[-C--:B0-----:R-:W-:Y:S02]  /*8980*/  LEA R148, P1, R100, R9.reuse, 0x1 ;  /* 0x0000000964947211 */ /* 0x081fe400078208ff */
[----:B------:R-:W-:Y:S02]  /*8990*/  LEA R77, R77, R76, 0x1 ;  /* 0x0000004c4d4d7211 */ /* 0x000fe400078e08ff */
[----:B---3--:R-:W-:Y:S02]  /*89a0*/  LEA R146, P3, R101, R9, 0x1 ;  /* 0x0000000965927211 */ /* 0x008fe400078608ff */
[----:B------:R-:W0:Y:S01]  /*89b0*/  LDC R41, c[0x0][0x268] ;  /* 0x00009a00ff297b82 */ /* 0x000e220000000800 */
[----:B------:R-:W-:Y:S01]  /*89c0*/  IMAD R72, R72, 0x2, R77 ;  /* 0x0000000248487824 */ /* 0x000fe200078e024d */
[----:B------:R-:W-:-:S02]  /*89d0*/  LEA.HI.X.SX32 R149, R100, R0, 0x1, P1 ;  /* 0x0000000064957211 */ /* 0x000fc400008f0eff */
[----:B------:R-:W-:Y:S02]  /*89e0*/  LEA.HI.X.SX32 R147, R101, R0, 0x1, P3 ;  /* 0x0000000065937211 */ /* 0x000fe400018f0eff */
[----:B-----5:R-:W-:Y:S02]  /*89f0*/  CS2R R150, SRZ ;  /* 0x0000000000967805 */ /* 0x020fe4000001ff00 */
[----:B------:R-:W-:Y:S01]  /*8a00*/  LEA R70, R19, R72, 0x1 ;  /* 0x0000004813467211 */ /* 0x000fe200078e08ff */
[----:B------:R3:W-:Y:S01]  /*8a10*/  STL.64 [R1+0x968], R148 ;  /* 0x0009689401007387 */ /* 0x0007e20000100a00 */
[----:B------:R-:W5:Y:S01]  /*8a20*/  LDC R30, c[0x0][0x268] ;  /* 0x00009a00ff1e7b82 */ /* 0x000f620000000800 */
[----:B------:R-:W-:Y:S02]  /*8a30*/  LEA R106, P3, R95, R9, 0x1 ;  /* 0x000000095f6a7211 */ /* 0x000fe400078608ff */
[----:B------:R-:W-:Y:S01]  /*8a40*/  IMAD R71, R71, 0x2, R70 ;  /* 0x0000000247477824 */ /* 0x000fe200078e0246 */
[----:B------:R4:W-:Y:S01]  /*8a50*/  STL.64 [R1+0x960], R146 ;  /* 0x0009609201007387 */ /* 0x0009e20000100a00 */
[----:B------:R-:W-:-:S02]  /*8a60*/  LEA.HI.X.SX32 R107, R95, R0, 0x1, P3 ;  /* 0x000000005f6b7211 */ /* 0x000fc400018f0eff */
[C---:B------:R-:W-:Y:S01]  /*8a70*/  LEA R100, P3, R89.reuse, R9, 0x1 ;  /* 0x0000000959647211 */ /* 0x040fe200078608ff */
[----:B------:R-:W5:Y:S01]  /*8a80*/  LDC R18, c[0x0][0x268] ;  /* 0x00009a00ff127b82 */ /* 0x000f620000000800 */
[----:B------:R-:W-:Y:S02]  /*8a90*/  LEA R66, R66, R71, 0x1 ;  /* 0x0000004742427211 */ /* 0x000fe400078e08ff */
[CC--:B---3--:R-:W-:Y:S02]  /*8aa0*/  LEA R148, P0, R96.reuse, R9.reuse, 0x1 ;  /* 0x0000000960947211 */ /* 0x0c8fe400078008ff */
[-C--:B------:R-:W-:Y:S01]  /*8ab0*/  LEA.HI.X.SX32 R101, R89, R0.reuse, 0x1, P3 ;  /* 0x0000000059657211 */ /* 0x080fe200018f0eff */
[----:B------:R-:W-:Y:S01]  /*8ac0*/  IMAD R64, R51, 0x2, R66 ;  /* 0x0000000233407824 */ /* 0x000fe200078e0242 */
[----:B------:R-:W-:Y:S01]  /*8ad0*/  LEA.HI.X.SX32 R149, R96, R0, 0x1, P0 ;  /* 0x0000000060957211 */ /* 0x000fe200000f0eff */
[----:B------:R-:W3:Y:S01]  /*8ae0*/  LDC R40, c[0x0][0x268] ;  /* 0x00009a00ff287b82 */ /* 0x000ee20000000800 */
[----:B----4-:R-:W-:-:S02]  /*8af0*/  LEA R146, P1, R94, R9, 0x1 ;  /* 0x000000095e927211 */ /* 0x010fc400078208ff */
[----:B------:R-:W-:Y:S01]  /*8b00*/  LEA R65, R65, R64, 0x1 ;  /* 0x0000004041417211 */ /* 0x000fe200078e08ff */
[----:B------:R4:W-:Y:S01]  /*8b10*/  STL.64 [R1+0x958], R148 ;  /* 0x0009589401007387 */ /* 0x0009e20000100a00 */
[-C--:B------:R-:W-:Y:S02]  /*8b20*/  LEA.HI.X.SX32 R147, R94, R0.reuse, 0x1, P1 ;  /* 0x000000005e937211 */ /* 0x080fe400008f0eff */
[C---:B------:R-:W-:Y:S01]  /*8b30*/  LEA R94, P3, R83.reuse, R9, 0x1 ;  /* 0x00000009535e7211 */ /* 0x040fe200078608ff */
[----:B------:R-:W-:Y:S01]  /*8b40*/  IMAD R60, R60, 0x2, R65 ;  /* 0x000000023c3c7824 */ /* 0x000fe200078e0241 */
[----:B------:R-:W3:Y:S01]  /*8b50*/  LDC R13, c[0x0][0x268] ;  /* 0x00009a00ff0d7b82 */ /* 0x000ee20000000800 */
[----:B------:R1:W-:Y:S01]  /*8b60*/  STL.64 [R1+0x950], R146 ;  /* 0x0009509201007387 */ /* 0x0003e20000100a00 */
[----:B------:R-:W-:Y:S02]  /*8b70*/  LEA.HI.X.SX32 R95, R83, R0, 0x1, P3 ;  /* 0x00000000535f7211 */ /* 0x000fe400018f0eff */
[----:B------:R-:W-:Y:S01]  /*8b80*/  LEA R58, R53, R60, 0x1 ;  /* 0x0000003c353a7211 */ /* 0x000fe200078e08ff */
[----:B------:R2:W-:Y:S01]  /*8b90*/  STL.64 [R1+0x948], R106 ;  /* 0x0009486a01007387 */ /* 0x0005e20000100a00 */
[----:B----4-:R-:W-:-:S02]  /*8ba0*/  CS2R R148, SRZ ;  /* 0x0000000000947805 */ /* 0x010fc4000001ff00 */
[----:B------:R-:W4:Y:S01]  /*8bb0*/  LDC R29, c[0x0][0x268] ;  /* 0x00009a00ff1d7b82 */ /* 0x000f220000000800 */
[----:B------:R-:W-:Y:S01]  /*8bc0*/  IMAD R59, R59, 0x2, R58 ;  /* 0x000000023b3b7824 */ /* 0x000fe200078e023a */
[----:B-1----:R-:W-:-:S04]  /*8bd0*/  LEA R146, P0, R90, R9, 0x1 ;  /* 0x000000095a927211 */ /* 0x002fc800078008ff */
[----:B------:R-:W-:Y:S02]  /*8be0*/  LEA R54, R54, R59, 0x1 ;  /* 0x0000003b36367211 */ /* 0x000fe400078e08ff */
[----:B------:R-:W1:Y:S01]  /*8bf0*/  LDC R39, c[0x0][0x268] ;  /* 0x00009a00ff277b82 */ /* 0x000e620000000800 */
[-C--:B--2---:R-:W-:Y:S02]  /*8c00*/  LEA R106, P1, R88, R9.reuse, 0x1 ;  /* 0x00000009586a7211 */ /* 0x084fe400078208ff */
[-C--:B------:R-:W-:Y:S01]  /*8c10*/  LEA.HI.X.SX32 R147, R90, R0.reuse, 0x1, P0 ;  /* 0x000000005a937211 */ /* 0x080fe200000f0eff */
[----:B------:R-:W-:Y:S01]  /*8c20*/  IMAD R52, R87, 0x2, R54 ;  /* 0x0000000257347824 */ /* 0x000fe200078e0236 */
[----:B------:R-:W-:Y:S02]  /*8c30*/  LEA.HI.X.SX32 R107, R88, R0, 0x1, P1 ;  /* 0x00000000586b7211 */ /* 0x000fe400008f0eff */
[----:B------:R-:W-:Y:S01]  /*8c40*/  LEA R88, P3, R77, R9, 0x1 ;  /* 0x000000094d587211 */ /* 0x000fe200078608ff */
[----:B------:R-:W2:Y:S01]  /*8c50*/  LDC R22, c[0x0][0x268] ;  /* 0x00009a00ff167b82 */ /* 0x000ea20000000800 */
[----:B------:R-:W-:Y:S01]  /*8c60*/  LEA R53, R93, R52, 0x1 ;  /* 0x000000345d357211 */ /* 0x000fe200078e08ff */
[----:B------:R0:W-:Y:S01]  /*8c70*/  STL.64 [R1+0x940], R146 ;  /* 0x0009409201007387 */ /* 0x0001e20000100a00 */
[----:B------:R-:W-:-:S03]  /*8c80*/  LEA.HI.X.SX32 R89, R77, R0, 0x1, P3 ;  /* 0x000000004d597211 */ /* 0x000fc600018f0eff */
[----:B------:R-:W-:Y:S01]  /*8c90*/  IMAD R48, R48, 0x2, R53 ;  /* 0x0000000230307824 */ /* 0x000fe200078e0235 */
[----:B------:R5:W-:Y:S01]  /*8ca0*/  STL.64 [R1+0x938], R106 ;  /* 0x0009386a01007387 */ /* 0x000be20000100a00 */
[----:B------:R-:W2:Y:S03]  /*8cb0*/  LDC R10, c[0x0][0x268] ;  /* 0x00009a00ff0a7b82 */ /* 0x000ea60000000800 */
[----:B------:R-:W-:Y:S01]  /*8cc0*/  LEA R46, R105, R48, 0x1 ;  /* 0x00000030692e7211 */ /* 0x000fe200078e08ff */
[----:B------:R3:W-:Y:S01]  /*8cd0*/  STL.64 [R1+0x930], R100 ;  /* 0x0009306401007387 */ /* 0x0007e20000100a00 */
[----:B0-----:R-:W-:-:S03]  /*8ce0*/  CS2R R146, SRZ ;  /* 0x0000000000927805 */ /* 0x001fc6000001ff00 */
[----:B------:R-:W-:Y:S01]  /*8cf0*/  IMAD R47, R47, 0x2, R46 ;  /* 0x000000022f2f7824 */ /* 0x000fe200078e022e */
[----:B------:R-:W0:Y:S01]  /*8d00*/  LDC R38, c[0x0][0x268] ;  /* 0x00009a00ff267b82 */ /* 0x000e220000000800 */
[----:B-----5:R-:W-:-:S03]  /*8d10*/  LEA R106, P0, R84, R9, 0x1 ;  /* 0x00000009546a7211 */ /* 0x020fc600078008ff */
[----:B------:R-:W-:Y:S02]  /*8d20*/  LEA R32, R32, R47, 0x1 ;  /* 0x0000002f20207211 */ /* 0x000fe400078e08ff */
[----:B------:R-:W-:Y:S02]  /*8d30*/  LEA.HI.X.SX32 R107, R84, R0, 0x1, P0 ;  /* 0x00000000546b7211 */ /* 0x000fe400000f0eff */
[----:B------:R-:W5:Y:S01]  /*8d40*/  LDC R28, c[0x0][0x268] ;  /* 0x00009a00ff1c7b82 */ /* 0x000f620000000800 */
[----:B------:R-:W-:Y:S01]  /*8d50*/  IMAD R24, R43, 0x2, R32 ;  /* 0x000000022b187824 */ /* 0x000fe200078e0220 */
[----:B---3--:R-:W-:Y:S01]  /*8d60*/  LEA R100, P1, R82, R9, 0x1 ;  /* 0x0000000952647211 */ /* 0x008fe200078208ff */
[----:B------:R3:W-:Y:S01]  /*8d70*/  STL.64 [R1+0x928], R106 ;  /* 0x0009286a01007387 */ /* 0x0007e20000100a00 */
[----:B------:R-:W-:Y:S02]  /*8d80*/  IMAD R43, R5, 0xfe, RZ ;  /* 0x000000fe052b7824 */ /* 0x000fe400078e02ff */
[----:B------:R-:W-:-:S02]  /*8d90*/  LEA R45, R45, R24, 0x1 ;  /* 0x000000182d2d7211 */ /* 0x000fc400078e08ff */
[----:B------:R-:W5:Y:S01]  /*8da0*/  LDC R17, c[0x0][0x268] ;  /* 0x00009a00ff117b82 */ /* 0x000f620000000800 */
[----:B------:R-:W-:Y:S02]  /*8db0*/  LEA.HI.X.SX32 R101, R82, R0, 0x1, P1 ;  /* 0x0000000052657211 */ /* 0x000fe400008f0eff */
[----:B------:R-:W-:Y:S01]  /*8dc0*/  IMAD R14, R14, 0x2, R45 ;  /* 0x000000020e0e7824 */ /* 0x000fe200078e022d */
[----:B------:R-:W-:Y:S02]  /*8dd0*/  LEA R82, P3, R71, R9, 0x1 ;  /* 0x0000000947527211 */ /* 0x000fe400078608ff */
[----:B------:R4:W-:Y:S01]  /*8de0*/  STL.64 [R1+0x920], R100 ;  /* 0x0009206401007387 */ /* 0x0009e20000100a00 */
[----:B---3--:R-:W-:Y:S02]  /*8df0*/  CS2R R106, SRZ ;  /* 0x00000000006a7805 */ /* 0x008fe4000001ff00 */
[----:B------:R-:W-:Y:S01]  /*8e00*/  LEA R31, R31, R14, 0x1 ;  /* 0x0000000e1f1f7211 */ /* 0x000fe200078e08ff */
[----:B------:R-:W3:Y:S01]  /*8e10*/  LDC R37, c[0x0][0x268] ;  /* 0x00009a00ff257b82 */ /* 0x000ee20000000800 */
[----:B------:R1:W-:Y:S01]  /*8e20*/  STL.64 [R1+0x918], R94 ;  /* 0x0009185e01007387 */ /* 0x0003e20000100a00 */
[----:B------:R-:W-:-:S02]  /*8e30*/  LEA.HI.X.SX32 R83, R71, R0, 0x1, P3 ;  /* 0x0000000047537211 */ /* 0x000fc400018f0eff */
[----:B------:R-:W-:-:S04]  /*8e40*/  IMAD R42, R42, 0x2, R31 ;  /* 0x000000022a2a7824 */ /* 0x000fc800078e021f */
[----:B------:R-:W3:Y:S01]  /*8e50*/  LDC R21, c[0x0][0x268] ;  /* 0x00009a00ff157b82 */ /* 0x000ee20000000800 */
[----:B------:R-:W-:Y:S02]  /*8e60*/  LEA R15, R15, R42, 0x1 ;  /* 0x0000002a0f0f7211 */ /* 0x000fe400078e08ff */
[-C--:B----4-:R-:W-:Y:S02]  /*8e70*/  LEA R100, P0, R78, R9.reuse, 0x1 ;  /* 0x000000094e647211 */ /* 0x090fe400078008ff */
[----:B-1----:R-:W-:Y:S01]  /*8e80*/  LEA R94, P1, R76, R9, 0x1 ;  /* 0x000000094c5e7211 */ /* 0x002fe200078208ff */
[----:B------:R-:W-:Y:S01]  /*8e90*/  IMAD R23, R23, 0x2, R15 ;  /* 0x0000000217177824 */ /* 0x000fe200078e020f */
[-C--:B------:R-:W-:Y:S01]  /*8ea0*/  LEA.HI.X.SX32 R101, R78, R0.reuse, 0x1, P0 ;  /* 0x000000004e657211 */ /* 0x080fe200000f0eff */
[----:B------:R-:W1:Y:S01]  /*8eb0*/  LDC R27, c[0x0][0x268] ;  /* 0x00009a00ff1b7b82 */ /* 0x000e620000000800 */
[----:B------:R-:W-:Y:S02]  /*8ec0*/  LEA.HI.X.SX32 R95, R76, R0, 0x1, P1 ;  /* 0x000000004c5f7211 */ /* 0x000fe400008f0eff */
[----:B------:R-:W-:Y:S01]  /*8ed0*/  LEA R41, R41, R23, 0x1 ;  /* 0x0000001729297211 */ /* 0x000fe200078e08ff */
[----:B------:R4:W-:Y:S01]  /*8ee0*/  STL.64 [R1+0x910], R100 ;  /* 0x0009106401007387 */ /* 0x0009e20000100a00 */
[----:B------:R-:W-:-:S03]  /*8ef0*/  LEA R76, P3, R65, R9, 0x1 ;  /* 0x00000009414c7211 */ /* 0x000fc600078608ff */
[----:B------:R-:W-:Y:S01]  /*8f00*/  IMAD R30, R30, 0x2, R41 ;  /* 0x000000021e1e7824 */ /* 0x000fe200078e0229 */
[----:B------:R-:W1:Y:S01]  /*8f10*/  LDC R36, c[0x0][0x268] ;  /* 0x00009a00ff247b82 */ /* 0x000e620000000800 */
[----:B------:R2:W-:Y:S01]  /*8f20*/  STL.64 [R1+0x908], R94 ;  /* 0x0009085e01007387 */ /* 0x0005e20000100a00 */
[----:B------:R-:W-:Y:S02]  /*8f30*/  LEA.HI.X.SX32 R77, R65, R0, 0x1, P3 ;  /* 0x00000000414d7211 */ /* 0x000fe400018f0eff */
[----:B------:R-:W-:Y:S01]  /*8f40*/  LEA R18, R18, R30, 0x1 ;  /* 0x0000001e12127211 */ /* 0x000fe200078e08ff */
[----:B------:R0:W-:Y:S01]  /*8f50*/  STL.64 [R1+0x900], R88 ;  /* 0x0009005801007387 */ /* 0x0001e20000100a00 */
[----:B----4-:R-:W-:Y:S02]  /*8f60*/  CS2R R100, SRZ ;  /* 0x0000000000647805 */ /* 0x010fe4000001ff00 */
[----:B------:R-:W4:Y:S01]  /*8f70*/  LDC R11, c[0x0][0x268] ;  /* 0x00009a00ff0b7b82 */ /* 0x000f220000000800 */
[----:B------:R-:W-:Y:S01]  /*8f80*/  IMAD R40, R40, 0x2, R18 ;  /* 0x0000000228287824 */ /* 0x000fe200078e0212 */
[----:B--2---:R-:W-:-:S04]  /*8f90*/  LEA R94, P0, R72, R9, 0x1 ;  /* 0x00000009485e7211 */ /* 0x004fc800078008ff */
[----:B------:R-:W-:Y:S02]  /*8fa0*/  LEA R13, R13, R40, 0x1 ;  /* 0x000000280d0d7211 */ /* 0x000fe400078e08ff */
[----:B------:R-:W2:Y:S01]  /*8fb0*/  LDC R4, c[0x0][0x268] ;  /* 0x00009a00ff047b82 */ /* 0x000ea20000000800 */
[-C--:B0-----:R-:W-:Y:S02]  /*8fc0*/  LEA R88, P1, R70, R9.reuse, 0x1 ;  /* 0x0000000946587211 */ /* 0x081fe400078208ff */
[-C--:B------:R-:W-:Y:S01]  /*8fd0*/  LEA.HI.X.SX32 R95, R72, R0.reuse, 0x1, P0 ;  /* 0x00000000485f7211 */ /* 0x080fe200000f0eff */
[----:B------:R-:W-:Y:S01]  /*8fe0*/  IMAD R29, R29, 0x2, R13 ;  /* 0x000000021d1d7824 */ /* 0x000fe200078e020d */
[-C--:B------:R-:W-:Y:S02]  /*8ff0*/  LEA.HI.X.SX32 R89, R70, R0.reuse, 0x1, P1 ;  /* 0x0000000046597211 */ /* 0x080fe400008f0eff */
[----:B------:R-:W-:Y:S01]  /*9000*/  LEA R70, P3, R59, R9, 0x1 ;  /* 0x000000093b467211 */ /* 0x000fe200078608ff */
[----:B------:R-:W0:Y:S01]  /*9010*/  LDC R35, c[0x0][0x268] ;  /* 0x00009a00ff237b82 */ /* 0x000e220000000800 */
[----:B------:R-:W-:Y:S01]  /*9020*/  LEA R39, R39, R29, 0x1 ;  /* 0x0000001d27277211 */ /* 0x000fe200078e08ff */
[----:B------:R5:W-:Y:S01]  /*9030*/  STL.64 [R1+0x8f8], R94 ;  /* 0x0008f85e01007387 */ /* 0x000be20000100a00 */
[----:B------:R-:W-:-:S03]  /*9040*/  LEA.HI.X.SX32 R71, R59, R0, 0x1, P3 ;  /* 0x000000003b477211 */ /* 0x000fc600018f0eff */
[----:B------:R-:W-:Y:S01]  /*9050*/  IMAD R22, R22, 0x2, R39 ;  /* 0x0000000216167824 */ /* 0x000fe200078e0227 */
[----:B------:R3:W-:Y:S01]  /*9060*/  STL.64 [R1+0x8f0], R88 ;  /* 0x0008f05801007387 */ /* 0x0007e20000100a00 */
[----:B------:R-:W0:Y:S03]  /*9070*/  LDC R26, c[0x0][0x268] ;  /* 0x00009a00ff1a7b82 */ /* 0x000e260000000800 */
[----:B------:R-:W-:Y:S01]  /*9080*/  LEA R10, R10, R22, 0x1 ;  /* 0x000000160a0a7211 */ /* 0x000fe200078e08ff */
[----:B------:R1:W-:Y:S01]  /*9090*/  STL.64 [R1+0x8e8], R82 ;  /* 0x0008e85201007387 */ /* 0x0003e20000100a00 */
[----:B-----5:R-:W-:-:S03]  /*90a0*/  CS2R R94, SRZ ;  /* 0x00000000005e7805 */ /* 0x020fc6000001ff00 */
[----:B------:R-:W-:Y:S01]  /*90b0*/  IMAD R38, R38, 0x2, R10 ;  /* 0x0000000226267824 */ /* 0x000fe200078e020a */
[----:B------:R-:W5:Y:S01]  /*90c0*/  LDC R20, c[0x0][0x268] ;  /* 0x00009a00ff147b82 */ /* 0x000f620000000800 */
[----:B---3--:R-:W-:-:S03]  /*90d0*/  LEA R88, P0, R66, R9, 0x1 ;  /* 0x0000000942587211 */ /* 0x008fc600078008ff */
[----:B------:R-:W-:Y:S02]  /*90e0*/  LEA R28, R28, R38, 0x1 ;  /* 0x000000261c1c7211 */ /* 0x000fe400078e08ff */
[-C--:B------:R-:W-:Y:S02]  /*90f0*/  LEA.HI.X.SX32 R89, R66, R0.reuse, 0x1, P0 ;  /* 0x0000000042597211 */ /* 0x080fe400000f0eff */
[C---:B-1----:R-:W-:Y:S01]  /*9100*/  LEA R82, P1, R64.reuse, R9, 0x1 ;  /* 0x0000000940527211 */ /* 0x042fe200078208ff */
[----:B------:R-:W-:Y:S01]  /*9110*/  IMAD R17, R17, 0x2, R28 ;  /* 0x0000000211117824 */ /* 0x000fe200078e021c */
[----:B------:R-:W1:Y:S01]  /*9120*/  LDC R34, c[0x0][0x268] ;  /* 0x00009a00ff227b82 */ /* 0x000e620000000800 */
[----:B------:R3:W-:Y:S01]  /*9130*/  STL.64 [R1+0x8e0], R88 ;  /* 0x0008e05801007387 */ /* 0x0007e20000100a00 */
[----:B------:R-:W-:Y:S02]  /*9140*/  LEA.HI.X.SX32 R83, R64, R0, 0x1, P1 ;  /* 0x0000000040537211 */ /* 0x000fe400008f0eff */
[----:B------:R-:W-:-:S02]  /*9150*/  LEA R37, R37, R17, 0x1 ;  /* 0x0000001125257211 */ /* 0x000fc400078e08ff */
[----:B------:R-:W-:Y:S01]  /*9160*/  LEA R64, P3, R53, R9, 0x1 ;  /* 0x0000000935407211 */ /* 0x000fe200078608ff */
[----:B------:R4:W-:Y:S01]  /*9170*/  STL.64 [R1+0x8d8], R82 ;  /* 0x0008d85201007387 */ /* 0x0009e20000100a00 */
[----:B------:R-:W1:Y:S01]  /*9180*/  LDC R16, c[0x0][0x268] ;  /* 0x00009a00ff107b82 */ /* 0x000e620000000800 */
[----:B------:R-:W-:Y:S01]  /*9190*/  IMAD R21, R21, 0x2, R37 ;  /* 0x0000000215157824 */ /* 0x000fe200078e0225 */
[----:B------:R-:W-:Y:S01]  /*91a0*/  LEA.HI.X.SX32 R65, R53, R0, 0x1, P3 ;  /* 0x0000000035417211 */ /* 0x000fe200018f0eff */
[----:B------:R2:W-:Y:S01]  /*91b0*/  STL.64 [R1+0x8d0], R76 ;  /* 0x0008d04c01007387 */ /* 0x0005e20000100a00 */
[----:B---3--:R-:W-:Y:S02]  /*91c0*/  CS2R R88, SRZ ;  /* 0x0000000000587805 */ /* 0x008fe4000001ff00 */
[----:B------:R-:W-:Y:S02]  /*91d0*/  LEA R27, R27, R21, 0x1 ;  /* 0x000000151b1b7211 */ /* 0x000fe400078e08ff */
[----:B------:R-:W3:Y:S03]  /*91e0*/  LDC R25, c[0x0][0x268] ;  /* 0x00009a00ff197b82 */ /* 0x000ee60000000800 */
[----:B------:R-:W-:Y:S01]  /*91f0*/  IMAD R36, R36, 0x2, R27 ;  /* 0x0000000224247824 */ /* 0x000fe200078e021b */
[----:B----4-:R-:W-:-:S02]  /*9200*/  LEA R82, P0, R60, R9, 0x1 ;  /* 0x000000093c527211 */ /* 0x010fc400078008ff */
[-C--:B--2---:R-:W-:Y:S02]  /*9210*/  LEA R76, P1, R58, R9.reuse, 0x1 ;  /* 0x000000093a4c7211 */ /* 0x084fe400078208ff */
[----:B------:R-:W2:Y:S01]  /*9220*/  LDC R33, c[0x0][0x268] ;  /* 0x00009a00ff217b82 */ /* 0x000ea20000000800 */
[----:B------:R-:W-:Y:S02]  /*9230*/  LEA R11, R11, R36, 0x1 ;  /* 0x000000240b0b7211 */ /* 0x000fe400078e08ff */
[-C--:B------:R-:W-:Y:S02]  /*9240*/  LEA.HI.X.SX32 R83, R60, R0.reuse, 0x1, P0 ;  /* 0x000000003c537211 */ /* 0x080fe400000f0eff */
[----:B------:R-:W-:Y:S01]  /*9250*/  LEA.HI.X.SX32 R77, R58, R0, 0x1, P1 ;  /* 0x000000003a4d7211 */ /* 0x000fe200008f0eff */
[----:B------:R-:W-:Y:S01]  /*9260*/  IMAD R4, R4, 0x2, R11 ;  /* 0x0000000204047824 */ /* 0x000fe200078e020b */
[----:B------:R-:W-:Y:S01]  /*9270*/  LEA R58, P3, R47, R9, 0x1 ;  /* 0x000000092f3a7211 */ /* 0x000fe200078608ff */
[----:B------:R4:W-:Y:S01]  /*9280*/  STL.64 [R1+0x8c8], R82 ;  /* 0x0008c85201007387 */ /* 0x0009e20000100a00 */
[----:B------:R-:W2:Y:S02]  /*9290*/  LDC R8, c[0x0][0x268] ;  /* 0x00009a00ff087b82 */ /* 0x000ea40000000800 */
[----:B0-----:R-:W-:Y:S01]  /*92a0*/  LEA R35, R35, R4, 0x1 ;  /* 0x0000000423237211 */ /* 0x001fe200078e08ff */
[----:B------:R0:W-:Y:S01]  /*92b0*/  STL.64 [R1+0x8c0], R76 ;  /* 0x0008c04c01007387 */ /* 0x0001e20000100a00 */
[----:B------:R-:W-:-:S03]  /*92c0*/  LEA.HI.X.SX32 R59, R47, R0, 0x1, P3 ;  /* 0x000000002f3b7211 */ /* 0x000fc600018f0eff */
[----:B------:R-:W-:Y:S01]  /*92d0*/  IMAD R26, R26, 0x2, R35 ;  /* 0x000000021a1a7824 */ /* 0x000fe200078e0223 */
[----:B------:R1:W-:Y:S01]  /*92e0*/  STL.64 [R1+0x8b8], R70 ;  /* 0x0008b84601007387 */ /* 0x0003e20000100a00 */
[----:B------:R-:W2:Y:S01]  /*92f0*/  LDC R19, c[0x0][0x268] ;  /* 0x00009a00ff137b82 */ /* 0x000ea20000000800 */
[----:B----4-:R-:W-:Y:S02]  /*9300*/  CS2R R82, SRZ ;  /* 0x0000000000527805 */ /* 0x010fe4000001ff00 */
[----:B-----5:R-:W-:Y:S02]  /*9310*/  LEA R20, R20, R26, 0x1 ;  /* 0x0000001a14147211 */ /* 0x020fe400078e08ff */
[----:B0-----:R-:W-:-:S03]  /*9320*/  LEA R76, P0, R54, R9, 0x1 ;  /* 0x00000009364c7211 */ /* 0x001fc600078008ff */
[----:B-1----:R-:W-:Y:S01]  /*9330*/  IMAD R34, R34, 0x2, R20 ;  /* 0x0000000222227824 */ /* 0x002fe200078e0214 */
[----:B------:R-:W0:Y:S01]  /*9340*/  LDC R49, c[0x0][0x268] ;  /* 0x00009a00ff317b82 */ /* 0x000e220000000800 */
[----:B------:R-:W-:Y:S02]  /*9350*/  LEA.HI.X.SX32 R77, R54, R0, 0x1, P0 ;  /* 0x00000000364d7211 */ /* 0x000fe400000f0eff */
[-C--:B------:R-:W-:Y:S02]  /*9360*/  LEA R70, P1, R52, R9.reuse, 0x1 ;  /* 0x0000000934467211 */ /* 0x080fe400078208ff */
[----:B------:R-:W-:Y:S01]  /*9370*/  LEA R16, R16, R34, 0x1 ;  /* 0x0000002210107211 */ /* 0x000fe200078e08ff */
[----:B------:R1:W-:Y:S01]  /*9380*/  STL.64 [R1+0x8b0], R76 ;  /* 0x0008b04c01007387 */ /* 0x0003e20000100a00 */
[----:B------:R-:W-:Y:S01]  /*9390*/  LEA.HI.X.SX32 R71, R52, R0, 0x1, P1 ;  /* 0x0000000034477211 */ /* 0x000fe200008f0eff */
[----:B------:R-:W4:Y:S01]  /*93a0*/  LDC R50, c[0x0][0x268] ;  /* 0x00009a00ff327b82 */ /* 0x000f220000000800 */
[----:B------:R-:W-:Y:S01]  /*93b0*/  LEA R52, P3, R45, R9, 0x1 ;  /* 0x000000092d347211 */ /* 0x000fe200078608ff */
[----:B---3--:R-:W-:-:S02]  /*93c0*/  IMAD R25, R25, 0x2, R16 ;  /* 0x0000000219197824 */ /* 0x008fc400078e0210 */
[----:B------:R3:W-:Y:S01]  /*93d0*/  STL.64 [R1+0x8a8], R70 ;  /* 0x0008a84601007387 */ /* 0x0007e20000100a00 */
[----:B------:R-:W-:Y:S02]  /*93e0*/  LEA.HI.X.SX32 R53, R45, R0, 0x1, P3 ;  /* 0x000000002d357211 */ /* 0x000fe400018f0eff */
[----:B--2---:R-:W-:Y:S01]  /*93f0*/  LEA R33, R33, R25, 0x1 ;  /* 0x0000001921217211 */ /* 0x004fe200078e08ff */
[----:B------:R2:W-:Y:S01]  /*9400*/  STL.64 [R1+0x8a0], R64 ;  /* 0x0008a04001007387 */ /* 0x0005e20000100a00 */
[----:B------:R-:W5:Y:S01]  /*9410*/  LDC R51, c[0x0][0x268] ;  /* 0x00009a00ff337b82 */ /* 0x000f620000000800 */
[----:B-1----:R-:W-:Y:S02]  /*9420*/  CS2R R76, SRZ ;  /* 0x00000000004c7805 */ /* 0x002fe4000001ff00 */
[----:B------:R-:W-:Y:S01]  /*9430*/  IMAD R8, R8, 0x2, R33 ;  /* 0x0000000208087824 */ /* 0x000fe200078e0221 */
[----:B---3--:R-:W-:-:S04]  /*9440*/  LEA R70, P0, R48, R9, 0x1 ;  /* 0x0000000930467211 */ /* 0x008fc800078008ff */
[----:B------:R-:W1:Y:S01]  /*9450*/  LDC R55, c[0x0][0x268] ;  /* 0x00009a00ff377b82 */ /* 0x000e620000000800 */
[----:B------:R-:W-:Y:S02]  /*9460*/  LEA R19, R19, R8, 0x1 ;  /* 0x0000000813137211 */ /* 0x000fe400078e08ff */
[-C--:B--2---:R-:W-:Y:S02]  /*9470*/  LEA R64, P1, R46, R9.reuse, 0x1 ;  /* 0x000000092e407211 */ /* 0x084fe400078208ff */
[-C--:B------:R-:W-:Y:S02]  /*9480*/  LEA.HI.X.SX32 R71, R48, R0.reuse, 0x1, P0 ;  /* 0x0000000030477211 */ /* 0x080fe400000f0eff */
[-C--:B------:R-:W-:Y:S01]  /*9490*/  LEA.HI.X.SX32 R65, R46, R0.reuse, 0x1, P1 ;  /* 0x000000002e417211 */ /* 0x080fe200008f0eff */
[----:B------:R-:W2:Y:S01]  /*94a0*/  LDC R56, c[0x0][0x268] ;  /* 0x00009a00ff387b82 */ /* 0x000ea20000000800 */
[C---:B------:R-:W-:Y:S01]  /*94b0*/  LEA R46, P3, R42.reuse, R9, 0x1 ;  /* 0x000000092a2e7211 */ /* 0x040fe200078608ff */
[----:B------:R3:W-:Y:S03]  /*94c0*/  STL.64 [R1+0x898], R70 ;  /* 0x0008984601007387 */ /* 0x0007e60000100a00 */
[----:B------:R-:W-:Y:S01]  /*94d0*/  LEA.HI.X.SX32 R47, R42, R0, 0x1, P3 ;  /* 0x000000002a2f7211 */ /* 0x000fe200018f0eff */
[----:B------:R0:W-:Y:S02]  /*94e0*/  STL.64 [R1+0x890], R64 ;  /* 0x0008904001007387 */ /* 0x0001e40000100a00 */
[----:B------:R-:W2:Y:S02]  /*94f0*/  LDC R57, c[0x0][0x268] ;  /* 0x00009a00ff397b82 */ /* 0x000ea40000000800 */
[----:B------:R4:W-:Y:S01]  /*9500*/  STL.64 [R1+0x888], R58 ;  /* 0x0008883a01007387 */ /* 0x0009e20000100a00 */
[----:B---3--:R-:W-:-:S05]  /*9510*/  CS2R R70, SRZ ;  /* 0x0000000000467805 */ /* 0x008fca000001ff00 */
[----:B------:R-:W3:Y:S01]  /*9520*/  LDC R61, c[0x0][0x268] ;  /* 0x00009a00ff3d7b82 */ /* 0x000ee20000000800 */
[----:B0-----:R-:W-:-:S04]  /*9530*/  LEA R64, P0, R32, R9, 0x1 ;  /* 0x0000000920407211 */ /* 0x001fc800078008ff */
[-C--:B------:R-:W-:Y:S01]  /*9540*/  LEA.HI.X.SX32 R65, R32, R0.reuse, 0x1, P0 ;  /* 0x0000000020417211 */ /* 0x080fe200000f0eff */
[----:B------:R-:W-:Y:S01]  /*9550*/  IMAD R32, R49, 0x2, R19 ;  /* 0x0000000231207824 */ /* 0x000fe200078e0213 */
[CC--:B----4-:R-:W-:Y:S01]  /*9560*/  LEA R58, P1, R24.reuse, R9.reuse, 0x1 ;  /* 0x00000009183a7211 */ /* 0x0d0fe200078208ff */
[----:B------:R-:W0:Y:S02]  /*9570*/  LDC R62, c[0x0][0x268] ;  /* 0x00009a00ff3e7b82 */ /* 0x000e240000000800 */
[----:B------:R4:W-:Y:S01]  /*9580*/  STL.64 [R1+0x880], R64 ;  /* 0x0008804001007387 */ /* 0x0009e20000100a00 */
[----:B------:R-:W-:Y:S02]  /*9590*/  LEA.HI.X.SX32 R59, R24, R0, 0x1, P1 ;  /* 0x00000000183b7211 */ /* 0x000fe400008f0eff */
[C---:B------:R-:W-:Y:S01]  /*95a0*/  LEA R48, P1, R31.reuse, R9, 0x1 ;  /* 0x000000091f307211 */ /* 0x040fe200078208ff */
[----:B------:R5:W-:Y:S01]  /*95b0*/  STL.64 [R1+0x870], R52 ;  /* 0x0008703401007387 */ /* 0x000be20000100a00 */
[----:B------:R-:W-:Y:S01]  /*95c0*/  LEA R24, R50, R32, 0x1 ;  /* 0x0000002032187211 */ /* 0x000fe200078e08ff */
[----:B------:R-:W0:Y:S01]  /*95d0*/  LDC R63, c[0x0][0x268] ;  /* 0x00009a00ff3f7b82 */ /* 0x000e220000000800 */
[----:B------:R-:W-:Y:S01]  /*95e0*/  LEA.HI.X.SX32 R49, R31, R0, 0x1, P1 ;  /* 0x000000001f317211 */ /* 0x000fe200008f0eff */
[----:B------:R1:W-:Y:S01]  /*95f0*/  STL.64 [R1+0x878], R58 ;  /* 0x0008783a01007387 */ /* 0x0003e20000100a00 */
[----:B----4-:R-:W-:-:S05]  /*9600*/  CS2R R64, SRZ ;  /* 0x0000000000407805 */ /* 0x010fca000001ff00 */
[----:B------:R-:W4:Y:S01]  /*9610*/  LDC R67, c[0x0][0x268] ;  /* 0x00009a00ff437b82 */ /* 0x000f220000000800 */
[----:B-----5:R-:W-:-:S04]  /*9620*/  LEA R52, P0, R14, R9, 0x1 ;  /* 0x000000090e347211 */ /* 0x020fc800078008ff */
[-C--:B------:R-:W-:Y:S01]  /*9630*/  LEA.HI.X.SX32 R53, R14, R0.reuse, 0x1, P0 ;  /* 0x000000000e357211 */ /* 0x080fe200000f0eff */
[----:B------:R-:W-:Y:S01]  /*9640*/  IMAD R14, R51, 0x2, R24 ;  /* 0x00000002330e7824 */ /* 0x000fe200078e0218 */
[C---:B------:R-:W-:Y:S01]  /*9650*/  LEA R50, P0, R15.reuse, R9, 0x1 ;  /* 0x000000090f327211 */ /* 0x040fe200078008ff */
[----:B------:R-:W5:Y:S01]  /*9660*/  LDC R68, c[0x0][0x268] ;  /* 0x00009a00ff447b82 */ /* 0x000f620000000800 */
[----:B-1----:R-:W-:Y:S01]  /*9670*/  CS2R R58, SRZ ;  /* 0x00000000003a7805 */ /* 0x002fe2000001ff00 */
[----:B------:R1:W-:Y:S01]  /*9680*/  STL.64 [R1+0x868], R52 ;  /* 0x0008683401007387 */ /* 0x0003e20000100a00 */
[----:B------:R-:W-:Y:S02]  /*9690*/  LEA.HI.X.SX32 R51, R15, R0, 0x1, P0 ;  /* 0x000000000f337211 */ /* 0x000fe400000f0eff */
[----:B------:R-:W-:Y:S01]  /*96a0*/  LEA R31, R55, R14, 0x1 ;  /* 0x0000000e371f7211 */ /* 0x000fe200078e08ff */
[----:B------:R3:W-:Y:S01]  /*96b0*/  STL.64 [R1+0x860], R48 ;  /* 0x0008603001007387 */ /* 0x0007e20000100a00 */
[----:B------:R-:W-:Y:S01]  /*96c0*/  CS2R R54, SRZ ;  /* 0x0000000000367805 */ /* 0x000fe2000001ff00 */
[----:B------:R-:W5:Y:S02]  /*96d0*/  LDC R69, c[0x0][0x268] ;  /* 0x00009a00ff457b82 */ /* 0x000f640000000800 */
[----:B------:R3:W-:Y:S01]  /*96e0*/  STL.64 [R1+0x858], R46 ;  /* 0x0008582e01007387 */ /* 0x0007e20000100a00 */
[----:B--2---:R-:W-:-:S03]  /*96f0*/  IMAD R15, R56, 0x2, R31 ;  /* 0x00000002380f7824 */ /* 0x004fc600078e021f */
[----:B------:R2:W-:Y:S01]  /*9700*/  STL.64 [R1+0x850], R50 ;  /* 0x0008503201007387 */ /* 0x0005e20000100a00 */
[----:B-1----:R-:W-:Y:S01]  /*9710*/  CS2R R52, SRZ ;  /* 0x0000000000347805 */ /* 0x002fe2000001ff00 */
[----:B------:R-:W1:Y:S01]  /*9720*/  LDC R73, c[0x0][0x268] ;  /* 0x00009a00ff497b82 */ /* 0x000e620000000800 */
[-C--:B---3--:R-:W-:Y:S02]  /*9730*/  LEA R48, P1, R23, R9.reuse, 0x1 ;  /* 0x0000000917307211 */ /* 0x088fe400078208ff */
[----:B------:R-:W-:Y:S02]  /*9740*/  LEA R46, P3, R41, R9, 0x1 ;  /* 0x00000009292e7211 */ /* 0x000fe400078608ff */
[----:B------:R-:W-:-:S03]  /*9750*/  LEA.HI.X.SX32 R49, R23, R0, 0x1, P1 ;  /* 0x0000000017317211 */ /* 0x000fc600008f0eff */
[----:B------:R-:W3:Y:S01]  /*9760*/  LDC R74, c[0x0][0x268] ;  /* 0x00009a00ff4a7b82 */ /* 0x000ee20000000800 */
[-C--:B------:R-:W-:Y:S02]  /*9770*/  LEA.HI.X.SX32 R47, R41, R0.reuse, 0x1, P3 ;  /* 0x00000000292f7211 */ /* 0x080fe400018f0eff */
[C---:B--2---:R-:W-:Y:S01]  /*9780*/  LEA R50, P0, R30.reuse, R9, 0x1 ;  /* 0x000000091e327211 */ /* 0x044fe200078008ff */
[----:B------:R2:W-:Y:S01]  /*9790*/  STL.64 [R1+0x848], R48 ;  /* 0x0008483001007387 */ /* 0x0005e20000100a00 */
[----:B------:R-:W-:Y:S02]  /*97a0*/  LEA R23, R57, R15, 0x1 ;  /* 0x0000000f39177211 */ /* 0x000fe400078e08ff */
[----:B------:R-:W-:Y:S02]  /*97b0*/  CS2R R56, SRZ ;  /* 0x0000000000387805 */ /* 0x000fe4000001ff00 */
[----:B------:R-:W-:Y:S01]  /*97c0*/  LEA.HI.X.SX32 R51, R30, R0, 0x1, P0 ;  /* 0x000000001e337211 */ /* 0x000fe200000f0eff */
[----:B------:R0:W-:Y:S01]  /*97d0*/  STL.64 [R1+0x840], R46 ;  /* 0x0008402e01007387 */ /* 0x0001e20000100a00 */
[----:B------:R-:W3:Y:S01]  /*97e0*/  LDC R75, c[0x0][0x268] ;  /* 0x00009a00ff4b7b82 */ /* 0x000ee20000000800 */
[----:B------:R-:W-:Y:S01]  /*97f0*/  IMAD R30, R61, 0x2, R23 ;  /* 0x000000023d1e7824 */ /* 0x000fe200078e0217 */
[----:B------:R-:W-:Y:S01]  /*9800*/  CS2R R60, SRZ ;  /* 0x00000000003c7805 */ /* 0x000fe2000001ff00 */
[----:B------:R4:W-:Y:S01]  /*9810*/  STL.64 [R1+0x838], R50 ;  /* 0x0008383201007387 */ /* 0x0009e20000100a00 */
[----:B--2---:R-:W-:-:S04]  /*9820*/  LEA R48, P1, R18, R9, 0x1 ;  /* 0x0000000912307211 */ /* 0x004fc800078208ff */
[----:B------:R-:W2:Y:S01]  /*9830*/  LDC R79, c[0x0][0x268] ;  /* 0x00009a00ff4f7b82 */ /* 0x000ea20000000800 */
[----:B0-----:R-:W-:Y:S02]  /*9840*/  LEA R46, P3, R40, R9, 0x1 ;  /* 0x00000009282e7211 */ /* 0x001fe400078608ff */
[-C--:B------:R-:W-:Y:S02]  /*9850*/  LEA.HI.X.SX32 R49, R18, R0.reuse, 0x1, P1 ;  /* 0x0000000012317211 */ /* 0x080fe400008f0eff */
[----:B------:R-:W-:-:S03]  /*9860*/  LEA.HI.X.SX32 R47, R40, R0, 0x1, P3 ;  /* 0x00000000282f7211 */ /* 0x000fc600018f0eff */
[----:B------:R-:W0:Y:S01]  /*9870*/  LDC R80, c[0x0][0x268] ;  /* 0x00009a00ff507b82 */ /* 0x000e220000000800 */
[C---:B----4-:R-:W-:Y:S01]  /*9880*/  LEA R50, P0, R13.reuse, R9, 0x1 ;  /* 0x000000090d327211 */ /* 0x050fe200078008ff */
[----:B------:R4:W-:Y:S01]  /*9890*/  STL.64 [R1+0x830], R48 ;  /* 0x0008303001007387 */ /* 0x0009e20000100a00 */
[----:B------:R-:W-:Y:S02]  /*98a0*/  LEA R18, R62, R30, 0x1 ;  /* 0x0000001e3e127211 */ /* 0x000fe400078e08ff */
[----:B------:R-:W-:Y:S01]  /*98b0*/  LEA.HI.X.SX32 R51, R13, R0, 0x1, P0 ;  /* 0x000000000d337211 */ /* 0x000fe200000f0eff */
[----:B------:R5:W-:Y:S02]  /*98c0*/  STL.64 [R1+0x828], R46 ;  /* 0x0008282e01007387 */ /* 0x000be40000100a00 */
[----:B------:R-:W-:Y:S01]  /*98d0*/  IMAD R13, R63, 0x2, R18 ;  /* 0x000000023f0d7824 */ /* 0x000fe200078e0212 */
[----:B------:R-:W0:Y:S01]  /*98e0*/  LDC R81, c[0x0][0x268] ;  /* 0x00009a00ff517b82 */ /* 0x000e220000000800 */
[----:B------:R1:W-:Y:S01]  /*98f0*/  STL.64 [R1+0x820], R50 ;  /* 0x0008203201007387 */ /* 0x0003e20000100a00 */
[----:B------:R-:W-:-:S02]  /*9900*/  CS2R R62, SRZ ;  /* 0x00000000003e7805 */ /* 0x000fc4000001ff00 */
[----:B----4-:R-:W-:-:S04]  /*9910*/  LEA R48, P1, R29, R9, 0x1 ;  /* 0x000000091d307211 */ /* 0x010fc800078208ff */
[----:B------:R-:W4:Y:S01]  /*9920*/  LDC R85, c[0x0][0x268] ;  /* 0x00009a00ff557b82 */ /* 0x000f220000000800 */
[-C--:B-----5:R-:W-:Y:S02]  /*9930*/  LEA R46, P3, R39, R9.reuse, 0x1 ;  /* 0x00000009272e7211 */ /* 0x0a0fe400078608ff */
[-C--:B------:R-:W-:Y:S02]  /*9940*/  LEA.HI.X.SX32 R49, R29, R0.reuse, 0x1, P1 ;  /* 0x000000001d317211 */ /* 0x080fe400008f0eff */
[-C--:B------:R-:W-:Y:S02]  /*9950*/  LEA.HI.X.SX32 R47, R39, R0.reuse, 0x1, P3 ;  /* 0x00000000272f7211 */ /* 0x080fe400018f0eff */
[----:B-1----:R-:W-:Y:S02]  /*9960*/  CS2R R50, SRZ ;  /* 0x0000000000327805 */ /* 0x002fe4000001ff00 */
[C---:B------:R-:W-:Y:S01]  /*9970*/  LEA R40, P3, R38.reuse, R9, 0x1 ;  /* 0x0000000926287211 */ /* 0x040fe200078608ff */
[----:B------:R1:W-:Y:S01]  /*9980*/  STL.64 [R1+0x818], R48 ;  /* 0x0008183001007387 */ /* 0x0003e20000100a00 */
[----:B------:R-:W-:Y:S01]  /*9990*/  LEA R29, R67, R13, 0x1 ;  /* 0x0000000d431d7211 */ /* 0x000fe200078e08ff */
[----:B------:R-:W5:Y:S01]  /*99a0*/  LDC R86, c[0x0][0x268] ;  /* 0x00009a00ff567b82 */ /* 0x000f620000000800 */
[----:B------:R-:W-:Y:S01]  /*99b0*/  LEA.HI.X.SX32 R41, R38, R0, 0x1, P3 ;  /* 0x0000000026297211 */ /* 0x000fe200018f0eff */
[----:B------:R3:W-:Y:S01]  /*99c0*/  STL.64 [R1+0x810], R46 ;  /* 0x0008102e01007387 */ /* 0x0007e20000100a00 */
[----:B------:R-:W-:-:S05]  /*99d0*/  CS2R R66, SRZ ;  /* 0x0000000000427805 */ /* 0x000fca000001ff00 */
[----:B------:R-:W5:Y:S01]  /*99e0*/  LDC R87, c[0x0][0x268] ;  /* 0x00009a00ff577b82 */ /* 0x000f620000000800 */
[-C--:B-1----:R-:W-:Y:S02]  /*99f0*/  LEA R48, P0, R22, R9.reuse, 0x1 ;  /* 0x0000000916307211 */ /* 0x082fe400078008ff */
[----:B---3--:R-:W-:Y:S02]  /*9a00*/  LEA R46, P1, R10, R9, 0x1 ;  /* 0x000000090a2e7211 */ /* 0x008fe400078208ff */
[-C--:B------:R-:W-:Y:S01]  /*9a10*/  LEA.HI.X.SX32 R49, R22, R0.reuse, 0x1, P0 ;  /* 0x0000000016317211 */ /* 0x080fe200000f0eff */
[----:B------:R-:W-:Y:S01]  /*9a20*/  IMAD R22, R68, 0x2, R29 ;  /* 0x0000000244167824 */ /* 0x000fe200078e021d */
[----:B------:R-:W-:Y:S01]  /*9a30*/  LEA.HI.X.SX32 R47, R10, R0, 0x1, P1 ;  /* 0x000000000a2f7211 */ /* 0x000fe200008f0eff */
[----:B------:R-:W1:Y:S02]  /*9a40*/  LDC R91, c[0x0][0x268] ;  /* 0x00009a00ff5b7b82 */ /* 0x000e640000000800 */
[----:B------:R3:W-:Y:S01]  /*9a50*/  STL.64 [R1+0x808], R48 ;  /* 0x0008083001007387 */ /* 0x0007e20000100a00 */
[----:B------:R-:W-:-:S02]  /*9a60*/  LEA R10, R69, R22, 0x1 ;  /* 0x00000016450a7211 */ /* 0x000fc400078e08ff */
[----:B------:R-:W-:Y:S01]  /*9a70*/  CS2R R68, SRZ ;  /* 0x0000000000447805 */ /* 0x000fe2000001ff00 */
[----:B------:R2:W-:Y:S02]  /*9a80*/  STL.64 [R1+0x800], R46 ;  /* 0x0008002e01007387 */ /* 0x0005e40000100a00 */
[----:B------:R-:W1:Y:S02]  /*9a90*/  LDC R92, c[0x0][0x268] ;  /* 0x00009a00ff5c7b82 */ /* 0x000e640000000800 */
[----:B------:R0:W-:Y:S01]  /*9aa0*/  STL.64 [R1+0x7f8], R40 ;  /* 0x0007f82801007387 */ /* 0x0001e20000100a00 */
[----:B---3--:R-:W-:-:S05]  /*9ab0*/  LEA R48, P0, R28, R9, 0x1 ;  /* 0x000000091c307211 */ /* 0x008fca00078008ff */
[----:B------:R-:W3:Y:S01]  /*9ac0*/  LDC R93, c[0x0][0x268] ;  /* 0x00009a00ff5d7b82 */ /* 0x000ee20000000800 */
[-C--:B--2---:R-:W-:Y:S02]  /*9ad0*/  LEA R46, P1, R17, R9.reuse, 0x1 ;  /* 0x00000009112e7211 */ /* 0x084fe400078208ff */
[-C--:B------:R-:W-:Y:S01]  /*9ae0*/  LEA.HI.X.SX32 R49, R28, R0.reuse, 0x1, P0 ;  /* 0x000000001c317211 */ /* 0x080fe200000f0eff */
[----:B------:R-:W-:Y:S01]  /*9af0*/  IMAD R28, R73, 0x2, R10 ;  /* 0x00000002491c7824 */ /* 0x000fe200078e020a */
[-C--:B0-----:R-:W-:Y:S02]  /*9b00*/  LEA R40, P3, R37, R9.reuse, 0x1 ;  /* 0x0000000925287211 */ /* 0x081fe400078608ff */
[----:B------:R-:W-:Y:S02]  /*9b10*/  CS2R R72, SRZ ;  /* 0x0000000000487805 */ /* 0x000fe4000001ff00 */
[-C--:B------:R-:W-:Y:S01]  /*9b20*/  LEA.HI.X.SX32 R47, R17, R0.reuse, 0x1, P1 ;  /* 0x00000000112f7211 */ /* 0x080fe200008f0eff */
[----:B------:R0:W-:Y:S01]  /*9b30*/  STL.64 [R1+0x7f0], R48 ;  /* 0x0007f03001007387 */ /* 0x0001e20000100a00 */
[----:B------:R-:W-:Y:S01]  /*9b40*/  LEA.HI.X.SX32 R41, R37, R0, 0x1, P3 ;  /* 0x0000000025297211 */ /* 0x000fe200018f0eff */
[----:B------:R-:W2:Y:S01]  /*9b50*/  LDC R97, c[0x0][0x268] ;  /* 0x00009a00ff617b82 */ /* 0x000ea20000000800 */
[----:B------:R-:W-:Y:S01]  /*9b60*/  LEA R38, P3, R36, R9, 0x1 ;  /* 0x0000000924267211 */ /* 0x000fe200078608ff */
[----:B------:R4:W-:Y:S01]  /*9b70*/  STL.64 [R1+0x7e8], R46 ;  /* 0x0007e82e01007387 */ /* 0x0009e20000100a00 */
[----:B------:R-:W-:-:S02]  /*9b80*/  LEA R17, R74, R28, 0x1 ;  /* 0x0000001c4a117211 */ /* 0x000fc400078e08ff */
[----:B------:R-:W-:Y:S01]  /*9b90*/  LEA.HI.X.SX32 R39, R36, R0, 0x1, P3 ;  /* 0x0000000024277211 */ /* 0x000fe200018f0eff */
[----:B------:R5:W-:Y:S02]  /*9ba0*/  STL.64 [R1+0x7e0], R40 ;  /* 0x0007e02801007387 */ /* 0x000be40000100a00 */
[----:B------:R-:W2:Y:S01]  /*9bb0*/  LDC R98, c[0x0][0x268] ;  /* 0x00009a00ff627b82 */ /* 0x000ea20000000800 */
[----:B0-----:R-:W-:Y:S02]  /*9bc0*/  CS2R R48, SRZ ;  /* 0x0000000000307805 */ /* 0x001fe4000001ff00 */
[----:B----4-:R-:W-:-:S05]  /*9bd0*/  LEA R46, P0, R21, R9, 0x1 ;  /* 0x00000009152e7211 */ /* 0x010fca00078008ff */
[----:B------:R-:W0:Y:S01]  /*9be0*/  LDC R99, c[0x0][0x268] ;  /* 0x00009a00ff637b82 */ /* 0x000e220000000800 */
[----:B-----5:R-:W-:Y:S02]  /*9bf0*/  LEA R40, P1, R27, R9, 0x1 ;  /* 0x000000091b287211 */ /* 0x020fe400078208ff */
[-C--:B------:R-:W-:Y:S01]  /*9c00*/  LEA.HI.X.SX32 R47, R21, R0.reuse, 0x1, P0 ;  /* 0x00000000152f7211 */ /* 0x080fe200000f0eff */
[----:B------:R-:W-:Y:S01]  /*9c10*/  IMAD R21, R75, 0x2, R17 ;  /* 0x000000024b157824 */ /* 0x000fe200078e0211 */
[----:B------:R-:W-:Y:S02]  /*9c20*/  LEA.HI.X.SX32 R41, R27, R0, 0x1, P1 ;  /* 0x000000001b297211 */ /* 0x000fe400008f0eff */
[----:B------:R-:W-:Y:S01]  /*9c30*/  CS2R R74, SRZ ;  /* 0x00000000004a7805 */ /* 0x000fe2000001ff00 */
[----:B------:R-:W4:Y:S01]  /*9c40*/  LDC R103, c[0x0][0x268] ;  /* 0x00009a00ff677b82 */ /* 0x000f220000000800 */
[----:B------:R5:W-:Y:S01]  /*9c50*/  STL.64 [R1+0x7d8], R46 ;  /* 0x0007d82e01007387 */ /* 0x000be20000100a00 */
[----:B------:R-:W-:-:S02]  /*9c60*/  LEA R27, R79, R21, 0x1 ;  /* 0x000000154f1b7211 */ /* 0x000fc400078e08ff */
[----:B------:R-:W-:Y:S01]  /*9c70*/  CS2R R78, SRZ ;  /* 0x00000000004e7805 */ /* 0x000fe2000001ff00 */
[----:B------:R1:W-:Y:S03]  /*9c80*/  STL.64 [R1+0x7d0], R40 ;  /* 0x0007d02801007387 */ /* 0x0003e60000100a00 */
[----:B------:R-:W4:Y:S01]  /*9c90*/  LDC R104, c[0x0][0x268] ;  /* 0x00009a00ff687b82 */ /* 0x000f220000000800 */
[----:B------:R3:W-:Y:S01]  /*9ca0*/  STL.64 [R1+0x7c8], R38 ;  /* 0x0007c82601007387 */ /* 0x0007e20000100a00 */
[----:B-----5:R-:W-:-:S06]  /*9cb0*/  LEA R46, P0, R11, R9, 0x1 ;  /* 0x000000090b2e7211 */ /* 0x020fcc00078008ff */
[----:B------:R-:W5:Y:S01]  /*9cc0*/  LDC R105, c[0x0][0x268] ;  /* 0x00009a00ff697b82 */ /* 0x000f620000000800 */
[-C--:B-1----:R-:W-:Y:S02]  /*9cd0*/  LEA R40, P1, R4, R9.reuse, 0x1 ;  /* 0x0000000904287211 */ /* 0x082fe400078208ff */
[-C--:B------:R-:W-:Y:S01]  /*9ce0*/  LEA.HI.X.SX32 R47, R11, R0.reuse, 0x1, P0 ;  /* 0x000000000b2f7211 */ /* 0x080fe200000f0eff */
[----:B------:R-:W-:Y:S01]  /*9cf0*/  IMAD R11, R80, 0x2, R27 ;  /* 0x00000002500b7824 */ /* 0x000fe200078e021b */
[CC--:B---3--:R-:W-:Y:S02]  /*9d00*/  LEA R38, P3, R35.reuse, R9.reuse, 0x1 ;  /* 0x0000000923267211 */ /* 0x0c8fe400078608ff */
[-C--:B------:R-:W-:Y:S01]  /*9d10*/  LEA.HI.X.SX32 R41, R4, R0.reuse, 0x1, P1 ;  /* 0x0000000004297211 */ /* 0x080fe200008f0eff */
[----:B------:R1:W-:Y:S01]  /*9d20*/  STL.64 [R1+0x7c0], R46 ;  /* 0x0007c02e01007387 */ /* 0x0003e20000100a00 */
[----:B------:R-:W-:Y:S01]  /*9d30*/  LEA.HI.X.SX32 R39, R35, R0, 0x1, P3 ;  /* 0x0000000023277211 */ /* 0x000fe200018f0eff */
[----:B------:R-:W3:Y:S01]  /*9d40*/  LDC R109, c[0x0][0x268] ;  /* 0x00009a00ff6d7b82 */ /* 0x000ee20000000800 */
[----:B------:R-:W-:Y:S01]  /*9d50*/  LEA R36, P3, R34, R9, 0x1 ;  /* 0x0000000922247211 */ /* 0x000fe200078608ff */
[----:B------:R2:W-:Y:S01]  /*9d60*/  STL.64 [R1+0x7b8], R40 ;  /* 0x0007b82801007387 */ /* 0x0005e20000100a00 */
[----:B------:R-:W-:-:S02]  /*9d70*/  LEA R4, R81, R11, 0x1 ;  /* 0x0000000b51047211 */ /* 0x000fc400078e08ff */
[----:B------:R-:W-:Y:S02]  /*9d80*/  CS2R R80, SRZ ;  /* 0x0000000000507805 */ /* 0x000fe4000001ff00 */
[----:B------:R-:W-:Y:S01]  /*9d90*/  LEA.HI.X.SX32 R37, R34, R0, 0x1, P3 ;  /* 0x0000000022257211 */ /* 0x000fe200018f0eff */
[----:B------:R0:W-:Y:S01]  /*9da0*/  STL.64 [R1+0x7b0], R38 ;  /* 0x0007b02601007387 */ /* 0x0001e20000100a00 */
[----:B------:R-:W3:Y:S01]  /*9db0*/  LDC R110, c[0x0][0x268] ;  /* 0x00009a00ff6e7b82 */ /* 0x000ee20000000800 */
[----:B-1----:R-:W-:Y:S02]  /*9dc0*/  CS2R R46, SRZ ;  /* 0x00000000002e7805 */ /* 0x002fe4000001ff00 */
[----:B--2---:R-:W-:-:S05]  /*9dd0*/  LEA R40, P0, R26, R9, 0x1 ;  /* 0x000000091a287211 */ /* 0x004fca00078008ff */
[----:B------:R-:W1:Y:S01]  /*9de0*/  LDC R111, c[0x0][0x268] ;  /* 0x00009a00ff6f7b82 */ /* 0x000e620000000800 */
[----:B0-----:R-:W-:Y:S02]  /*9df0*/  LEA R38, P1, R20, R9, 0x1 ;  /* 0x0000000914267211 */ /* 0x001fe400078208ff */
[-C--:B------:R-:W-:Y:S01]  /*9e00*/  LEA.HI.X.SX32 R41, R26, R0.reuse, 0x1, P0 ;  /* 0x000000001a297211 */ /* 0x080fe200000f0eff */
[----:B------:R-:W-:Y:S01]  /*9e10*/  IMAD R26, R85, 0x2, R4 ;  /* 0x00000002551a7824 */ /* 0x000fe200078e0204 */
[----:B------:R-:W-:Y:S02]  /*9e20*/  LEA.HI.X.SX32 R39, R20, R0, 0x1, P1 ;  /* 0x0000000014277211 */ /* 0x000fe400008f0eff */
[----:B------:R-:W-:Y:S01]  /*9e30*/  CS2R R84, SRZ ;  /* 0x0000000000547805 */ /* 0x000fe2000001ff00 */
[----:B------:R-:W0:Y:S01]  /*9e40*/  LDC R112, c[0x0][0x268] ;  /* 0x00009a00ff707b82 */ /* 0x000e220000000800 */
[----:B------:R2:W-:Y:S01]  /*9e50*/  STL.64 [R1+0x7a8], R40 ;  /* 0x0007a82801007387 */ /* 0x0005e20000100a00 */
[----:B------:R-:W-:-:S03]  /*9e60*/  LEA R20, R86, R26, 0x1 ;  /* 0x0000001a56147211 */ /* 0x000fc600078e08ff */
[----:B------:R4:W-:Y:S03]  /*9e70*/  STL.64 [R1+0x7a0], R38 ;  /* 0x0007a02601007387 */ /* 0x0009e60000100a00 */
[----:B------:R-:W0:Y:S01]  /*9e80*/  LDC R115, c[0x0][0x268] ;  /* 0x00009a00ff737b82 */ /* 0x000e220000000800 */
[----:B------:R5:W-:Y:S01]  /*9e90*/  STL.64 [R1+0x798], R36 ;  /* 0x0007982401007387 */ /* 0x000be20000100a00 */
[----:B--2---:R-:W-:-:S06]  /*9ea0*/  LEA R40, P0, R16, R9, 0x1 ;  /* 0x0000000910287211 */ /* 0x004fcc00078008ff */
[----:B------:R-:W2:Y:S01]  /*9eb0*/  LDC R117, c[0x0][0x268] ;  /* 0x00009a00ff757b82 */ /* 0x000ea20000000800 */
[-C--:B----4-:R-:W-:Y:S02]  /*9ec0*/  LEA R38, P1, R25, R9.reuse, 0x1 ;  /* 0x0000000919267211 */ /* 0x090fe400078208ff */
[-C--:B------:R-:W-:Y:S01]  /*9ed0*/  LEA.HI.X.SX32 R41, R16, R0.reuse, 0x1, P0 ;  /* 0x0000000010297211 */ /* 0x080fe200000f0eff */
[----:B------:R-:W-:Y:S01]  /*9ee0*/  IMAD R16, R87, 0x2, R20 ;  /* 0x0000000257107824 */ /* 0x000fe200078e0214 */
[-C--:B-----5:R-:W-:Y:S02]  /*9ef0*/  LEA R36, P3, R33, R9.reuse, 0x1 ;  /* 0x0000000921247211 */ /* 0x0a0fe400078608ff */
[----:B------:R-:W-:Y:S02]  /*9f00*/  CS2R R86, SRZ ;  /* 0x0000000000567805 */ /* 0x000fe4000001ff00 */
[-C--:B------:R-:W-:Y:S01]  /*9f10*/  LEA.HI.X.SX32 R39, R25, R0.reuse, 0x1, P1 ;  /* 0x0000000019277211 */ /* 0x080fe200008f0eff */
[----:B------:R4:W-:Y:S01]  /*9f20*/  STL.64 [R1+0x790], R40 ;  /* 0x0007902801007387 */ /* 0x0009e20000100a00 */
[----:B------:R-:W-:Y:S01]  /*9f30*/  LEA.HI.X.SX32 R37, R33, R0, 0x1, P3 ;  /* 0x0000000021257211 */ /* 0x000fe200018f0eff */
[----:B------:R-:W5:Y:S01]  /*9f40*/  LDC R118, c[0x0][0x268] ;  /* 0x00009a00ff767b82 */ /* 0x000f620000000800 */
[----:B------:R-:W-:Y:S01]  /*9f50*/  LEA R34, P3, R32, R9, 0x1 ;  /* 0x0000000920227211 */ /* 0x000fe200078608ff */
[----:B------:R3:W-:Y:S01]  /*9f60*/  STL.64 [R1+0x788], R38 ;  /* 0x0007882601007387 */ /* 0x0007e20000100a00 */
[----:B------:R-:W-:-:S02]  /*9f70*/  LEA R25, R91, R16, 0x1 ;  /* 0x000000105b197211 */ /* 0x000fc400078e08ff */
[----:B------:R-:W-:Y:S02]  /*9f80*/  CS2R R90, SRZ ;  /* 0x00000000005a7805 */ /* 0x000fe4000001ff00 */
[----:B------:R-:W-:Y:S01]  /*9f90*/  LEA.HI.X.SX32 R35, R32, R0, 0x1, P3 ;  /* 0x0000000020237211 */ /* 0x000fe200018f0eff */
[----:B------:R1:W-:Y:S01]  /*9fa0*/  STL.64 [R1+0x780], R36 ;  /* 0x0007802401007387 */ /* 0x0003e20000100a00 */
[----:B------:R-:W5:Y:S01]  /*9fb0*/  LDC R119, c[0x0][0x268] ;  /* 0x00009a00ff777b82 */ /* 0x000f620000000800 */
[----:B----4-:R-:W-:Y:S02]  /*9fc0*/  CS2R R40, SRZ ;  /* 0x0000000000287805 */ /* 0x010fe4000001ff00 */
[----:B---3--:R-:W-:-:S05]  /*9fd0*/  LEA R38, P0, R8, R9, 0x1 ;  /* 0x0000000908267211 */ /* 0x008fca00078008ff */
[----:B------:R-:W3:Y:S01]  /*9fe0*/  LDC R121, c[0x0][0x268] ;  /* 0x00009a00ff797b82 */ /* 0x000ee20000000800 */
[C---:B-1----:R-:W-:Y:S02]  /*9ff0*/  LEA R36, P1, R19.reuse, R9, 0x1 ;  /* 0x0000000913247211 */ /* 0x042fe400078208ff */
[-C--:B------:R-:W-:Y:S01]  /*a000*/  LEA.HI.X.SX32 R39, R8, R0.reuse, 0x1, P0 ;  /* 0x0000000008277211 */ /* 0x080fe200000f0eff */
[----:B------:R-:W-:Y:S01]  /*a010*/  IMAD R8, R92, 0x2, R25 ;  /* 0x000000025c087824 */ /* 0x000fe200078e0219 */
[----:B------:R-:W-:-:S03]  /*a020*/  LEA.HI.X.SX32 R37, R19, R0, 0x1, P1 ;  /* 0x0000000013257211 */ /* 0x000fc600008f0eff */
[----:B------:R-:W1:Y:S01]  /*a030*/  LDC R122, c[0x0][0x268] ;  /* 0x00009a00ff7a7b82 */ /* 0x000e620000000800 */
[----:B------:R4:W-:Y:S01]  /*a040*/  STL.64 [R1+0x778], R38 ;  /* 0x0007782601007387 */ /* 0x0009e20000100a00 */
[----:B------:R-:W-:Y:S02]  /*a050*/  LEA R19, R93, R8, 0x1 ;  /* 0x000000085d137211 */ /* 0x000fe400078e08ff */
[----:B------:R-:W-:Y:S01]  /*a060*/  CS2R R92, SRZ ;  /* 0x00000000005c7805 */ /* 0x000fe2000001ff00 */
[----:B------:R0:W-:Y:S03]  /*a070*/  STL.64 [R1+0x770], R36 ;  /* 0x0007702401007387 */ /* 0x0001e60000100a00 */
[----:B------:R-:W1:Y:S01]  /*a080*/  LDC R123, c[0x0][0x268] ;  /* 0x00009a00ff7b7b82 */ /* 0x000e620000000800 */
[----:B------:R2:W-:Y:S01]  /*a090*/  STL.64 [R1+0x768], R34 ;  /* 0x0007682201007387 */ /* 0x0005e20000100a00 */
[----:B----4-:R-:W-:-:S06]  /*a0a0*/  LEA R38, P0, R24, R9, 0x1 ;  /* 0x0000000918267211 */ /* 0x010fcc00078008ff */
[----:B------:R-:W4:Y:S01]  /*a0b0*/  LDC R128, c[0x0][0x268] ;  /* 0x00009a00ff807b82 */ /* 0x000f220000000800 */
[-C--:B0-----:R-:W-:Y:S02]  /*a0c0*/  LEA R36, P1, R14, R9.reuse, 0x1 ;  /* 0x000000090e247211 */ /* 0x081fe400078208ff */
[-C--:B------:R-:W-:Y:S01]  /*a0d0*/  LEA.HI.X.SX32 R39, R24, R0.reuse, 0x1, P0 ;  /* 0x0000000018277211 */ /* 0x080fe200000f0eff */
[----:B------:R-:W-:Y:S01]  /*a0e0*/  IMAD R24, R97, 0x2, R19 ;  /* 0x0000000261187824 */ /* 0x000fe200078e0213 */
[CC--:B--2---:R-:W-:Y:S02]  /*a0f0*/  LEA R34, P3, R31.reuse, R9.reuse, 0x1 ;  /* 0x000000091f227211 */ /* 0x0c4fe400078608ff */
        /* <DEDUP_REMOVED lines=12> */
[----:B-----5:R-:W-:-:S05]  /*a1c0*/  LEA R36, P0, R15, R9, 0x1 ;  /* 0x000000090f247211 */ /* 0x020fca00078008ff */
[----:B------:R-:W0:Y:S01]  /*a1d0*/  LDC R131, c[0x0][0x268] ;  /* 0x00009a00ff837b82 */ /* 0x000e220000000800 */
[----:B---3--:R-:W-:Y:S02]  /*a1e0*/  LEA R34, P1, R23, R9, 0x1 ;  /* 0x0000000917227211 */ /* 0x008fe400078208ff */
[-C--:B------:R-:W-:Y:S01]  /*a1f0*/  LEA.HI.X.SX32 R37, R15, R0.reuse, 0x1, P0 ;  /* 0x000000000f257211 */ /* 0x080fe200000f0eff */
[----:B------:R-:W-:Y:S01]  /*a200*/  IMAD R15, R99, 0x2, R14 ;  /* 0x00000002630f7824 */ /* 0x000fe200078e020e */
[----:B------:R-:W-:Y:S02]  /*a210*/  LEA.HI.X.SX32 R35, R23, R0, 0x1, P1 ;  /* 0x0000000017237211 */ /* 0x000fe400008f0eff */
[----:B------:R-:W-:Y:S01]  /*a220*/  CS2R R98, SRZ ;  /* 0x0000000000627805 */ /* 0x000fe2000001ff00 */
[----:B------:R-:W3:Y:S01]  /*a230*/  LDC R132, c[0x0][0x268] ;  /* 0x00009a00ff847b82 */ /* 0x000ee20000000800 */
[----:B------:R5:W-:Y:S01]  /*a240*/  STL.64 [R1+0x748], R36 ;  /* 0x0007482401007387 */ /* 0x000be20000100a00 */
[----:B------:R-:W-:-:S02]  /*a250*/  LEA R23, R103, R15, 0x1 ;  /* 0x0000000f67177211 */ /* 0x000fc400078e08ff */
[----:B------:R-:W-:Y:S01]  /*a260*/  CS2R R102, SRZ ;  /* 0x0000000000667805 */ /* 0x000fe2000001ff00 */
[----:B------:R1:W-:Y:S03]  /*a270*/  STL.64 [R1+0x740], R34 ;  /* 0x0007402201007387 */ /* 0x0003e60000100a00 */
[----:B------:R-:W3:Y:S01]  /*a280*/  LDC R133, c[0x0][0x268] ;  /* 0x00009a00ff857b82 */ /* 0x000ee20000000800 */
[----:B------:R4:W-:Y:S01]  /*a290*/  STL.64 [R1+0x738], R32 ;  /* 0x0007382001007387 */ /* 0x0009e20000100a00 */
[----:B-----5:R-:W-:-:S06]  /*a2a0*/  LEA R36, P0, R18, R9, 0x1 ;  /* 0x0000000912247211 */ /* 0x020fcc00078008ff */
[----:B------:R-:W5:Y:S01]  /*a2b0*/  LDC R134, c[0x0][0x268] ;  /* 0x00009a00ff867b82 */ /* 0x000f620000000800 */
[-C--:B-1----:R-:W-:Y:S02]  /*a2c0*/  LEA R34, P1, R13, R9.reuse, 0x1 ;  /* 0x000000090d227211 */ /* 0x082fe400078208ff */
[-C--:B------:R-:W-:Y:S01]  /*a2d0*/  LEA.HI.X.SX32 R37, R18, R0.reuse, 0x1, P0 ;  /* 0x0000000012257211 */ /* 0x080fe200000f0eff */
[----:B------:R-:W-:Y:S01]  /*a2e0*/  IMAD R18, R104, 0x2, R23 ;  /* 0x0000000268127824 */ /* 0x000fe200078e0217 */
[-C--:B----4-:R-:W-:Y:S02]  /*a2f0*/  LEA R32, P3, R29, R9.reuse, 0x1 ;  /* 0x000000091d207211 */ /* 0x090fe400078608ff */
[-C--:B------:R-:W-:Y:S01]  /*a300*/  LEA.HI.X.SX32 R35, R13, R0.reuse, 0x1, P1 ;  /* 0x000000000d237211 */ /* 0x080fe200008f0eff */
[----:B------:R1:W-:Y:S01]  /*a310*/  STL.64 [R1+0x730], R36 ;  /* 0x0007302401007387 */ /* 0x0003e20000100a00 */
[----:B------:R-:W-:Y:S01]  /*a320*/  LEA.HI.X.SX32 R33, R29, R0, 0x1, P3 ;  /* 0x000000001d217211 */ /* 0x000fe200018f0eff */
[----:B------:R-:W4:Y:S01]  /*a330*/  LDC R135, c[0x0][0x268] ;  /* 0x00009a00ff877b82 */ /* 0x000f220000000800 */
[----:B------:R-:W-:Y:S01]  /*a340*/  LEA R30, P3, R28, R9, 0x1 ;  /* 0x000000091c1e7211 */ /* 0x000fe200078608ff */
[----:B------:R2:W-:Y:S01]  /*a350*/  STL.64 [R1+0x728], R34 ;  /* 0x0007282201007387 */ /* 0x0005e20000100a00 */
[----:B------:R-:W-:-:S02]  /*a360*/  LEA R13, R105, R18, 0x1 ;  /* 0x00000012690d7211 */ /* 0x000fc400078e08ff */
[----:B------:R-:W-:Y:S02]  /*a370*/  CS2R R104, SRZ ;  /* 0x0000000000687805 */ /* 0x000fe4000001ff00 */
[----:B------:R-:W-:Y:S01]  /*a380*/  LEA.HI.X.SX32 R31, R28, R0, 0x1, P3 ;  /* 0x000000001c1f7211 */ /* 0x000fe200018f0eff */
[----:B------:R0:W-:Y:S01]  /*a390*/  STL.64 [R1+0x720], R32 ;  /* 0x0007202001007387 */ /* 0x0001e20000100a00 */
[----:B------:R-:W4:Y:S01]  /*a3a0*/  LDC R136, c[0x0][0x268] ;  /* 0x00009a00ff887b82 */ /* 0x000f220000000800 */
        /* <DEDUP_REMOVED lines=16> */
[-C--:B---3--:R-:W-:Y:S02]  /*a4b0*/  LEA R32, P1, R21, R9.reuse, 0x1 ;  /* 0x0000000915207211 */ /* 0x088fe400078208ff */
        /* <DEDUP_REMOVED lines=15> */
[----:B---3--:R-:W-:Y:S02]  /*a5b0*/  CS2R R34, SRZ ;  /* 0x0000000000227805 */ /* 0x008fe4000001ff00 */
[----:B----4-:R-:W-:-:S05]  /*a5c0*/  LEA R32, P0, R11, R9, 0x1 ;  /* 0x000000090b207211 */ /* 0x010fca00078008ff */
[----:B------:R-:W3:Y:S01]  /*a5d0*/  LDC R143, c[0x0][0x268] ;  /* 0x00009a00ff8f7b82 */ /* 0x000ee20000000800 */
[C---:B-1----:R-:W-:Y:S02]  /*a5e0*/  LEA R30, P1, R4.reuse, R9, 0x1 ;  /* 0x00000009041e7211 */ /* 0x042fe400078208ff */
[-C--:B------:R-:W-:Y:S01]  /*a5f0*/  LEA.HI.X.SX32 R33, R11, R0.reuse, 0x1, P0 ;  /* 0x000000000b217211 */ /* 0x080fe200000f0eff */
[----:B------:R-:W-:Y:S01]  /*a600*/  IMAD R11, R115, 0x2, R21 ;  /* 0x00000002730b7824 */ /* 0x000fe200078e0215 */
[----:B------:R-:W-:Y:S02]  /*a610*/  LEA.HI.X.SX32 R31, R4, R0, 0x1, P1 ;  /* 0x00000000041f7211 */ /* 0x000fe400008f0eff */
[----:B------:R-:W-:Y:S01]  /*a620*/  CS2R R114, SRZ ;  /* 0x0000000000727805 */ /* 0x000fe2000001ff00 */
[----:B------:R-:W1:Y:S01]  /*a630*/  LDC R145, c[0x0][0x268] ;  /* 0x00009a00ff917b82 */ /* 0x000e620000000800 */
[----:B------:R4:W-:Y:S01]  /*a640*/  STL.64 [R1+0x6e8], R32 ;  /* 0x0006e82001007387 */ /* 0x0009e20000100a00 */
[----:B------:R-:W-:-:S02]  /*a650*/  LEA R4, R117, R11, 0x1 ;  /* 0x0000000b75047211 */ /* 0x000fc400078e08ff */
[----:B------:R-:W-:Y:S01]  /*a660*/  CS2R R116, SRZ ;  /* 0x0000000000747805 */ /* 0x000fe2000001ff00 */
[----:B------:R0:W-:Y:S04]  /*a670*/  STL.64 [R1+0x6e0], R30 ;  /* 0x0006e01e01007387 */ /* 0x0001e80000100a00 */
[----:B------:R2:W-:Y:S01]  /*a680*/  STL.64 [R1+0x6d8], R28 ;  /* 0x0006d81c01007387 */ /* 0x0005e20000100a00 */
[-C--:B----4-:R-:W-:Y:S02]  /*a690*/  LEA R32, P0, R20, R9.reuse, 0x1 ;  /* 0x0000000914207211 */ /* 0x090fe400078008ff */
[-C--:B0-----:R-:W-:Y:S02]  /*a6a0*/  LEA R30, P1, R16, R9.reuse, 0x1 ;  /* 0x00000009101e7211 */ /* 0x081fe400078208ff */
[----:B------:R-:W-:Y:S01]  /*a6b0*/  LEA.HI.X.SX32 R33, R20, R0, 0x1, P0 ;  /* 0x0000000014217211 */ /* 0x000fe200000f0eff */
[----:B------:R-:W-:Y:S01]  /*a6c0*/  IMAD R20, R118, 0x2, R4 ;  /* 0x0000000276147824 */ /* 0x000fe200078e0204 */
[----:B--2---:R-:W-:-:S02]  /*a6d0*/  LEA R28, P3, R25, R9, 0x1 ;  /* 0x00000009191c7211 */ /* 0x004fc400078608ff */
[-C--:B------:R-:W-:Y:S01]  /*a6e0*/  LEA.HI.X.SX32 R31, R16, R0.reuse, 0x1, P1 ;  /* 0x00000000101f7211 */ /* 0x080fe200008f0eff */
[----:B------:R0:W-:Y:S01]  /*a6f0*/  STL.64 [R1+0x6d0], R32 ;  /* 0x0006d02001007387 */ /* 0x0001e20000100a00 */
[----:B------:R-:W-:Y:S02]  /*a700*/  LEA.HI.X.SX32 R29, R25, R0, 0x1, P3 ;  /* 0x00000000191d7211 */ /* 0x000fe400018f0eff */
[C---:B------:R-:W-:Y:S01]  /*a710*/  LEA R26, P3, R24.reuse, R9, 0x1 ;  /* 0x00000009181a7211 */ /* 0x040fe200078608ff */
[----:B------:R2:W-:Y:S01]  /*a720*/  STL.64 [R1+0x6c8], R30 ;  /* 0x0006c81e01007387 */ /* 0x0005e20000100a00 */
[----:B------:R-:W-:Y:S02]  /*a730*/  LEA R16, R119, R20, 0x1 ;  /* 0x0000001477107211 */ /* 0x000fe400078e08ff */
[----:B------:R-:W-:Y:S02]  /*a740*/  CS2R R118, SRZ ;  /* 0x0000000000767805 */ /* 0x000fe4000001ff00 */
[----:B------:R-:W-:Y:S01]  /*a750*/  LEA.HI.X.SX32 R27, R24, R0, 0x1, P3 ;  /* 0x00000000181b7211 */ /* 0x000fe200018f0eff */
[----:B------:R4:W-:Y:S01]  /*a760*/  STL.64 [R1+0x6c0], R28 ;  /* 0x0006c01c01007387 */ /* 0x0009e20000100a00 */
[----:B0-----:R-:W-:-:S02]  /*a770*/  CS2R R32, SRZ ;  /* 0x0000000000207805 */ /* 0x001fc4000001ff00 */
[CC--:B--2---:R-:W-:Y:S02]  /*a780*/  LEA R30, P0, R8.reuse, R9.reuse, 0x1 ;  /* 0x00000009081e7211 */ /* 0x0c4fe400078008ff */
[----:B----4-:R-:W-:Y:S02]  /*a790*/  LEA R28, P1, R19, R9, 0x1 ;  /* 0x00000009131c7211 */ /* 0x010fe400078208ff */
[-C--:B------:R-:W-:Y:S01]  /*a7a0*/  LEA.HI.X.SX32 R31, R8, R0.reuse, 0x1, P0 ;  /* 0x00000000081f7211 */ /* 0x080fe200000f0eff */
[----:B------:R-:W-:Y:S01]  /*a7b0*/  IMAD R8, R121, 0x2, R16 ;  /* 0x0000000279087824 */ /* 0x000fe200078e0210 */
[----:B------:R-:W-:Y:S02]  /*a7c0*/  LEA.HI.X.SX32 R29, R19, R0, 0x1, P1 ;  /* 0x00000000131d7211 */ /* 0x000fe400008f0eff */
[----:B------:R-:W-:Y:S01]  /*a7d0*/  CS2R R120, SRZ ;  /* 0x0000000000787805 */ /* 0x000fe2000001ff00 */
[----:B------:R0:W-:Y:S01]  /*a7e0*/  STL.64 [R1+0x6b8], R30 ;  /* 0x0006b81e01007387 */ /* 0x0001e20000100a00 */
[----:B------:R-:W-:-:S03]  /*a7f0*/  LEA R19, R122, R8, 0x1 ;  /* 0x000000087a137211 */ /* 0x000fc600078e08ff */
[----:B------:R2:W-:Y:S04]  /*a800*/  STL.64 [R1+0x6b0], R28 ;  /* 0x0006b01c01007387 */ /* 0x0005e80000100a00 */
[----:B------:R4:W-:Y:S01]  /*a810*/  STL.64 [R1+0x6a8], R26 ;  /* 0x0006a81a01007387 */ /* 0x0009e20000100a00 */
[CC--:B0-----:R-:W-:Y:S02]  /*a820*/  LEA R30, P0, R14.reuse, R9.reuse, 0x1 ;  /* 0x000000090e1e7211 */ /* 0x0c1fe400078008ff */
[-C--:B--2---:R-:W-:Y:S02]  /*a830*/  LEA R28, P1, R15, R9.reuse, 0x1 ;  /* 0x000000090f1c7211 */ /* 0x084fe400078208ff */
[----:B------:R-:W-:Y:S01]  /*a840*/  LEA.HI.X.SX32 R31, R14, R0, 0x1, P0 ;  /* 0x000000000e1f7211 */ /* 0x000fe200000f0eff */
[----:B------:R-:W-:Y:S01]  /*a850*/  IMAD R14, R123, 0x2, R19 ;  /* 0x000000027b0e7824 */ /* 0x000fe200078e0213 */
[----:B----4-:R-:W-:-:S02]  /*a860*/  LEA R26, P3, R23, R9, 0x1 ;  /* 0x00000009171a7211 */ /* 0x010fc400078608ff */
[----:B------:R-:W-:Y:S02]  /*a870*/  CS2R R122, SRZ ;  /* 0x00000000007a7805 */ /* 0x000fe4000001ff00 */
[-C--:B------:R-:W-:Y:S01]  /*a880*/  LEA.HI.X.SX32 R29, R15, R0.reuse, 0x1, P1 ;  /* 0x000000000f1d7211 */ /* 0x080fe200008f0eff */
[----:B------:R0:W-:Y:S01]  /*a890*/  STL.64 [R1+0x6a0], R30 ;  /* 0x0006a01e01007387 */ /* 0x0001e20000100a00 */
[----:B------:R-:W-:Y:S02]  /*a8a0*/  LEA.HI.X.SX32 R27, R23, R0, 0x1, P3 ;  /* 0x00000000171b7211 */ /* 0x000fe400018f0eff */
[----:B------:R-:W-:Y:S01]  /*a8b0*/  LEA R24, P3, R22, R9, 0x1 ;  /* 0x0000000916187211 */ /* 0x000fe200078608ff */
[----:B------:R2:W-:Y:S01]  /*a8c0*/  STL.64 [R1+0x698], R28 ;  /* 0x0006981c01007387 */ /* 0x0005e20000100a00 */
[----:B------:R-:W-:Y:S02]  /*a8d0*/  LEA R15, R128, R14, 0x1 ;  /* 0x0000000e800f7211 */ /* 0x000fe400078e08ff */
[----:B------:R-:W-:Y:S01]  /*a8e0*/  LEA.HI.X.SX32 R25, R22, R0, 0x1, P3 ;  /* 0x0000000016197211 */ /* 0x000fe200018f0eff */
[----:B------:R4:W-:Y:S01]  /*a8f0*/  STL.64 [R1+0x690], R26 ;  /* 0x0006901a01007387 */ /* 0x0009e20000100a00 */
[----:B------:R-:W-:-:S02]  /*a900*/  LEA.HI.X.SX32 R23, R125, R3, 0x1, P2 ;  /* 0x000000037d177211 */ /* 0x000fc400010f0eff */
[----:B------:R-:W-:Y:S02]  /*a910*/  CS2R R124, SRZ ;  /* 0x00000000007c7805 */ /* 0x000fe4000001ff00 */
[----:B0-----:R-:W-:Y:S02]  /*a920*/  CS2R R30, SRZ ;  /* 0x00000000001e7805 */ /* 0x001fe4000001ff00 */
[CC--:B--2---:R-:W-:Y:S02]  /*a930*/  LEA R28, P0, R18.reuse, R9.reuse, 0x1 ;  /* 0x00000009121c7211 */ /* 0x0c4fe400078008ff */
[----:B----4-:R-:W-:Y:S02]  /*a940*/  LEA R26, P1, R13, R9, 0x1 ;  /* 0x000000090d1a7211 */ /* 0x010fe400078208ff */
[-C--:B------:R-:W-:Y:S01]  /*a950*/  LEA.HI.X.SX32 R29, R18, R0.reuse, 0x1, P0 ;  /* 0x00000000121d7211 */ /* 0x080fe200000f0eff */
[----:B------:R-:W-:Y:S01]  /*a960*/  IMAD R18, R129, 0x2, R15 ;  /* 0x0000000281127824 */ /* 0x000fe200078e020f */
[----:B------:R-:W-:-:S02]  /*a970*/  LEA.HI.X.SX32 R27, R13, R0, 0x1, P1 ;  /* 0x000000000d1b7211 */ /* 0x000fc400008f0eff */
        /* <DEDUP_REMOVED lines=14> */
[----:B------:R-:W-:Y:S01]  /*aa60*/  LEA R17, R132, R10, 0x1 ;  /* 0x0000000a84117211 */ /* 0x000fe200078e08ff */
[----:B------:R2:W-:Y:S04]  /*aa70*/  STL.64 [R1+0x668], R26 ;  /* 0x0006681a01007387 */ /* 0x0005e80000100a00 */
[----:B------:R4:W-:Y:S01]  /*aa80*/  STL.64 [R1+0x660], R24 ;  /* 0x0006601801007387 */ /* 0x0009e20000100a00 */
[----:B0-----:R-:W-:-:S02]  /*aa90*/  LEA R28, P0, R11, R9, 0x1 ;  /* 0x000000090b1c7211 */ /* 0x001fc400078008ff */
[-C--:B--2---:R-:W-:Y:S02]  /*aaa0*/  LEA R26, P1, R4, R9.reuse, 0x1 ;  /* 0x00000009041a7211 */ /* 0x084fe400078208ff */
[-C--:B------:R-:W-:Y:S01]  /*aab0*/  LEA.HI.X.SX32 R29, R11, R0.reuse, 0x1, P0 ;  /* 0x000000000b1d7211 */ /* 0x080fe200000f0eff */
[----:B------:R-:W-:Y:S01]  /*aac0*/  IMAD R11, R133, 0x2, R17 ;  /* 0x00000002850b7824 */ /* 0x000fe200078e0211 */
[----:B----4-:R-:W-:Y:S02]  /*aad0*/  LEA R24, P3, R20, R9, 0x1 ;  /* 0x0000000914187211 */ /* 0x010fe400078608ff */
[----:B------:R-:W-:Y:S02]  /*aae0*/  CS2R R132, SRZ ;  /* 0x0000000000847805 */ /* 0x000fe4000001ff00 */
[-C--:B------:R-:W-:Y:S01]  /*aaf0*/  LEA.HI.X.SX32 R27, R4, R0.reuse, 0x1, P1 ;  /* 0x00000000041b7211 */ /* 0x080fe200008f0eff */
[----:B------:R0:W-:Y:S01]  /*ab00*/  STL.64 [R1+0x658], R28 ;  /* 0x0006581c01007387 */ /* 0x0001e20000100a00 */
[----:B------:R-:W-:-:S02]  /*ab10*/  LEA.HI.X.SX32 R25, R20, R0, 0x1, P3 ;  /* 0x0000000014197211 */ /* 0x000fc400018f0eff */
[----:B------:R-:W-:Y:S01]  /*ab20*/  LEA R4, R134, R11, 0x1 ;  /* 0x0000000b86047211 */ /* 0x000fe200078e08ff */
[----:B------:R2:W-:Y:S04]  /*ab30*/  STL.64 [R1+0x650], R26 ;  /* 0x0006501a01007387 */ /* 0x0005e80000100a00 */
[----:B------:R4:W-:Y:S01]  /*ab40*/  STL.64 [R1+0x648], R24 ;  /* 0x0006481801007387 */ /* 0x0009e20000100a00 */
[-C--:B0-----:R-:W-:Y:S02]  /*ab50*/  LEA R28, P0, R16, R9.reuse, 0x1 ;  /* 0x00000009101c7211 */ /* 0x081fe400078008ff */
        /* <DEDUP_REMOVED lines=9> */
[----:B------:R2:W-:Y:S01]  /*abf0*/  STL.64 [R1+0x638], R26 ;  /* 0x0006381a01007387 */ /* 0x0005e20000100a00 */
[----:B------:R-:W-:-:S03]  /*ac00*/  LEA.HI.X.SX32 R19, R126, R3, 0x1, P6 ;  /* 0x000000037e137211 */ /* 0x000fc600030f0eff */
[----:B------:R4:W-:Y:S01]  /*ac10*/  STL.64 [R1+0x630], R24 ;  /* 0x0006301801007387 */ /* 0x0009e20000100a00 */
[CC--:B0-----:R-:W-:Y:S02]  /*ac20*/  LEA R28, P0, R14.reuse, R9.reuse, 0x1 ;  /* 0x000000090e1c7211 */ /* 0x0c1fe400078008ff */
[-C--:B--2---:R-:W-:Y:S02]  /*ac30*/  LEA R26, P1, R15, R9.reuse, 0x1 ;  /* 0x000000090f1a7211 */ /* 0x084fe400078208ff */
[-C--:B------:R-:W-:Y:S01]  /*ac40*/  LEA.HI.X.SX32 R29, R14, R0.reuse, 0x1, P0 ;  /* 0x000000000e1d7211 */ /* 0x080fe200000f0eff */
[----:B------:R-:W-:Y:S01]  /*ac50*/  IMAD R14, R137, 0x2, R8 ;  /* 0x00000002890e7824 */ /* 0x000fe200078e0208 */
[C---:B----4-:R-:W-:Y:S02]  /*ac60*/  LEA R24, P3, R18.reuse, R9, 0x1 ;  /* 0x0000000912187211 */ /* 0x050fe400078608ff */
[----:B------:R-:W-:Y:S02]  /*ac70*/  CS2R R136, SRZ ;  /* 0x0000000000887805 */ /* 0x000fe4000001ff00 */
[-C--:B------:R-:W-:Y:S01]  /*ac80*/  LEA.HI.X.SX32 R27, R15, R0.reuse, 0x1, P1 ;  /* 0x000000000f1b7211 */ /* 0x080fe200008f0eff */
[----:B------:R0:W-:Y:S01]  /*ac90*/  STL.64 [R1+0x628], R28 ;  /* 0x0006281c01007387 */ /* 0x0001e20000100a00 */
[----:B------:R-:W-:-:S02]  /*aca0*/  LEA.HI.X.SX32 R25, R18, R0, 0x1, P3 ;  /* 0x0000000012197211 */ /* 0x000fc400018f0eff */
[----:B------:R-:W-:Y:S01]  /*acb0*/  LEA R15, R138, R14, 0x1 ;  /* 0x0000000e8a0f7211 */ /* 0x000fe200078e08ff */
        /* <DEDUP_REMOVED lines=17> */
[----:B-----5:R-:W-:Y:S01]  /*add0*/  IMAD R11, R141, 0x2, R10 ;  /* 0x000000028d0b7824 */ /* 0x020fe200078e020a */
        /* <DEDUP_REMOVED lines=11> */
[----:B---3--:R-:W-:Y:S01]  /*ae90*/  IMAD R8, R143, 0x2, R4 ;  /* 0x000000028f087824 */ /* 0x008fe200078e0204 */
[----:B----4-:R-:W-:-:S02]  /*aea0*/  LEA R24, P3, R15, R9, 0x1 ;  /* 0x000000090f187211 */ /* 0x010fc400078608ff */
[----:B------:R-:W-:Y:S02]  /*aeb0*/  CS2R R142, SRZ ;  /* 0x00000000008e7805 */ /* 0x000fe4000001ff00 */
[-C--:B------:R-:W-:Y:S01]  /*aec0*/  LEA.HI.X.SX32 R27, R14, R0.reuse, 0x1, P1 ;  /* 0x000000000e1b7211 */ /* 0x080fe200008f0eff */
[----:B------:R0:W-:Y:S01]  /*aed0*/  STL.64 [R1+0x5e0], R28 ;  /* 0x0005e01c01007387 */ /* 0x0001e20000100a00 */
[----:B------:R-:W-:Y:S02]  /*aee0*/  LEA.HI.X.SX32 R25, R15, R0, 0x1, P3 ;  /* 0x000000000f197211 */ /* 0x000fe400018f0eff */
[----:B-1----:R-:W-:Y:S01]  /*aef0*/  LEA R14, R145, R8, 0x1 ;  /* 0x00000008910e7211 */ /* 0x002fe200078e08ff */
[----:B------:R1:W-:Y:S01]  /*af00*/  STL.64 [R1+0x5d8], R26 ;  /* 0x0005d81a01007387 */ /* 0x0003e20000100a00 */
[----:B------:R-:W-:-:S03]  /*af10*/  CS2R R144, SRZ ;  /* 0x0000000000907805 */ /* 0x000fc6000001ff00 */
[----:B------:R2:W-:Y:S01]  /*af20*/  STL.64 [R1+0x5d0], R24 ;  /* 0x0005d01801007387 */ /* 0x0005e20000100a00 */
[CC--:B0-----:R-:W-:Y:S02]  /*af30*/  LEA R28, P0, R10.reuse, R9.reuse, 0x1 ;  /* 0x000000090a1c7211 */ /* 0x0c1fe400078008ff */
[-C--:B-1----:R-:W-:Y:S02]  /*af40*/  LEA R26, P1, R13, R9.reuse, 0x1 ;  /* 0x000000090d1a7211 */ /* 0x082fe400078208ff */
[-C--:B------:R-:W-:Y:S02]  /*af50*/  LEA.HI.X.SX32 R29, R10, R0.reuse, 0x1, P0 ;  /* 0x000000000a1d7211 */ /* 0x080fe400000f0eff */
[----:B--2---:R-:W-:Y:S02]  /*af60*/  LEA R24, P3, R11, R9, 0x1 ;  /* 0x000000090b187211 */ /* 0x004fe400078608ff */
[-C--:B------:R-:W-:Y:S02]  /*af70*/  LEA.HI.X.SX32 R27, R13, R0.reuse, 0x1, P1 ;  /* 0x000000000d1b7211 */ /* 0x080fe400008f0eff */
[----:B------:R-:W-:-:S02]  /*af80*/  LEA.HI.X.SX32 R25, R11, R0, 0x1, P3 ;  /* 0x000000000b197211 */ /* 0x000fc400018f0eff */
[C---:B------:R-:W-:Y:S01]  /*af90*/  LEA R10, P3, R8.reuse, R9, 0x1 ;  /* 0x00000009080a7211 */ /* 0x040fe200078608ff */
[----:B------:R0:W-:Y:S03]  /*afa0*/  STL.64 [R1+0x5c8], R26 ;  /* 0x0005c81a01007387 */ /* 0x0001e60000100a00 */
[----:B------:R-:W-:Y:S01]  /*afb0*/  LEA.HI.X.SX32 R11, R8, R0, 0x1, P3 ;  /* 0x00000000080b7211 */ /* 0x000fe200018f0eff */
[----:B------:R1:W-:Y:S01]  /*afc0*/  STL.64 [R1+0x5b8], R24 ;  /* 0x0005b81801007387 */ /* 0x0003e20000100a00 */
[----:B------:R-:W-:-:S03]  /*afd0*/  MOV R8, 0x3f800000 ;  /* 0x3f80000000087802 */ /* 0x000fc60000000f00 */
[----:B------:R2:W-:Y:S01]  /*afe0*/  STL.64 [R1+0x5c0], R28 ;  /* 0x0005c01c01007387 */ /* 0x0005e20000100a00 */
[-C--:B0-----:R-:W-:Y:S02]  /*aff0*/  LEA R26, P1, R14, R9.reuse, 0x1 ;  /* 0x000000090e1a7211 */ /* 0x081fe400078208ff */
[----:B-1----:R-:W-:Y:S02]  /*b000*/  LEA R24, P0, R4, R9, 0x1 ;  /* 0x0000000904187211 */ /* 0x002fe400078008ff */
[-C--:B------:R-:W-:Y:S02]  /*b010*/  LEA.HI.X.SX32 R27, R14, R0.reuse, 0x1, P1 ;  /* 0x000000000e1b7211 */ /* 0x080fe400008f0eff */
[----:B------:R-:W-:Y:S01]  /*b020*/  LEA.HI.X.SX32 R25, R4, R0, 0x1, P0 ;  /* 0x0000000004197211 */ /* 0x000fe200000f0eff */
[----:B------:R-:W-:Y:S01]  /*b030*/  IMAD.MOV.U32 R0, RZ, RZ, -0x800000 ;  /* 0xff800000ff007424 */ /* 0x000fe200078e00ff */
[----:B------:R-:W-:Y:S01]  /*b040*/  MOV R9, 0x3f800000 ;  /* 0x3f80000000097802 */ /* 0x000fe20000000f00 */
[----:B------:R0:W-:Y:S01]  /*b050*/  STL.64 [R1+0x5a0], R26 ;  /* 0x0005a01a01007387 */ /* 0x0001e20000100a00 */
[-C--:B------:R-:W-:Y:S01]  /*b060*/  IADD3 RZ, P1, R44, R2.reuse, RZ ;  /* 0x000000022cff7210 */ /* 0x080fe20007f3e0ff */
[----:B------:R-:W-:Y:S01]  /*b070*/  IMAD.MOV.U32 R4, RZ, RZ, RZ ;  /* 0x000000ffff047224 */ /* 0x000fe200078e00ff */
[----:B------:R-:W-:Y:S01]  /*b080*/  IADD3 RZ, P0, R43, R2, RZ ;  /* 0x000000022bff7210 */ /* 0x000fe20007f1e0ff */
[----:B------:R1:W-:Y:S01]  /*b090*/  STL.64 [R1+0x5b0], R24 ;  /* 0x0005b01801007387 */ /* 0x0003e20000100a00 */
[----:B------:R-:W-:-:S02]  /*b0a0*/  LEA.HI.X.SX32 R15, R127, R3, 0x1, P1 ;  /* 0x000000037f0f7211 */ /* 0x000fc400008f0eff */
[----:B--2---:R-:W-:Y:S02]  /*b0b0*/  CS2R R28, SRZ ;  /* 0x00000000001c7805 */ /* 0x004fe4000001ff00 */
[----:B------:R-:W-:Y:S01]  /*b0c0*/  CS2R R42, SRZ ;  /* 0x00000000002a7805 */ /* 0x000fe2000001ff00 */
[----:B------:R2:W-:Y:S01]  /*b0d0*/  STL.64 [R1+0x5a8], R10 ;  /* 0x0005a80a01007387 */ /* 0x0005e20000100a00 */
[----:B------:R-:W-:Y:S02]  /*b0e0*/  CS2R R44, SRZ ;  /* 0x00000000002c7805 */ /* 0x000fe4000001ff00 */
[----:B------:R-:W-:Y:S01]  /*b0f0*/  CS2R R126, SRZ ;  /* 0x00000000007e7805 */ /* 0x000fe2000001ff00 */
[----:B------:R3:W-:Y:S01]  /*b100*/  STL [R1+0x358], R0 ;  /* 0x0003580001007387 */ /* 0x0007e20000100800 */
[----:B0-----:R-:W-:-:S03]  /*b110*/  CS2R R26, SRZ ;  /* 0x00000000001a7805 */ /* 0x001fc6000001ff00 */
[----:B------:R-:W-:Y:S01]  /*b120*/  STL [R1+0x590], R8 ;  /* 0x0005900801007387 */ /* 0x000fe20000100800 */
[----:B-1----:R-:W-:Y:S01]  /*b130*/  CS2R R24, SRZ ;  /* 0x0000000000187805 */ /* 0x002fe2000001ff00 */
[----:B--2---:R-:W-:Y:S01]  /*b140*/  IMAD.MOV.U32 R10, RZ, RZ, 0x3f800000 ;  /* 0x3f800000ff0a7424 */ /* 0x004fe200078e00ff */
[----:B---3--:R-:W-:-:S04]  /*b150*/  MOV R0, RZ ;  /* 0x000000ff00007202 */ /* 0x008fc80000000f00 */
[----:B------:R0:W-:Y:S04]  /*b160*/  STL [R1+0x598], R10 ;  /* 0x0005980a01007387 */ /* 0x0001e80000100800 */
[----:B------:R1:W-:Y:S04]  /*b170*/  STL [R1+0x59c], R9 ;  /* 0x00059c0901007387 */ /* 0x0003e80000100800 */
[----:B------:R2:W-:Y:S01]  /*b180*/  STL [R1+0x594], R8 ;  /* 0x0005940801007387 */ /* 0x0005e20000100800 */
[----:B0-----:R-:W-:Y:S01]  /*b190*/  IMAD.MOV.U32 R10, RZ, RZ, -0x800000 ;  /* 0xff800000ff0a7424 */ /* 0x001fe200078e00ff */
[----:B-1----:R-:W-:-:S04]  /*b1a0*/  MOV R9, 0xff800000 ;  /* 0xff80000000097802 */ /* 0x002fc80000000f00 */
[----:B------:R0:W-:Y:S01]  /*b1b0*/  STL [R1+0x35c], R10 ;  /* 0x00035c0a01007387 */ /* 0x0001e20000100800 */
[----:B--2---:R-:W-:-:S03]  /*b1c0*/  IMAD.MOV.U32 R8, RZ, RZ, -0x800000 ;  /* 0xff800000ff087424 */ /* 0x004fc600078e00ff */
[----:B------:R1:W-:Y:S04]  /*b1d0*/  STL [R1+0x360], R9 ;  /* 0x0003600901007387 */ /* 0x0003e80000100800 */
[----:B------:R-:W-:Y:S01]  /*b1e0*/  STL [R1], RZ ;  /* 0x000000ff01007387 */ /* 0x000fe20000100800 */
[----:B0-----:R-:W-:-:S03]  /*b1f0*/  IMAD R10, R5, 0x7f, RZ ;  /* 0x0000007f050a7824 */ /* 0x001fc600078e02ff */
[----:B------:R0:W-:Y:S01]  /*b200*/  STL [R1+0x364], R8 ;  /* 0x0003640801007387 */ /* 0x0001e20000100800 */
[----:B-1----:R-:W-:-:S03]  /*b210*/  IMAD R9, R5, 0x7d, RZ ;  /* 0x0000007d05097824 */ /* 0x002fc600078e02ff */
[----:B------:R-:W-:Y:S02]  /*b220*/  STL [R1+0x4], RZ ;  /* 0x000004ff01007387 */ /* 0x000fe40000100800 */
[-C--:B------:R-:W-:Y:S02]  /*b230*/  LEA.HI.X.SX32 R17, R9, R3.reuse, 0x1, P5 ;  /* 0x0000000309117211 */ /* 0x080fe400028f0eff */
[----:B------:R-:W-:Y:S01]  /*b240*/  STL [R1+0x8], RZ ;  /* 0x000008ff01007387 */ /* 0x000fe20000100800 */
[-C--:B------:R-:W-:Y:S01]  /*b250*/  LEA.HI.X.SX32 R9, R10, R3.reuse, 0x1, P0 ;  /* 0x000000030a097211 */ /* 0x080fe200000f0eff */
[----:B0-----:R-:W-:Y:S01]  /*b260*/  IMAD R8, R5, 0x7b, RZ ;  /* 0x0000007b05087824 */ /* 0x001fe200078e02ff */
[C---:B------:R-:W-:Y:S01]  /*b270*/  LOP3.LUT R10, R12.reuse, 0x20, RZ, 0x3c, !PT ;  /* 0x000000200c0a7812 */ /* 0x040fe200078e3cff */
[----:B------:R-:W-:Y:S01]  /*b280*/  STL [R1+0xc], RZ ;  /* 0x00000cff01007387 */ /* 0x000fe20000100800 */
[----:B------:R-:W-:Y:S02]  /*b290*/  LOP3.LUT R10, R12, 0x50, RZ, 0x3c, !PT ;  /* 0x000000500c0a7812 */ /* 0x000fe400078e3cff */
[----:B------:R-:W-:Y:S01]  /*b2a0*/  LEA.HI.X.SX32 R21, R8, R3, 0x1, P4 ;  /* 0x0000000308157211 */ /* 0x000fe200020f0eff */
[----:B------:R-:W-:Y:S01]  /*b2b0*/  STL [R1+0x10], RZ ;  /* 0x000010ff01007387 */ /* 0x000fe20000100800 */
[----:B------:R-:W-:-:S02]  /*b2c0*/  LOP3.LUT R8, R12, 0x10, RZ, 0x3c, !PT ;  /* 0x000000100c087812 */ /* 0x000fc400078e3cff */
[C---:B------:R-:W-:Y:S01]  /*b2d0*/  LOP3.LUT R8, R12.reuse, 0x40, RZ, 0x3c, !PT ;  /* 0x000000400c087812 */ /* 0x040fe200078e3cff */
[----:B------:R-:W-:Y:S01]  /*b2e0*/  STL [R1+0x14], RZ ;  /* 0x000014ff01007387 */ /* 0x000fe20000100800 */
[----:B------:R-:W-:Y:S02]  /*b2f0*/  LOP3.LUT R8, R12, 0x70, RZ, 0x3c, !PT ;  /* 0x000000700c087812 */ /* 0x000fe400078e3cff */
[C---:B------:R-:W-:Y:S01]  /*b300*/  LOP3.LUT R8, R7.reuse, 0x60, RZ, 0x3c, !PT ;  /* 0x0000006007087812 */ /* 0x040fe200078e3cff */
[----:B------:R-:W-:Y:S01]  /*b310*/  STL [R1+0x18], RZ ;  /* 0x000018ff01007387 */ /* 0x000fe20000100800 */
[----:B------:R-:W-:-:S03]  /*b320*/  LOP3.LUT R10, R7, 0x20, RZ, 0x3c, !PT ;  /* 0x00000020070a7812 */ /* 0x000fc600078e3cff */
        /* <DEDUP_REMOVED lines=121> */
[----:B------:R-:W-:Y:S04]  /*bac0*/  STL [R1+0x394], R23 ;  /* 0x0003941701007387 */ /* 0x000fe80000100800 */
[----:B------:R-:W-:Y:S04]  /*bad0*/  STL [R1+0x38c], R21 ;  /* 0x00038c1501007387 */ /* 0x000fe80000100800 */
[----:B------:R-:W-:Y:S04]  /*bae0*/  STL [R1+0x384], R19 ;  /* 0x0003841301007387 */ /* 0x000fe80000100800 */
[----:B------:R-:W-:Y:S04]  /*baf0*/  STL [R1+0x37c], R17 ;  /* 0x00037c1101007387 */ /* 0x000fe80000100800 */
[----:B------:R-:W-:Y:S04]  /*bb00*/  STL [R1+0x374], R15 ;  /* 0x0003740f01007387 */ /* 0x000fe80000100800 */
[----:B------:R0:W-:Y:S02]  /*bb10*/  STL [R1+0x36c], R9 ;  /* 0x00036c0901007387 */ /* 0x0001e40000100800 */
[----:B0-----:R-:W-:-:S02]  /*bb20*/  LOP3.LUT R9, R12, 0x30, RZ, 0x3c, !PT ;  /* 0x000000300c097812 */ /* 0x001fc400078e3cff */
[----:B------:R-:W-:Y:S02]  /*bb30*/  LOP3.LUT R9, R12, 0x60, RZ, 0x3c, !PT ;  /* 0x000000600c097812 */ /* 0x000fe400078e3cff */
[----:B------:R-:W-:-:S05]  /*bb40*/  LOP3.LUT R9, R7, 0x40, RZ, 0x3c, !PT ;  /* 0x0000004007097812 */ /* 0x000fca00078e3cff */
[----:B------:R0:W-:Y:S04]  /*bb50*/  STL [R1+0x9a8], R9 ;  /* 0x0009a80901007387 */ /* 0x0001e80000100800 */
[----:B------:R0:W-:Y:S02]  /*bb60*/  STL [R1+0x9a0], R8 ;  /* 0x0009a00801007387 */ /* 0x0001e40000100800 */
.L_x_1:
[----:B-1----:R-:W2:Y:S04]  /*bb70*/  LDL.64 R10, [R1+0x3c0] ;  /* 0x0003c000010a7983 */ /* 0x002ea80000100a00 */
[----:B0-----:R-:W3:Y:S04]  /*bb80*/  LDL.64 R8, [R1+0x3b8] ;  /* 0x0003b80001087983 */ /* 0x001ee80000100a00 */
[----:B------:R-:W4:Y:S04]  /*bb90*/  LDL.64 R18, [R1+0x3b0] ;  /* 0x0003b00001127983 */ /* 0x000f280000100a00 */
        /* <DEDUP_REMOVED lines=17> */
[----:B------:R-:W-:Y:S04]  /*bcb0*/  STL.64 [R1+0xc08], R150 ;  /* 0x000c089601007387 */ /* 0x000fe80000100a00 */
        /* <DEDUP_REMOVED lines=54> */
[----:B------:R-:W-:Y:S01]  /*c020*/  STL.64 [R1+0xa50], R40 ;  /* 0x000a502801007387 */ /* 0x000fe20000100a00 */
[----:B--2--5:R-:W-:-:S03]  /*c030*/  IMAD R10, R5, 0xe8, R2 ;  /* 0x000000e8050a7824 */ /* 0x024fc600078e0202 */
[----:B------:R0:W-:Y:S01]  /*c040*/  STL.64 [R1+0xa48], R38 ;  /* 0x000a482601007387 */ /* 0x0001e20000100a00 */
[----:B---3--:R-:W-:-:S03]  /*c050*/  IMAD R8, R5, 0xea, R2 ;  /* 0x000000ea05087824 */ /* 0x008fc600078e0202 */
[----:B------:R-:W-:Y:S01]  /*c060*/  STL.64 [R1+0xa40], R36 ;  /* 0x000a402401007387 */ /* 0x000fe20000100a00 */
[----:B----4-:R-:W-:-:S03]  /*c070*/  IMAD R18, R5, 0xec, R2 ;  /* 0x000000ec05127824 */ /* 0x010fc600078e0202 */
[----:B------:R-:W-:Y:S01]  /*c080*/  STL.64 [R1+0xa38], R34 ;  /* 0x000a382201007387 */ /* 0x000fe20000100a00 */
[----:B------:R-:W-:-:S03]  /*c090*/  IMAD R16, R5, 0xf0, R2 ;  /* 0x000000f005107824 */ /* 0x000fc600078e0202 */
        /* <DEDUP_REMOVED lines=10> */
[----:B------:R-:W-:Y:S01]  /*c140*/  STL [R1+0x3c0], R10 ;  /* 0x0003c00a01007387 */ /* 0x000fe20000100800 */
[----:B------:R-:W-:-:S03]  /*c150*/  IMAD R22, R5, 0xfc, R2 ;  /* 0x000000fc05167824 */ /* 0x000fc600078e0202 */
[----:B------:R-:W-:Y:S04]  /*c160*/  STL [R1+0x3b8], R8 ;  /* 0x0003b80801007387 */ /* 0x000fe80000100800 */
[----:B------:R1:W-:Y:S04]  /*c170*/  STL [R1+0x3b0], R18 ;  /* 0x0003b01201007387 */ /* 0x0003e80000100800 */
[----:B------:R-:W-:Y:S04]  /*c180*/  STL [R1+0x3a0], R16 ;  /* 0x0003a01001007387 */ /* 0x000fe80000100800 */
[----:B------:R-:W-:Y:S04]  /*c190*/  STL [R1+0x398], R164 ;  /* 0x000398a401007387 */ /* 0x000fe80000100800 */
[----:B------:R-:W-:Y:S04]  /*c1a0*/  STL [R1+0x390], R162 ;  /* 0x000390a201007387 */ /* 0x000fe80000100800 */
[----:B------:R-:W-:Y:S04]  /*c1b0*/  STL [R1+0x388], R20 ;  /* 0x0003881401007387 */ /* 0x000fe80000100800 */
[----:B------:R-:W-:Y:S04]  /*c1c0*/  STL [R1+0x380], R154 ;  /* 0x0003809a01007387 */ /* 0x000fe80000100800 */
[----:B------:R-:W-:Y:S04]  /*c1d0*/  STL [R1+0x378], R152 ;  /* 0x0003789801007387 */ /* 0x000fe80000100800 */
[----:B------:R2:W-:Y:S04]  /*c1e0*/  STL [R1+0x370], R22 ;  /* 0x0003701601007387 */ /* 0x0005e80000100800 */
[----:B0-----:R-:W3:Y:S04]  /*c1f0*/  LDL.64 R38, [R1+0x588] ;  /* 0x0005880001267983 */ /* 0x001ee80000100a00 */
[----:B------:R-:W3:Y:S01]  /*c200*/  LDL.64 R42, [R1+0x588] ;  /* 0x00058800012a7983 */ /* 0x000ee20000100a00 */
[----:B------:R-:W-:Y:S01]  /*c210*/  MOV R19, R175 ;  /* 0x000000af00137202 */ /* 0x000fe20000000f00 */
[----:B------:R-:W-:-:S02]  /*c220*/  IMAD.MOV.U32 R155, RZ, RZ, R161 ;  /* 0x000000ffff9b7224 */ /* 0x000fc400078e00a1 */
[----:B------:R-:W-:Y:S01]  /*c230*/  IMAD.MOV.U32 R9, RZ, RZ, R15 ;  /* 0x000000ffff097224 */ /* 0x000fe200078e000f */
[----:B------:R-:W-:Y:S01]  /*c240*/  MOV R165, R171 ;  /* 0x000000ab00a57202 */ /* 0x000fe20000000f00 */
[C---:B-1----:R-:W-:Y:S01]  /*c250*/  IMAD.WIDE R18, R4.reuse, 0x2, R18 ;  /* 0x0000000204127825 */ /* 0x042fe200078e0212 */
[----:B------:R-:W4:Y:S04]  /*c260*/  LDL.64 R60, [R1+0x580] ;  /* 0x00058000013c7983 */ /* 0x000f280000100a00 */
[----:B------:R0:W4:Y:S01]  /*c270*/  LDG.E.U16 R25, desc[UR6][R18.64] ;  /* 0x0000000612197981 */ /* 0x000122000c1e1500 */
[----:B------:R-:W-:-:S03]  /*c280*/  IMAD.WIDE R14, R4, 0x2, R2 ;  /* 0x00000002040e7825 */ /* 0x000fc600078e0202 */
[----:B------:R-:W4:Y:S01]  /*c290*/  LDL.64 R58, [R1+0x578] ;  /* 0x00057800013a7983 */ /* 0x000f220000100a00 */
[----:B------:R-:W-:-:S03]  /*c2a0*/  IMAD.MOV.U32 R23, RZ, RZ, R157 ;  /* 0x000000ffff177224 */ /* 0x000fc600078e009d */
[----:B------:R1:W4:Y:S01]  /*c2b0*/  LDG.E.U16 R40, desc[UR6][R14.64] ;  /* 0x000000060e287981 */ /* 0x000322000c1e1500 */
[----:B0-----:R-:W-:-:S03]  /*c2c0*/  IMAD.WIDE R18, R4, 0x2, R154 ;  /* 0x0000000204127825 */ /* 0x001fc600078e029a */
[----:B------:R-:W4:Y:S04]  /*c2d0*/  LDL.64 R50, [R1+0x570] ;  /* 0x0005700001327983 */ /* 0x000f280000100a00 */
[----:B------:R0:W4:Y:S01]  /*c2e0*/  LDG.E.U16 R28, desc[UR6][R18.64] ;  /* 0x00000006121c7981 */ /* 0x000122000c1e1500 */
[----:B-1----:R-:W-:-:S03]  /*c2f0*/  IMAD.WIDE R14, R4, 0x2, R164 ;  /* 0x00000002040e7825 */ /* 0x002fc600078e02a4 */
[----:B------:R-:W4:Y:S04]  /*c300*/  LDL.64 R46, [R1+0x568] ;  /* 0x00056800012e7983 */ /* 0x000f280000100a00 */
[----:B------:R1:W4:Y:S01]  /*c310*/  LDG.E.U16 R34, desc[UR6][R14.64] ;  /* 0x000000060e227981 */ /* 0x000322000c1e1500 */
[----:B0-----:R-:W-:-:S03]  /*c320*/  IMAD R18, R5, 0x6, RZ ;  /* 0x0000000605127824 */ /* 0x001fc600078e02ff */
[----:B------:R-:W4:Y:S04]  /*c330*/  LDL.64 R74, [R1+0x580] ;  /* 0x00058000014a7983 */ /* 0x000f280000100a00 */
[----:B------:R-:W4:Y:S01]  /*c340*/  LDL.64 R72, [R1+0x578] ;  /* 0x0005780001487983 */ /* 0x000f220000100a00 */
[----:B-1----:R-:W-:-:S03]  /*c350*/  IMAD.WIDE R14, R4, 0x2, R22 ;  /* 0x00000002040e7825 */ /* 0x002fc600078e0216 */
[----:B------:R-:W4:Y:S04]  /*c360*/  LDL.64 R66, [R1+0x570] ;  /* 0x0005700001427983 */ /* 0x000f280000100a00 */
[----:B------:R-:W4:Y:S04]  /*c370*/  LDL.64 R64, [R1+0x568] ;  /* 0x0005680001407983 */ /* 0x000f280000100a00 */
[----:B------:R-:W4:Y:S04]  /*c380*/  LDL.64 R62, [R1+0x560] ;  /* 0x00056000013e7983 */ /* 0x000f280000100a00 */
[----:B--2---:R-:W2:Y:S01]  /*c390*/  LDL.64 R22, [R1+0x560] ;  /* 0x0005600001167983 */ /* 0x004ea20000100a00 */
[----:B------:R-:W-:-:S02]  /*c3a0*/  MOV R11, R177 ;  /* 0x000000b1000b7202 */ /* 0x000fc40000000f00 */
[----:B---3--:R-:W-:Y:S01]  /*c3b0*/  MOV R39, R43 ;  /* 0x0000002b00277202 */ /* 0x008fe20000000f00 */
[----:B------:R-:W-:Y:S01]  /*c3c0*/  IMAD.IADD R38, R18, 0x1, R2 ;  /* 0x0000000112267824 */ /* 0x000fe200078e0202 */
[----:B------:R-:W-:Y:S01]  /*c3d0*/  MOV R21, R167 ;  /* 0x000000a700157202 */ /* 0x000fe20000000f00 */
[----:B------:R-:W-:-:S04]  /*c3e0*/  IMAD.WIDE R8, R4, 0x2, R8 ;  /* 0x0000000204087825 */ /* 0x000fc800078e0208 */
[----:B------:R-:W-:Y:S01]  /*c3f0*/  IMAD.MOV.U32 R163, RZ, RZ, R169 ;  /* 0x000000ffffa37224 */ /* 0x000fe200078e00a9 */
[----:B------:R0:W-:Y:S04]  /*c400*/  STL [R1+0x588], R38 ;  /* 0x0005882601007387 */ /* 0x0001e80000100800 */
[----:B------:R-:W3:Y:S04]  /*c410*/  LDL.64 R44, [R1+0x540] ;  /* 0x00054000012c7983 */ /* 0x000ee80000100a00 */
[----:B------:R-:W3:Y:S01]  /*c420*/  LDL.64 R42, [R1+0x538] ;  /* 0x00053800012a7983 */ /* 0x000ee20000100a00 */
[----:B------:R-:W-:-:S03]  /*c430*/  IMAD.WIDE R10, R4, 0x2, R10 ;  /* 0x00000002040a7825 */ /* 0x000fc600078e020a */
[----:B------:R1:W3:Y:S04]  /*c440*/  LDG.E.U16 R27, desc[UR6][R8.64] ;  /* 0x00000006081b7981 */ /* 0x0002e8000c1e1500 */
[----:B------:R0:W3:Y:S01]  /*c450*/  LDG.E.U16 R29, desc[UR6][R10.64] ;  /* 0x000000060a1d7981 */ /* 0x0000e2000c1e1500 */
[----:B------:R-:W-:Y:S01]  /*c460*/  IMAD.MOV.U32 R17, RZ, RZ, R173 ;  /* 0x000000ffff117224 */ /* 0x000fe200078e00ad */
[----:B------:R-:W-:Y:S01]  /*c470*/  MOV R153, R159 ;  /* 0x0000009f00997202 */ /* 0x000fe20000000f00 */
[----:B------:R-:W-:Y:S01]  /*c480*/  IMAD.SHL.U32 R13, R5, 0x10, RZ ;  /* 0x00000010050d7824 */ /* 0x000fe200078e00ff */
[----:B------:R-:W3:Y:S01]  /*c490*/  LDG.E.U16 R24, desc[UR6][R14.64] ;  /* 0x000000060e187981 */ /* 0x000ee2000c1e1500 */
[----:B-1----:R-:W-:-:S03]  /*c4a0*/  IMAD.WIDE R8, R4, 0x2, R20 ;  /* 0x0000000204087825 */ /* 0x002fc600078e0214 */
[----:B------:R-:W3:Y:S01]  /*c4b0*/  LDL.64 R70, [R1+0x558] ;  /* 0x0005580001467983 */ /* 0x000ee20000100a00 */
[----:B0-----:R-:W-:-:S03]  /*c4c0*/  IMAD.WIDE R10, R4, 0x2, R162 ;  /* 0x00000002040a7825 */ /* 0x001fc600078e02a2 */
[----:B------:R0:W3:Y:S01]  /*c4d0*/  LDG.E.U16 R31, desc[UR6][R8.64] ;  /* 0x00000006081f7981 */ /* 0x0000e2000c1e1500 */
[----:B------:R-:W-:-:S03]  /*c4e0*/  IMAD.SHL.U32 R20, R5, 0x2, RZ ;  /* 0x0000000205147824 */ /* 0x000fc600078e00ff */
[----:B------:R1:W3:Y:S01]  /*c4f0*/  LDG.E.U16 R32, desc[UR6][R10.64] ;  /* 0x000000060a207981 */ /* 0x0002e2000c1e1500 */
[----:B------:R-:W-:-:S03]  /*c500*/  IMAD.WIDE R16, R4, 0x2, R16 ;  /* 0x0000000204107825 */ /* 0x000fc600078e0210 */
[----:B------:R-:W3:Y:S01]  /*c510*/  LDL.64 R68, [R1+0x550] ;  /* 0x0005500001447983 */ /* 0x000ee20000100a00 */
[C---:B0-----:R-:W-:Y:S02]  /*c520*/  SHF.L.U32 R9, R5.reuse, 0x2, RZ ;  /* 0x0000000205097819 */ /* 0x041fe400000006ff */
[CC--:B------:R-:W-:Y:S01]  /*c530*/  LEA R8, P1, R5.reuse, R2.reuse, 0x3 ;  /* 0x0000000205087211 */ /* 0x0c0fe200078218ff */
[----:B------:R0:W3:Y:S01]  /*c540*/  LDG.E.U16 R36, desc[UR6][R16.64] ;  /* 0x0000000610247981 */ /* 0x0000e2000c1e1500 */
[----:B-1----:R-:W-:Y:S02]  /*c550*/  LEA R10, P0, R5, R2, 0x2 ;  /* 0x00000002050a7211 */ /* 0x002fe400078010ff */
[-C--:B------:R-:W-:Y:S01]  /*c560*/  LEA.HI.X.SX32 R9, R9, R3.reuse, 0x1, P1 ;  /* 0x0000000309097211 */ /* 0x080fe200008f0eff */
[----:B------:R-:W3:Y:S01]  /*c570*/  LDL.64 R56, [R1+0x548] ;  /* 0x0005480001387983 */ /* 0x000ee20000100a00 */
[----:B------:R-:W-:-:S03]  /*c580*/  LEA.HI.X.SX32 R11, R20, R3, 0x1, P0 ;  /* 0x00000003140b7211 */ /* 0x000fc600000f0eff */
[----:B------:R-:W3:Y:S01]  /*c590*/  LDL.64 R54, [R1+0x558] ;  /* 0x0005580001367983 */ /* 0x000ee20000100a00 */
[----:B0-----:R-:W-:-:S03]  /*c5a0*/  IMAD.WIDE R16, R4, 0x2, R152 ;  /* 0x0000000204107825 */ /* 0x001fc600078e0298 */
[----:B------:R-:W3:Y:S01]  /*c5b0*/  LDL.64 R52, [R1+0x550] ;  /* 0x0005500001347983 */ /* 0x000ee20000100a00 */
[C---:B------:R-:W-:Y:S01]  /*c5c0*/  IMAD.WIDE R10, R4.reuse, 0x2, R10 ;  /* 0x00000002040a7825 */ /* 0x040fe200078e020a */
[C---:B------:R-:W-:Y:S02]  /*c5d0*/  SHF.L.U32 R15, R5.reuse, 0x3, RZ ;  /* 0x00000003050f7819 */ /* 0x040fe400000006ff */
[----:B------:R0:W3:Y:S01]  /*c5e0*/  LDG.E.U16 R26, desc[UR6][R16.64] ;  /* 0x00000006101a7981 */ /* 0x0000e2000c1e1500 */
[----:B------:R-:W-:Y:S01]  /*c5f0*/  IMAD.WIDE R8, R4, 0x2, R8 ;  /* 0x0000000204087825 */ /* 0x000fe200078e0208 */
[CC--:B------:R-:W-:Y:S02]  /*c600*/  LEA R14, P1, R5.reuse, R2.reuse, 0x5 ;  /* 0x00000002050e7211 */ /* 0x0c0fe400078228ff */
[----:B------:R1:W3:Y:S04]  /*c610*/  LDG.E.U16 R33, desc[UR6][R10.64] ;  /* 0x000000060a217981 */ /* 0x0002e8000c1e1500 */
[----:B------:R4:W3:Y:S01]  /*c620*/  LDG.E.U16 R30, desc[UR6][R8.64] ;  /* 0x00000006081e7981 */ /* 0x0008e2000c1e1500 */
[----:B0-----:R-:W-:-:S03]  /*c630*/  LEA R16, P0, R5, R2, 0x4 ;  /* 0x0000000205107211 */ /* 0x001fc600078020ff */
[----:B------:R-:W3:Y:S01]  /*c640*/  LDL.64 R48, [R1+0x548] ;  /* 0x0005480001307983 */ /* 0x000ee20000100a00 */
[C---:B-1----:R-:W-:Y:S02]  /*c650*/  SHF.L.U32 R11, R5.reuse, 0x5, RZ ;  /* 0x00000005050b7819 */ /* 0x042fe400000006ff */
[CC--:B------:R-:W-:Y:S01]  /*c660*/  LEA R10, P2, R5.reuse, R2.reuse, 0x6 ;  /* 0x00000002050a7211 */ /* 0x0c0fe200078430ff */
[----:B----4-:R-:W-:Y:S01]  /*c670*/  IMAD.SHL.U32 R9, R5, 0x40, RZ ;  /* 0x0000004005097824 */ /* 0x010fe200078e00ff */
[-C--:B------:R-:W-:Y:S02]  /*c680*/  LEA.HI.X.SX32 R17, R15, R3.reuse, 0x1, P0 ;  /* 0x000000030f117211 */ /* 0x080fe400000f0eff */
[----:B------:R-:W-:Y:S02]  /*c690*/  LEA R8, P3, R5, R2, 0x7 ;  /* 0x0000000205087211 */ /* 0x000fe400078638ff */
[-C--:B------:R-:W-:Y:S02]  /*c6a0*/  LEA.HI.X.SX32 R15, R13, R3.reuse, 0x1, P1 ;  /* 0x000000030d0f7211 */ /* 0x080fe400008f0eff */
[-C--:B------:R-:W-:Y:S01]  /*c6b0*/  LEA.HI.X.SX32 R11, R11, R3.reuse, 0x1, P2 ;  /* 0x000000030b0b7211 */ /* 0x080fe200010f0eff */
[----:B------:R-:W-:Y:S01]  /*c6c0*/  IMAD.WIDE R18, R4, 0x2, R16 ;  /* 0x0000000204127825 */ /* 0x000fe200078e0210 */
[----:B------:R-:W-:-:S03]  /*c6d0*/  LEA.HI.X.SX32 R9, R9, R3, 0x1, P3 ;  /* 0x0000000309097211 */ /* 0x000fc600018f0eff */
[----:B------:R-:W-:-:S04]  /*c6e0*/  IMAD.WIDE R16, R4, 0x2, R14 ;  /* 0x0000000204107825 */ /* 0x000fc800078e020e */
[----:B------:R-:W-:-:S04]  /*c6f0*/  IMAD.WIDE R14, R4, 0x2, R10 ;  /* 0x00000002040e7825 */ /* 0x000fc800078e020a */
[C---:B------:R-:W-:Y:S01]  /*c700*/  IMAD.WIDE R10, R4.reuse, 0x2, R38 ;  /* 0x00000002040a7825 */ /* 0x040fe200078e0226 */
[----:B------:R-:W-:Y:S01]  /*c710*/  MOV R47, R65 ;  /* 0x00000041002f7202 */ /* 0x000fe20000000f00 */
[----:B------:R-:W4:Y:S02]  /*c720*/  LDG.E.U16 R39, desc[UR6][R18.64] ;  /* 0x0000000612277981 */ /* 0x000f24000c1e1500 */
[----:B------:R-:W-:Y:S02]  /*c730*/  IMAD.WIDE R8, R4, 0x2, R8 ;  /* 0x0000000204087825 */ /* 0x000fe400078e0208 */
[----:B------:R0:W4:Y:S02]  /*c740*/  LDG.E.U16 R252, desc[UR6][R10.64] ;  /* 0x000000060afc7981 */ /* 0x000124000c1e1500 */
[----:B------:R-:W-:Y:S02]  /*c750*/  IMAD R13, R5, 0xa, RZ ;  /* 0x0000000a050d7824 */ /* 0x000fe400078e02ff */
[----:B------:R1:W4:Y:S02]  /*c760*/  LDG.E.U16 R35, desc[UR6][R8.64] ;  /* 0x0000000608237981 */ /* 0x000324000c1e1500 */
[----:B------:R-:W-:Y:S01]  /*c770*/  IMAD.IADD R60, R13, 0x1, R2 ;  /* 0x000000010d3c7824 */ /* 0x000fe200078e0202 */
[----:B--2---:R-:W-:Y:S01]  /*c780*/  MOV R23, R63 ;  /* 0x0000003f00177202 */ /* 0x004fe20000000f00 */
[----:B------:R-:W2:Y:S01]  /*c790*/  LDG.E.U16 R38, desc[UR6][R16.64] ;  /* 0x0000000610267981 */ /* 0x000ea2000c1e1500 */
[----:B0-----:R-:W-:-:S02]  /*c7a0*/  IMAD R11, R5, 0xc, RZ ;  /* 0x0000000c050b7824 */ /* 0x001fc400078e02ff */
[C---:B------:R-:W-:Y:S01]  /*c7b0*/  IMAD R10, R5.reuse, 0xe, RZ ;  /* 0x0000000e050a7824 */ /* 0x040fe200078e02ff */
[----:B------:R-:W-:Y:S01]  /*c7c0*/  MOV R61, R75 ;  /* 0x0000004b003d7202 */ /* 0x000fe20000000f00 */
[----:B-1----:R-:W-:Y:S01]  /*c7d0*/  IMAD R9, R5, 0x12, RZ ;  /* 0x0000001205097824 */ /* 0x002fe200078e02ff */
[----:B------:R-:W-:Y:S01]  /*c7e0*/  MOV R59, R73 ;  /* 0x00000049003b7202 */ /* 0x000fe20000000f00 */
[--C-:B------:R-:W-:Y:S01]  /*c7f0*/  IMAD.IADD R58, R11, 0x1, R2.reuse ;  /* 0x000000010b3a7824 */ /* 0x100fe200078e0202 */
[----:B------:R-:W-:Y:S01]  /*c800*/  MOV R51, R67 ;  /* 0x0000004300337202 */ /* 0x000fe20000000f00 */
[--C-:B------:R-:W-:Y:S01]  /*c810*/  IMAD.IADD R50, R10, 0x1, R2.reuse ;  /* 0x000000010a327824 */ /* 0x100fe200078e0202 */
[----:B------:R-:W2:Y:S01]  /*c820*/  LDG.E.U16 R37, desc[UR6][R14.64] ;  /* 0x000000060e257981 */ /* 0x000ea2000c1e1500 */
[----:B------:R-:W-:Y:S02]  /*c830*/  IMAD R8, R5, 0x14, RZ ;  /* 0x0000001405087824 */ /* 0x000fe400078e02ff */
[--C-:B------:R-:W-:Y:S01]  /*c840*/  IMAD.IADD R46, R9, 0x1, R2.reuse ;  /* 0x00000001092e7824 */ /* 0x100fe200078e0202 */
[----:B------:R-:W-:Y:S01]  /*c850*/  STL [R1+0x580], R60 ;  /* 0x0005803c01007387 */ /* 0x000fe20000100800 */
[----:B------:R-:W-:-:S03]  /*c860*/  IMAD.IADD R22, R8, 0x1, R2 ;  /* 0x0000000108167824 */ /* 0x000fc600078e0202 */
[----:B------:R-:W-:Y:S04]  /*c870*/  STL [R1+0x578], R58 ;  /* 0x0005783a01007387 */ /* 0x000fe80000100800 */
[----:B------:R-:W-:Y:S04]  /*c880*/  STL [R1+0x570], R50 ;  /* 0x0005703201007387 */ /* 0x000fe80000100800 */
[----:B------:R0:W-:Y:S01]  /*c890*/  STL [R1+0x568], R46 ;  /* 0x0005682e01007387 */ /* 0x0001e20000100800 */
[----:B------:R-:W-:-:S04]  /*c8a0*/  IMAD.WIDE R10, R4, 0x2, R46 ;  /* 0x00000002040a7825 */ /* 0x000fc800078e022e */
[----:B------:R-:W-:Y:S01]  /*c8b0*/  IMAD.WIDE R8, R4, 0x2, R22 ;  /* 0x0000000204087825 */ /* 0x000fe200078e0216 */
[----:B------:R1:W2:Y:S03]  /*c8c0*/  LDG.E.U16 R248, desc[UR6][R10.64] ;  /* 0x000000060af87981 */ /* 0x0002a6000c1e1500 */
[C---:B------:R-:W-:Y:S01]  /*c8d0*/  IMAD R13, R5.reuse, 0x16, RZ ;  /* 0x00000016050d7824 */ /* 0x040fe200078e02ff */
[----:B------:R1:W2:Y:S04]  /*c8e0*/  LDG.E.U16 R247, desc[UR6][R8.64] ;  /* 0x0000000608f77981 */ /* 0x0002a8000c1e1500 */
[----:B---3--:R-:W3:Y:S04]  /*c8f0*/  LDL.64 R44, [R1+0x540] ;  /* 0x00054000012c7983 */ /* 0x008ee80000100a00 */
[----:B------:R1:W-:Y:S04]  /*c900*/  STL [R1+0x560], R22 ;  /* 0x0005601601007387 */ /* 0x0003e80000100800 */
[----:B------:R-:W4:Y:S04]  /*c910*/  LDL.64 R42, [R1+0x538] ;  /* 0x00053800012a7983 */ /* 0x000f280000100a00 */
[----:B0-----:R-:W2:Y:S04]  /*c920*/  LDL.64 R46, [R1+0x518] ;  /* 0x00051800012e7983 */ /* 0x001ea80000100a00 */
[----:B-1----:R-:W2:Y:S01]  /*c930*/  LDL.64 R22, [R1+0x510] ;  /* 0x0005100001167983 */ /* 0x002ea20000100a00 */
[----:B------:R-:W-:-:S02]  /*c940*/  IMAD R11, R5, 0x18, RZ ;  /* 0x00000018050b7824 */ /* 0x000fc400078e02ff */
[C---:B------:R-:W-:Y:S01]  /*c950*/  IMAD R10, R5.reuse, 0x1a, RZ ;  /* 0x0000001a050a7824 */ /* 0x040fe200078e02ff */
[----:B------:R-:W2:Y:S01]  /*c960*/  LDL.64 R66, [R1+0x530] ;  /* 0x0005300001427983 */ /* 0x000ea20000100a00 */
[C---:B------:R-:W-:Y:S02]  /*c970*/  IMAD R9, R5.reuse, 0x1c, RZ ;  /* 0x0000001c05097824 */ /* 0x040fe400078e02ff */
[C---:B------:R-:W-:Y:S01]  /*c980*/  IMAD.WIDE R18, R4.reuse, 0x2, R60 ;  /* 0x0000000204127825 */ /* 0x040fe200078e023c */
[----:B------:R-:W2:Y:S03]  /*c990*/  LDL.64 R64, [R1+0x528] ;  /* 0x0005280001407983 */ /* 0x000ea60000100a00 */
[C---:B------:R-:W-:Y:S01]  /*c9a0*/  IMAD.WIDE R16, R4.reuse, 0x2, R58 ;  /* 0x0000000204107825 */ /* 0x040fe200078e023a */
[----:B------:R-:W2:Y:S03]  /*c9b0*/  LDL.64 R62, [R1+0x520] ;  /* 0x00052000013e7983 */ /* 0x000ea60000100a00 */
[----:B------:R-:W-:Y:S01]  /*c9c0*/  IMAD.WIDE R14, R4, 0x2, R50 ;  /* 0x00000002040e7825 */ /* 0x000fe200078e0232 */
[----:B------:R-:W2:Y:S03]  /*c9d0*/  LDL.64 R60, [R1+0x530] ;  /* 0x00053000013c7983 */ /* 0x000ea60000100a00 */
[----:B------:R-:W-:Y:S01]  /*c9e0*/  IMAD R8, R5, 0x1e, RZ ;  /* 0x0000001e05087824 */ /* 0x000fe200078e02ff */
[----:B------:R-:W2:Y:S04]  /*c9f0*/  LDL.64 R58, [R1+0x528] ;  /* 0x00052800013a7983 */ /* 0x000ea80000100a00 */
[----:B------:R-:W2:Y:S04]  /*ca00*/  LDL.64 R50, [R1+0x520] ;  /* 0x0005200001327983 */ /* 0x000ea80000100a00 */
[----:B------:R0:W2:Y:S01]  /*ca10*/  LDG.E.U16 R251, desc[UR6][R18.64] ;  /* 0x0000000612fb7981 */ /* 0x0000a2000c1e1500 */
[----:B------:R-:W-:Y:S01]  /*ca20*/  IMAD.IADD R54, R13, 0x1, R2 ;  /* 0x000000010d367824 */ /* 0x000fe200078e0202 */
[----:B------:R-:W-:-:S02]  /*ca30*/  MOV R55, R71 ;  /* 0x0000004700377202 */ /* 0x000fc40000000f00 */
[----:B------:R-:W2:Y:S01]  /*ca40*/  LDG.E.U16 R250, desc[UR6][R16.64] ;  /* 0x0000000610fa7981 */ /* 0x000ea2000c1e1500 */
[----:B------:R-:W-:-:S03]  /*ca50*/  IMAD.IADD R52, R11, 0x1, R2 ;  /* 0x000000010b347824 */ /* 0x000fc600078e0202 */
[----:B------:R-:W-:Y:S04]  /*ca60*/  STL [R1+0x558], R54 ;  /* 0x0005583601007387 */ /* 0x000fe80000100800 */
[----:B------:R-:W-:Y:S01]  /*ca70*/  STL [R1+0x550], R52 ;  /* 0x0005503401007387 */ /* 0x000fe20000100800 */
[----:B------:R-:W-:-:S03]  /*ca80*/  MOV R53, R69 ;  /* 0x0000004500357202 */ /* 0x000fc60000000f00 */
[----:B------:R-:W2:Y:S01]  /*ca90*/  LDG.E.U16 R249, desc[UR6][R14.64] ;  /* 0x000000060ef97981 */ /* 0x000ea2000c1e1500 */
[----:B------:R-:W-:-:S05]  /*caa0*/  IMAD.IADD R48, R10, 0x1, R2 ;  /* 0x000000010a307824 */ /* 0x000fca00078e0202 */
[----:B------:R-:W-:Y:S01]  /*cab0*/  STL [R1+0x548], R48 ;  /* 0x0005483001007387 */ /* 0x000fe20000100800 */
[----:B---3--:R-:W-:-:S05]  /*cac0*/  IADD3 R44, R9, R2, RZ ;  /* 0x00000002092c7210 */ /* 0x008fca0007ffe0ff */
[----:B------:R1:W-:Y:S01]  /*cad0*/  STL [R1+0x540], R44 ;  /* 0x0005402c01007387 */ /* 0x0003e20000100800 */
[----:B----4-:R-:W-:-:S03]  /*cae0*/  IMAD.IADD R42, R8, 0x1, R2 ;  /* 0x00000001082a7824 */ /* 0x010fc600078e0202 */
[----:B--2---:R-:W2:Y:S01]  /*caf0*/  LDL.64 R46, [R1+0x518] ;  /* 0x00051800012e7983 */ /* 0x004ea20000100a00 */
[----:B------:R-:W-:-:S03]  /*cb00*/  IMAD.WIDE R10, R4, 0x2, R44 ;  /* 0x00000002040a7825 */ /* 0x000fc600078e022c */
[----:B------:R3:W-:Y:S04]  /*cb10*/  STL [R1+0x538], R42 ;  /* 0x0005382a01007387 */ /* 0x0007e80000100800 */
[----:B------:R-:W4:Y:S01]  /*cb20*/  LDL.64 R22, [R1+0x510] ;  /* 0x0005100001167983 */ /* 0x000f220000100a00 */
[----:B------:R-:W-:-:S03]  /*cb30*/  IMAD.WIDE R8, R4, 0x2, R42 ;  /* 0x0000000204087825 */ /* 0x000fc600078e022a */
[----:B-1----:R-:W4:Y:S04]  /*cb40*/  LDL.64 R44, [R1+0x4f0] ;  /* 0x0004f000012c7983 */ /* 0x002f280000100a00 */
[----:B---3--:R-:W3:Y:S01]  /*cb50*/  LDL.64 R42, [R1+0x4e0] ;  /* 0x0004e000012a7983 */ /* 0x008ee20000100a00 */
[----:B------:R-:W-:Y:S01]  /*cb60*/  IMAD R13, R5, 0x22, RZ ;  /* 0x00000022050d7824 */ /* 0x000fe200078e02ff */
[----:B------:R-:W-:Y:S02]  /*cb70*/  MOV R49, R57 ;  /* 0x0000003900317202 */ /* 0x000fe40000000f00 */
[----:B------:R1:W3:Y:S01]  /*cb80*/  LDG.E.U16 R243, desc[UR6][R10.64] ;  /* 0x000000060af37981 */ /* 0x0002e2000c1e1500 */
[----:B------:R-:W-:-:S03]  /*cb90*/  IMAD.IADD R60, R13, 0x1, R2 ;  /* 0x000000010d3c7824 */ /* 0x000fc600078e0202 */
[----:B------:R1:W3:Y:S01]  /*cba0*/  LDG.E.U16 R242, desc[UR6][R8.64] ;  /* 0x0000000608f27981 */ /* 0x0002e2000c1e1500 */
[----:B0-----:R-:W-:-:S03]  /*cbb0*/  IMAD.WIDE R18, R4, 0x2, R54 ;  /* 0x0000000204127825 */ /* 0x001fc600078e0236 */
[----:B------:R-:W3:Y:S01]  /*cbc0*/  LDL.64 R70, [R1+0x508] ;  /* 0x0005080001467983 */ /* 0x000ee20000100a00 */
[C---:B-1----:R-:W-:Y:S02]  /*cbd0*/  IMAD R11, R5.reuse, 0x24, RZ ;  /* 0x00000024050b7824 */ /* 0x042fe400078e02ff */
[C---:B------:R-:W-:Y:S01]  /*cbe0*/  IMAD R10, R5.reuse, 0x26, RZ ;  /* 0x00000026050a7824 */ /* 0x040fe200078e02ff */
[----:B------:R-:W3:Y:S01]  /*cbf0*/  LDL.64 R68, [R1+0x500] ;  /* 0x0005000001447983 */ /* 0x000ee20000100a00 */
[----:B------:R-:W-:Y:S02]  /*cc00*/  IMAD R9, R5, 0x28, RZ ;  /* 0x0000002805097824 */ /* 0x000fe400078e02ff */
[--C-:B------:R-:W-:Y:S01]  /*cc10*/  IMAD.IADD R58, R11, 0x1, R2.reuse ;  /* 0x000000010b3a7824 */ /* 0x100fe200078e0202 */
[----:B------:R-:W3:Y:S01]  /*cc20*/  LDL.64 R56, [R1+0x4f8] ;  /* 0x0004f80001387983 */ /* 0x000ee20000100a00 */
[----:B------:R-:W-:Y:S02]  /*cc30*/  IMAD.IADD R50, R10, 0x1, R2 ;  /* 0x000000010a327824 */ /* 0x000fe400078e0202 */
[C---:B------:R-:W-:Y:S01]  /*cc40*/  IMAD.WIDE R16, R4.reuse, 0x2, R52 ;  /* 0x0000000204107825 */ /* 0x040fe200078e0234 */
[----:B------:R-:W3:Y:S03]  /*cc50*/  LDL.64 R54, [R1+0x508] ;  /* 0x0005080001367983 */ /* 0x000ee60000100a00 */
[----:B------:R-:W-:Y:S01]  /*cc60*/  IMAD.WIDE R14, R4, 0x2, R48 ;  /* 0x00000002040e7825 */ /* 0x000fe200078e0230 */
[----:B------:R-:W3:Y:S03]  /*cc70*/  LDL.64 R52, [R1+0x500] ;  /* 0x0005000001347983 */ /* 0x000ee60000100a00 */
[C---:B------:R-:W-:Y:S01]  /*cc80*/  IMAD R8, R5.reuse, 0x2a, RZ ;  /* 0x0000002a05087824 */ /* 0x040fe200078e02ff */
[----:B------:R-:W3:Y:S04]  /*cc90*/  LDL.64 R48, [R1+0x4f8] ;  /* 0x0004f80001307983 */ /* 0x000ee80000100a00 */
[----:B------:R-:W-:Y:S04]  /*cca0*/  STL [R1+0x530], R60 ;  /* 0x0005303c01007387 */ /* 0x000fe80000100800 */
[----:B------:R-:W-:Y:S04]  /*ccb0*/  STL [R1+0x528], R58 ;  /* 0x0005283a01007387 */ /* 0x000fe80000100800 */
[----:B------:R-:W-:Y:S01]  /*ccc0*/  STL [R1+0x520], R50 ;  /* 0x0005203201007387 */ /* 0x000fe20000100800 */
[----:B------:R-:W-:Y:S01]  /*ccd0*/  IMAD R13, R5, 0x2c, RZ ;  /* 0x0000002c050d7824 */ /* 0x000fe200078e02ff */
[----:B------:R-:W-:-:S02]  /*cce0*/  MOV R61, R67 ;  /* 0x00000043003d7202 */ /* 0x000fc40000000f00 */
[----:B------:R-:W-:Y:S01]  /*ccf0*/  MOV R59, R65 ;  /* 0x00000041003b7202 */ /* 0x000fe20000000f00 */
[----:B------:R0:W3:Y:S01]  /*cd00*/  LDG.E.U16 R246, desc[UR6][R18.64] ;  /* 0x0000000612f67981 */ /* 0x0000e2000c1e1500 */
[----:B------:R-:W-:-:S03]  /*cd10*/  MOV R51, R63 ;  /* 0x0000003f00337202 */ /* 0x000fc60000000f00 */
[----:B------:R-:W3:Y:S04]  /*cd20*/  LDG.E.U16 R245, desc[UR6][R16.64] ;  /* 0x0000000610f57981 */ /* 0x000ee8000c1e1500 */
[----:B------:R-:W3:Y:S01]  /*cd30*/  LDG.E.U16 R244, desc[UR6][R14.64] ;  /* 0x000000060ef47981 */ /* 0x000ee2000c1e1500 */
[----:B--2---:R-:W-:-:S05]  /*cd40*/  IADD3 R46, R9, R2, RZ ;  /* 0x00000002092e7210 */ /* 0x004fca0007ffe0ff */
[----:B------:R1:W-:Y:S01]  /*cd50*/  STL [R1+0x518], R46 ;  /* 0x0005182e01007387 */ /* 0x0003e20000100800 */
[----:B----4-:R-:W-:-:S03]  /*cd60*/  IMAD.IADD R22, R8, 0x1, R2 ;  /* 0x0000000108167824 */ /* 0x010fc600078e0202 */
[----:B------:R-:W2:Y:S01]  /*cd70*/  LDL.64 R44, [R1+0x4f0] ;  /* 0x0004f000012c7983 */ /* 0x000ea20000100a00 */
[----:B------:R-:W-:-:S03]  /*cd80*/  IMAD.WIDE R10, R4, 0x2, R46 ;  /* 0x00000002040a7825 */ /* 0x000fc600078e022e */
[----:B------:R4:W-:Y:S04]  /*cd90*/  STL [R1+0x510], R22 ;  /* 0x0005101601007387 */ /* 0x0009e80000100800 */
[----:B---3--:R-:W3:Y:S01]  /*cda0*/  LDL.64 R42, [R1+0x4e0] ;  /* 0x0004e000012a7983 */ /* 0x008ee20000100a00 */
[----:B------:R-:W-:-:S03]  /*cdb0*/  IMAD.WIDE R8, R4, 0x2, R22 ;  /* 0x0000000204087825 */ /* 0x000fc600078e0216 */
[----:B-1----:R-:W3:Y:S04]  /*cdc0*/  LDL.64 R46, [R1+0x4c0] ;  /* 0x0004c000012e7983 */ /* 0x002ee80000100a00 */
[----:B----4-:R-:W4:Y:S04]  /*cdd0*/  LDL.64 R22, [R1+0x4b8] ;  /* 0x0004b80001167983 */ /* 0x010f280000100a00 */
[----:B------:R1:W4:Y:S04]  /*cde0*/  LDG.E.U16 R238, desc[UR6][R10.64] ;  /* 0x000000060aee7981 */ /* 0x000328000c1e1500 */
[----:B------:R1:W4:Y:S01]  /*cdf0*/  LDG.E.U16 R237, desc[UR6][R8.64] ;  /* 0x0000000608ed7981 */ /* 0x000322000c1e1500 */
[----:B0-----:R-:W-:-:S03]  /*ce00*/  IMAD.WIDE R18, R4, 0x2, R60 ;  /* 0x0000000204127825 */ /* 0x001fc600078e023c */
[----:B------:R-:W4:Y:S01]  /*ce10*/  LDL.64 R66, [R1+0x4d8] ;  /* 0x0004d80001427983 */ /* 0x000f220000100a00 */
[C---:B-1----:R-:W-:Y:S02]  /*ce20*/  IMAD R11, R5.reuse, 0x2e, RZ ;  /* 0x0000002e050b7824 */ /* 0x042fe400078e02ff */
[C---:B------:R-:W-:Y:S01]  /*ce30*/  IMAD R10, R5.reuse, 0x30, RZ ;  /* 0x00000030050a7824 */ /* 0x040fe200078e02ff */
[----:B------:R-:W4:Y:S01]  /*ce40*/  LDL.64 R64, [R1+0x4d0] ;  /* 0x0004d00001407983 */ /* 0x000f220000100a00 */
[----:B------:R-:W-:Y:S02]  /*ce50*/  IMAD R9, R5, 0x32, RZ ;  /* 0x0000003205097824 */ /* 0x000fe400078e02ff */
[--C-:B------:R-:W-:Y:S01]  /*ce60*/  IMAD.IADD R54, R13, 0x1, R2.reuse ;  /* 0x000000010d367824 */ /* 0x100fe200078e0202 */
[----:B------:R-:W4:Y:S01]  /*ce70*/  LDL.64 R62, [R1+0x4c8] ;  /* 0x0004c800013e7983 */ /* 0x000f220000100a00 */
[--C-:B------:R-:W-:Y:S02]  /*ce80*/  IMAD.IADD R52, R11, 0x1, R2.reuse ;  /* 0x000000010b347824 */ /* 0x100fe400078e0202 */
[----:B------:R-:W-:Y:S01]  /*ce90*/  IMAD.IADD R48, R10, 0x1, R2 ;  /* 0x000000010a307824 */ /* 0x000fe200078e0202 */
[----:B------:R-:W4:Y:S01]  /*cea0*/  LDL.64 R60, [R1+0x4d8] ;  /* 0x0004d800013c7983 */ /* 0x000f220000100a00 */
[----:B------:R-:W-:-:S03]  /*ceb0*/  IMAD.WIDE R16, R4, 0x2, R58 ;  /* 0x0000000204107825 */ /* 0x000fc600078e023a */
[----:B------:R-:W4:Y:S01]  /*cec0*/  LDL.64 R58, [R1+0x4d0] ;  /* 0x0004d000013a7983 */ /* 0x000f220000100a00 */
[----:B------:R-:W-:-:S03]  /*ced0*/  IMAD.WIDE R14, R4, 0x2, R50 ;  /* 0x00000002040e7825 */ /* 0x000fc600078e0232 */
[----:B------:R-:W4:Y:S01]  /*cee0*/  LDL.64 R50, [R1+0x4c8] ;  /* 0x0004c80001327983 */ /* 0x000f220000100a00 */
[----:B------:R-:W-:-:S03]  /*cef0*/  IMAD R8, R5, 0x36, RZ ;  /* 0x0000003605087824 */ /* 0x000fc600078e02ff */
[----:B------:R-:W-:Y:S04]  /*cf00*/  STL [R1+0x508], R54 ;  /* 0x0005083601007387 */ /* 0x000fe80000100800 */
[----:B------:R-:W-:Y:S04]  /*cf10*/  STL [R1+0x500], R52 ;  /* 0x0005003401007387 */ /* 0x000fe80000100800 */
[----:B------:R-:W-:Y:S01]  /*cf20*/  STL [R1+0x4f8], R48 ;  /* 0x0004f83001007387 */ /* 0x000fe20000100800 */
[----:B------:R-:W-:Y:S02]  /*cf30*/  MOV R55, R71 ;  /* 0x0000004700377202 */ /* 0x000fe40000000f00 */
[----:B------:R-:W-:Y:S01]  /*cf40*/  MOV R53, R69 ;  /* 0x0000004500357202 */ /* 0x000fe20000000f00 */
[----:B------:R0:W4:Y:S01]  /*cf50*/  LDG.E.U16 R241, desc[UR6][R18.64] ;  /* 0x0000000612f17981 */ /* 0x000122000c1e1500 */
[----:B------:R-:W-:Y:S01]  /*cf60*/  MOV R49, R57 ;  /* 0x0000003900317202 */ /* 0x000fe20000000f00 */
[----:B------:R-:W-:-:S02]  /*cf70*/  IMAD R157, R5, 0x42, RZ ;  /* 0x00000042059d7824 */ /* 0x000fc400078e02ff */
[----:B------:R-:W4:Y:S04]  /*cf80*/  LDG.E.U16 R240, desc[UR6][R16.64] ;  /* 0x0000000610f07981 */ /* 0x000f28000c1e1500 */
[----:B------:R-:W4:Y:S01]  /*cf90*/  LDG.E.U16 R239, desc[UR6][R14.64] ;  /* 0x000000060eef7981 */ /* 0x000f22000c1e1500 */
[----:B--2---:R-:W-:-:S05]  /*cfa0*/  IADD3 R44, R9, R2, RZ ;  /* 0x00000002092c7210 */ /* 0x004fca0007ffe0ff */
[----:B------:R1:W-:Y:S01]  /*cfb0*/  STL [R1+0x4f0], R44 ;  /* 0x0004f02c01007387 */ /* 0x0003e20000100800 */
[----:B---3--:R-:W-:-:S03]  /*cfc0*/  IMAD.IADD R42, R8, 0x1, R2 ;  /* 0x00000001082a7824 */ /* 0x008fc600078e0202 */
[----:B------:R-:W2:Y:S01]  /*cfd0*/  LDL.64 R46, [R1+0x4c0] ;  /* 0x0004c000012e7983 */ /* 0x000ea20000100a00 */
[----:B------:R-:W-:-:S03]  /*cfe0*/  IMAD.WIDE R10, R4, 0x2, R44 ;  /* 0x00000002040a7825 */ /* 0x000fc600078e022c */
[----:B------:R3:W-:Y:S04]  /*cff0*/  STL [R1+0x4e0], R42 ;  /* 0x0004e02a01007387 */ /* 0x0007e80000100800 */
[----:B----4-:R-:W4:Y:S01]  /*d000*/  LDL.64 R22, [R1+0x4b8] ;  /* 0x0004b80001167983 */ /* 0x010f220000100a00 */
[----:B------:R-:W-:-:S03]  /*d010*/  IMAD.WIDE R8, R4, 0x2, R42 ;  /* 0x0000000204087825 */ /* 0x000fc600078e022a */
[----:B-1----:R-:W4:Y:S04]  /*d020*/  LDL.64 R44, [R1+0x498] ;  /* 0x00049800012c7983 */ /* 0x002f280000100a00 */
[----:B---3--:R-:W3:Y:S04]  /*d030*/  LDL.64 R42, [R1+0x490] ;  /* 0x00049000012a7983 */ /* 0x008ee80000100a00 */
[----:B------:R1:W3:Y:S04]  /*d040*/  LDG.E.U16 R233, desc[UR6][R10.64] ;  /* 0x000000060ae97981 */ /* 0x0002e8000c1e1500 */
[----:B------:R1:W3:Y:S01]  /*d050*/  LDG.E.U16 R232, desc[UR6][R8.64] ;  /* 0x0000000608e87981 */ /* 0x0002e2000c1e1500 */
[----:B0-----:R-:W-:-:S03]  /*d060*/  IMAD.WIDE R18, R4, 0x2, R54 ;  /* 0x0000000204127825 */ /* 0x001fc600078e0236 */
[----:B------:R-:W3:Y:S01]  /*d070*/  LDL.64 R74, [R1+0x4b0] ;  /* 0x0004b000014a7983 */ /* 0x000ee20000100a00 */
[C---:B-1----:R-:W-:Y:S02]  /*d080*/  IMAD R11, R5.reuse, 0x38, RZ ;  /* 0x00000038050b7824 */ /* 0x042fe400078e02ff */
[C---:B------:R-:W-:Y:S01]  /*d090*/  IMAD R10, R5.reuse, 0x3a, RZ ;  /* 0x0000003a050a7824 */ /* 0x040fe200078e02ff */
[----:B------:R-:W3:Y:S01]  /*d0a0*/  LDL.64 R72, [R1+0x4a8] ;  /* 0x0004a80001487983 */ /* 0x000ee20000100a00 */
[C---:B------:R-:W-:Y:S02]  /*d0b0*/  IMAD R9, R5.reuse, 0x3c, RZ ;  /* 0x0000003c05097824 */ /* 0x040fe400078e02ff */
[----:B------:R-:W-:Y:S01]  /*d0c0*/  IMAD R8, R5, 0x3e, RZ ;  /* 0x0000003e05087824 */ /* 0x000fe200078e02ff */
[----:B------:R-:W3:Y:S01]  /*d0d0*/  LDL.64 R56, [R1+0x4a0] ;  /* 0x0004a00001387983 */ /* 0x000ee20000100a00 */
[--C-:B------:R-:W-:Y:S02]  /*d0e0*/  IMAD.IADD R60, R11, 0x1, R2.reuse ;  /* 0x000000010b3c7824 */ /* 0x100fe400078e0202 */
[--C-:B------:R-:W-:Y:S01]  /*d0f0*/  IMAD.IADD R58, R10, 0x1, R2.reuse ;  /* 0x000000010a3a7824 */ /* 0x100fe200078e0202 */
[----:B------:R-:W3:Y:S01]  /*d100*/  LDL.64 R54, [R1+0x4b0] ;  /* 0x0004b00001367983 */ /* 0x000ee20000100a00 */
[----:B------:R-:W-:-:S02]  /*d110*/  IMAD.IADD R50, R9, 0x1, R2 ;  /* 0x0000000109327824 */ /* 0x000fc400078e0202 */
[C---:B------:R-:W-:Y:S01]  /*d120*/  IMAD.WIDE R16, R4.reuse, 0x2, R52 ;  /* 0x0000000204107825 */ /* 0x040fe200078e0234 */
[----:B------:R-:W-:Y:S01]  /*d130*/  MOV R59, R65 ;  /* 0x00000041003b7202 */ /* 0x000fe20000000f00 */
[----:B------:R-:W3:Y:S02]  /*d140*/  LDL.64 R52, [R1+0x4a8] ;  /* 0x0004a80001347983 */ /* 0x000ee40000100a00 */
[----:B------:R-:W-:Y:S02]  /*d150*/  IMAD.WIDE R14, R4, 0x2, R48 ;  /* 0x00000002040e7825 */ /* 0x000fe400078e0230 */
[----:B------:R-:W3:Y:S04]  /*d160*/  LDL.64 R48, [R1+0x4a0] ;  /* 0x0004a00001307983 */ /* 0x000ee80000100a00 */
[----:B------:R-:W-:Y:S04]  /*d170*/  STL [R1+0x4d8], R60 ;  /* 0x0004d83c01007387 */ /* 0x000fe80000100800 */
[----:B------:R0:W-:Y:S04]  /*d180*/  STL [R1+0x4d0], R58 ;  /* 0x0004d03a01007387 */ /* 0x0001e80000100800 */
[----:B------:R1:W-:Y:S01]  /*d190*/  STL [R1+0x4c8], R50 ;  /* 0x0004c83201007387 */ /* 0x0003e20000100800 */
[----:B------:R-:W-:-:S03]  /*d1a0*/  MOV R51, R63 ;  /* 0x0000003f00337202 */ /* 0x000fc60000000f00 */
[----:B------:R0:W3:Y:S04]  /*d1b0*/  LDG.E.U16 R235, desc[UR6][R16.64] ;  /* 0x0000000610eb7981 */ /* 0x0000e8000c1e1500 */
[----:B------:R1:W3:Y:S01]  /*d1c0*/  LDG.E.U16 R234, desc[UR6][R14.64] ;  /* 0x000000060eea7981 */ /* 0x0002e2000c1e1500 */
[C---:B------:R-:W-:Y:S01]  /*d1d0*/  IMAD R154, R5.reuse, 0x44, RZ ;  /* 0x00000044059a7824 */ /* 0x040fe200078e02ff */
[----:B------:R-:W-:Y:S01]  /*d1e0*/  MOV R61, R67 ;  /* 0x00000043003d7202 */ /* 0x000fe20000000f00 */
[----:B------:R-:W-:Y:S01]  /*d1f0*/  IMAD R153, R5, 0x46, RZ ;  /* 0x0000004605997824 */ /* 0x000fe200078e02ff */
[----:B------:R3:W3:Y:S01]  /*d200*/  LDG.E.U16 R236, desc[UR6][R18.64] ;  /* 0x0000000612ec7981 */ /* 0x0006e2000c1e1500 */
[----:B0-----:R-:W-:-:S04]  /*d210*/  IMAD.WIDE R16, R4, 0x2, R58 ;  /* 0x0000000204107825 */ /* 0x001fc800078e023a */
[----:B-1----:R-:W-:Y:S01]  /*d220*/  IMAD.WIDE R14, R4, 0x2, R50 ;  /* 0x00000002040e7825 */ /* 0x002fe200078e0232 */
[----:B------:R-:W3:Y:S01]  /*d230*/  LDG.E.U16 R230, desc[UR6][R16.64] ;  /* 0x0000000610e67981 */ /* 0x000ee2000c1e1500 */
[----:B--2---:R-:W-:Y:S02]  /*d240*/  IADD3 R46, R8, R2, RZ ;  /* 0x00000002082e7210 */ /* 0x004fe40007ffe0ff */
[----:B----4-:R-:W-:-:S03]  /*d250*/  IMAD.IADD R22, R157, 0x1, R2 ;  /* 0x000000019d167824 */ /* 0x010fc600078e0202 */
[----:B------:R0:W-:Y:S04]  /*d260*/  STL [R1+0x4c0], R46 ;  /* 0x0004c02e01007387 */ /* 0x0001e80000100800 */
[----:B------:R-:W2:Y:S04]  /*d270*/  LDL.64 R44, [R1+0x498] ;  /* 0x00049800012c7983 */ /* 0x000ea80000100a00 */
[----:B------:R-:W-:Y:S04]  /*d280*/  STL [R1+0x4b8], R22 ;  /* 0x0004b81601007387 */ /* 0x000fe80000100800 */
[----:B---3--:R-:W3:Y:S04]  /*d290*/  LDL.64 R42, [R1+0x490] ;  /* 0x00049000012a7983 */ /* 0x008ee80000100a00 */
[----:B------:R-:W4:Y:S04]  /*d2a0*/  LDL.64 R58, [R1+0x470] ;  /* 0x00047000013a7983 */ /* 0x000f280000100a00 */
[----:B------:R-:W4:Y:S01]  /*d2b0*/  LDL.64 R50, [R1+0x468] ;  /* 0x0004680001327983 */ /* 0x000f220000100a00 */
[----:B------:R-:W-:-:S03]  /*d2c0*/  IMAD.WIDE R8, R4, 0x2, R22 ;  /* 0x0000000204087825 */ /* 0x000fc600078e0216 */
[----:B------:R-:W4:Y:S01]  /*d2d0*/  LDL.64 R70, [R1+0x488] ;  /* 0x0004880001467983 */ /* 0x000f220000100a00 */
[C---:B------:R-:W-:Y:S02]  /*d2e0*/  IMAD R152, R5.reuse, 0x48, RZ ;  /* 0x0000004805987824 */ /* 0x040fe400078e02ff */
[----:B------:R-:W-:Y:S01]  /*d2f0*/  IMAD R23, R5, 0x4a, RZ ;  /* 0x0000004a05177824 */ /* 0x000fe200078e02ff */
[----:B------:R-:W4:Y:S01]  /*d300*/  LDL.64 R68, [R1+0x480] ;  /* 0x0004800001447983 */ /* 0x000f220000100a00 */
[----:B------:R-:W-:-:S03]  /*d310*/  IMAD.WIDE R10, R4, 0x2, R46 ;  /* 0x00000002040a7825 */ /* 0x000fc600078e022e */
[----:B------:R-:W4:Y:S01]  /*d320*/  LDL.64 R66, [R1+0x478] ;  /* 0x0004780001427983 */ /* 0x000f220000100a00 */
[----:B------:R-:W-:Y:S02]  /*d330*/  IMAD.IADD R54, R154, 0x1, R2 ;  /* 0x000000019a367824 */ /* 0x000fe400078e0202 */
[----:B------:R-:W-:Y:S01]  /*d340*/  IMAD.WIDE R18, R4, 0x2, R60 ;  /* 0x0000000204127825 */ /* 0x000fe200078e023c */
[----:B------:R-:W4:Y:S03]  /*d350*/  LDL.64 R64, [R1+0x488] ;  /* 0x0004880001407983 */ /* 0x000f260000100a00 */
[--C-:B------:R-:W-:Y:S01]  /*d360*/  IMAD.IADD R52, R153, 0x1, R2.reuse ;  /* 0x0000000199347824 */ /* 0x100fe200078e0202 */
[----:B------:R-:W4:Y:S01]  /*d370*/  LDL.64 R62, [R1+0x480] ;  /* 0x00048000013e7983 */ /* 0x000f220000100a00 */
[----:B------:R-:W-:Y:S02]  /*d380*/  IMAD.IADD R48, R152, 0x1, R2 ;  /* 0x0000000198307824 */ /* 0x000fe400078e0202 */
[----:B0-----:R-:W-:Y:S01]  /*d390*/  IMAD R46, R5, 0x4c, RZ ;  /* 0x0000004c052e7824 */ /* 0x001fe200078e02ff */
[----:B------:R-:W4:Y:S04]  /*d3a0*/  LDL.64 R60, [R1+0x478] ;  /* 0x00047800013c7983 */ /* 0x000f280000100a00 */
[----:B------:R0:W-:Y:S01]  /*d3b0*/  STL [R1+0x4b0], R54 ;  /* 0x0004b03601007387 */ /* 0x0001e20000100800 */
[----:B------:R-:W-:-:S03]  /*d3c0*/  MOV R55, R75 ;  /* 0x0000004b00377202 */ /* 0x000fc60000000f00 */
[----:B------:R-:W-:Y:S04]  /*d3d0*/  STL [R1+0x4a8], R52 ;  /* 0x0004a83401007387 */ /* 0x000fe80000100800 */
[----:B------:R-:W-:Y:S04]  /*d3e0*/  STL [R1+0x4a0], R48 ;  /* 0x0004a03001007387 */ /* 0x000fe80000100800 */
[----:B------:R1:W4:Y:S04]  /*d3f0*/  LDG.E.U16 R231, desc[UR6][R18.64] ;  /* 0x0000000612e77981 */ /* 0x000328000c1e1500 */
[----:B------:R0:W4:Y:S01]  /*d400*/  LDG.E.U16 R227, desc[UR6][R8.64] ;  /* 0x0000000608e37981 */ /* 0x000122000c1e1500 */
[----:B------:R-:W-:-:S02]  /*d410*/  MOV R53, R73 ;  /* 0x0000004900357202 */ /* 0x000fc40000000f00 */
[----:B------:R-:W-:Y:S01]  /*d420*/  MOV R49, R57 ;  /* 0x0000003900317202 */ /* 0x000fe20000000f00 */
[----:B------:R0:W4:Y:S01]  /*d430*/  LDG.E.U16 R229, desc[UR6][R14.64] ;  /* 0x000000060ee57981 */ /* 0x000122000c1e1500 */
[----:B-1----:R-:W-:-:S03]  /*d440*/  IMAD.WIDE R18, R4, 0x2, R54 ;  /* 0x0000000204127825 */ /* 0x002fc600078e0236 */
[----:B------:R1:W4:Y:S01]  /*d450*/  LDG.E.U16 R228, desc[UR6][R10.64] ;  /* 0x000000060ae47981 */ /* 0x000322000c1e1500 */
[----:B--2---:R-:W-:Y:S01]  /*d460*/  IADD3 R44, R23, R2, RZ ;  /* 0x00000002172c7210 */ /* 0x004fe20007ffe0ff */
[----:B---3--:R-:W-:-:S04]  /*d470*/  IMAD.IADD R42, R46, 0x1, R2 ;  /* 0x000000012e2a7824 */ /* 0x008fc800078e0202 */
[----:B------:R-:W-:Y:S04]  /*d480*/  STL [R1+0x498], R44 ;  /* 0x0004982c01007387 */ /* 0x000fe80000100800 */
[----:B----4-:R-:W2:Y:S04]  /*d490*/  LDL.64 R58, [R1+0x470] ;  /* 0x00047000013a7983 */ /* 0x010ea80000100a00 */
[----:B------:R3:W-:Y:S04]  /*d4a0*/  STL [R1+0x490], R42 ;  /* 0x0004902a01007387 */ /* 0x0007e80000100800 */
[----:B------:R-:W4:Y:S01]  /*d4b0*/  LDL.64 R50, [R1+0x468] ;  /* 0x0004680001327983 */ /* 0x000f220000100a00 */
[----:B0-----:R-:W-:-:S03]  /*d4c0*/  IMAD.WIDE R8, R4, 0x2, R42 ;  /* 0x0000000204087825 */ /* 0x001fc600078e022a */
[----:B------:R-:W4:Y:S04]  /*d4d0*/  LDL.64 R54, [R1+0x448] ;  /* 0x0004480001367983 */ /* 0x000f280000100a00 */
[----:B---3--:R-:W3:Y:S01]  /*d4e0*/  LDL.64 R42, [R1+0x440] ;  /* 0x00044000012a7983 */ /* 0x008ee20000100a00 */
[----:B------:R-:W-:-:S03]  /*d4f0*/  IMAD.WIDE R16, R4, 0x2, R52 ;  /* 0x0000000204107825 */ /* 0x000fc600078e0234 */
[----:B------:R-:W3:Y:S01]  /*d500*/  LDL.64 R84, [R1+0x460] ;  /* 0x0004600001547983 */ /* 0x000ee20000100a00 */
[C---:B------:R-:W-:Y:S02]  /*d510*/  IMAD R53, R5.reuse, 0x4e, RZ ;  /* 0x0000004e05357824 */ /* 0x040fe400078e02ff */
[C---:B------:R-:W-:Y:S01]  /*d520*/  IMAD.WIDE R14, R4.reuse, 0x2, R48 ;  /* 0x00000002040e7825 */ /* 0x040fe200078e0230 */
[----:B------:R-:W3:Y:S03]  /*d530*/  LDL.64 R82, [R1+0x458] ;  /* 0x0004580001527983 */ /* 0x000ee60000100a00 */
[----:B-1----:R-:W-:Y:S01]  /*d540*/  IMAD.WIDE R10, R4, 0x2, R44 ;  /* 0x00000002040a7825 */ /* 0x002fe200078e022c */
[----:B------:R-:W3:Y:S03]  /*d550*/  LDL.64 R80, [R1+0x450] ;  /* 0x0004500001507983 */ /* 0x000ee60000100a00 */
[C---:B------:R-:W-:Y:S01]  /*d560*/  IMAD R159, R5.reuse, 0x50, RZ ;  /* 0x00000050059f7824 */ /* 0x040fe200078e02ff */
[----:B------:R-:W3:Y:S01]  /*d570*/  LDL.64 R78, [R1+0x460] ;  /* 0x00046000014e7983 */ /* 0x000ee20000100a00 */
[----:B------:R-:W-:-:S02]  /*d580*/  IMAD R48, R5, 0x52, RZ ;  /* 0x0000005205307824 */ /* 0x000fc400078e02ff */
[----:B------:R-:W-:Y:S01]  /*d590*/  IMAD R45, R5, 0x54, RZ ;  /* 0x00000054052d7824 */ /* 0x000fe200078e02ff */
[----:B------:R-:W3:Y:S01]  /*d5a0*/  LDL.64 R76, [R1+0x458] ;  /* 0x00045800014c7983 */ /* 0x000ee20000100a00 */
[--C-:B------:R-:W-:Y:S02]  /*d5b0*/  IMAD.IADD R64, R53, 0x1, R2.reuse ;  /* 0x0000000135407824 */ /* 0x100fe400078e0202 */
[--C-:B------:R-:W-:Y:S01]  /*d5c0*/  IMAD.IADD R62, R159, 0x1, R2.reuse ;  /* 0x000000019f3e7824 */ /* 0x100fe200078e0202 */
[----:B------:R-:W3:Y:S01]  /*d5d0*/  LDL.64 R56, [R1+0x450] ;  /* 0x0004500001387983 */ /* 0x000ee20000100a00 */
[----:B------:R-:W-:Y:S02]  /*d5e0*/  IMAD.IADD R60, R48, 0x1, R2 ;  /* 0x00000001303c7824 */ /* 0x000fe400078e0202 */
[C---:B------:R-:W-:Y:S01]  /*d5f0*/  IMAD R52, R5.reuse, 0x56, RZ ;  /* 0x0000005605347824 */ /* 0x040fe200078e02ff */
[----:B------:R-:W-:Y:S04]  /*d600*/  STL [R1+0x488], R64 ;  /* 0x0004884001007387 */ /* 0x000fe80000100800 */
[----:B------:R-:W-:Y:S04]  /*d610*/  STL [R1+0x480], R62 ;  /* 0x0004803e01007387 */ /* 0x000fe80000100800 */
[----:B------:R-:W-:Y:S04]  /*d620*/  STL [R1+0x478], R60 ;  /* 0x0004783c01007387 */ /* 0x000fe80000100800 */
[----:B------:R0:W3:Y:S01]  /*d630*/  LDG.E.U16 R223, desc[UR6][R10.64] ;  /* 0x000000060adf7981 */ /* 0x0000e2000c1e1500 */
[C---:B------:R-:W-:Y:S01]  /*d640*/  IMAD R156, R5.reuse, 0x58, RZ ;  /* 0x00000058059c7824 */ /* 0x040fe200078e02ff */
[----:B------:R-:W-:Y:S01]  /*d650*/  MOV R65, R71 ;  /* 0x0000004700417202 */ /* 0x000fe20000000f00 */
[----:B------:R-:W-:Y:S01]  /*d660*/  IMAD R47, R5, 0x5a, RZ ;  /* 0x0000005a052f7824 */ /* 0x000fe200078e02ff */
[----:B------:R1:W3:Y:S01]  /*d670*/  LDG.E.U16 R222, desc[UR6][R8.64] ;  /* 0x0000000608de7981 */ /* 0x0002e2000c1e1500 */
[----:B------:R-:W-:-:S02]  /*d680*/  MOV R63, R69 ;  /* 0x00000045003f7202 */ /* 0x000fc40000000f00 */
[----:B------:R-:W-:Y:S01]  /*d690*/  MOV R61, R67 ;  /* 0x00000043003d7202 */ /* 0x000fe20000000f00 */
[----:B------:R1:W3:Y:S01]  /*d6a0*/  LDG.E.U16 R226, desc[UR6][R18.64] ;  /* 0x0000000612e27981 */ /* 0x0002e2000c1e1500 */
[----:B------:R-:W-:-:S03]  /*d6b0*/  IMAD R155, R5, 0x60, RZ ;  /* 0x00000060059b7824 */ /* 0x000fc600078e02ff */
[----:B------:R1:W3:Y:S04]  /*d6c0*/  LDG.E.U16 R225, desc[UR6][R16.64] ;  /* 0x0000000610e17981 */ /* 0x0002e8000c1e1500 */
[----:B------:R1:W3:Y:S01]  /*d6d0*/  LDG.E.U16 R224, desc[UR6][R14.64] ;  /* 0x000000060ee07981 */ /* 0x0002e2000c1e1500 */
[----:B--2---:R-:W-:-:S05]  /*d6e0*/  IADD3 R58, R45, R2, RZ ;  /* 0x000000022d3a7210 */ /* 0x004fca0007ffe0ff */
[----:B------:R2:W-:Y:S01]  /*d6f0*/  STL [R1+0x470], R58 ;  /* 0x0004703a01007387 */ /* 0x0005e20000100800 */
[----:B----4-:R-:W-:-:S03]  /*d700*/  IMAD.IADD R50, R52, 0x1, R2 ;  /* 0x0000000134327824 */ /* 0x010fc600078e0202 */
[----:B------:R-:W4:Y:S01]  /*d710*/  LDL.64 R54, [R1+0x448] ;  /* 0x0004480001367983 */ /* 0x000f220000100a00 */
[----:B0-----:R-:W-:-:S03]  /*d720*/  IMAD.WIDE R10, R4, 0x2, R58 ;  /* 0x00000002040a7825 */ /* 0x001fc600078e023a */
[----:B------:R0:W-:Y:S04]  /*d730*/  STL [R1+0x468], R50 ;  /* 0x0004683201007387 */ /* 0x0001e80000100800 */
[----:B---3--:R-:W3:Y:S04]  /*d740*/  LDL.64 R42, [R1+0x440] ;  /* 0x00044000012a7983 */ /* 0x008ee80000100a00 */
[----:B--2---:R-:W2:Y:S01]  /*d750*/  LDL.64 R58, [R1+0x418] ;  /* 0x00041800013a7983 */ /* 0x004ea20000100a00 */
[----:B-1----:R-:W-:-:S03]  /*d760*/  IMAD.WIDE R8, R4, 0x2, R50 ;  /* 0x0000000204087825 */ /* 0x002fc600078e0232 */
[----:B------:R-:W2:Y:S01]  /*d770*/  LDL.64 R74, [R1+0x438] ;  /* 0x00043800014a7983 */ /* 0x000ea20000100a00 */
[C---:B------:R-:W-:Y:S02]  /*d780*/  IMAD R44, R5.reuse, 0x5c, RZ ;  /* 0x0000005c052c7824 */ /* 0x040fe400078e02ff */
[----:B------:R-:W-:Y:S01]  /*d790*/  IMAD R51, R5, 0x5e, RZ ;  /* 0x0000005e05337824 */ /* 0x000fe200078e02ff */
[----:B------:R-:W2:Y:S01]  /*d7a0*/  LDL.64 R72, [R1+0x430] ;  /* 0x0004300001487983 */ /* 0x000ea20000100a00 */
[--C-:B------:R-:W-:Y:S02]  /*d7b0*/  IMAD.IADD R78, R156, 0x1, R2.reuse ;  /* 0x000000019c4e7824 */ /* 0x100fe400078e0202 */
[----:B------:R-:W-:Y:S01]  /*d7c0*/  IMAD.IADD R76, R47, 0x1, R2 ;  /* 0x000000012f4c7824 */ /* 0x000fe200078e0202 */
[----:B------:R-:W2:Y:S01]  /*d7d0*/  LDL.64 R70, [R1+0x428] ;  /* 0x0004280001467983 */ /* 0x000ea20000100a00 */
[----:B------:R-:W-:-:S03]  /*d7e0*/  IMAD.WIDE R18, R4, 0x2, R64 ;  /* 0x0000000204127825 */ /* 0x000fc600078e0240 */
[----:B------:R-:W2:Y:S01]  /*d7f0*/  LDL.64 R68, [R1+0x420] ;  /* 0x0004200001447983 */ /* 0x000ea20000100a00 */
[----:B------:R-:W-:Y:S02]  /*d800*/  IMAD.IADD R56, R44, 0x1, R2 ;  /* 0x000000012c387824 */ /* 0x000fe400078e0202 */
[C---:B------:R-:W-:Y:S01]  /*d810*/  IMAD.WIDE R16, R4.reuse, 0x2, R62 ;  /* 0x0000000204107825 */ /* 0x040fe200078e023e */
[----:B------:R-:W2:Y:S03]  /*d820*/  LDL.64 R66, [R1+0x438] ;  /* 0x0004380001427983 */ /* 0x000ea60000100a00 */
[----:B------:R-:W-:Y:S01]  /*d830*/  IMAD.WIDE R14, R4, 0x2, R60 ;  /* 0x00000002040e7825 */ /* 0x000fe200078e023c */
[----:B------:R-:W2:Y:S01]  /*d840*/  LDL.64 R64, [R1+0x430] ;  /* 0x0004300001407983 */ /* 0x000ea20000100a00 */
[----:B------:R-:W-:-:S03]  /*d850*/  MOV R79, R85 ;  /* 0x00000055004f7202 */ /* 0x000fc60000000f00 */
[----:B------:R-:W2:Y:S04]  /*d860*/  LDL.64 R62, [R1+0x428] ;  /* 0x00042800013e7983 */ /* 0x000ea80000100a00 */
[----:B------:R-:W2:Y:S04]  /*d870*/  LDL.64 R60, [R1+0x420] ;  /* 0x00042000013c7983 */ /* 0x000ea80000100a00 */
[----:B------:R1:W-:Y:S01]  /*d880*/  STL [R1+0x460], R78 ;  /* 0x0004604e01007387 */ /* 0x0003e20000100800 */
[----:B------:R-:W-:-:S03]  /*d890*/  MOV R57, R81 ;  /* 0x0000005100397202 */ /* 0x000fc60000000f00 */
[----:B------:R-:W-:Y:S04]  /*d8a0*/  STL [R1+0x458], R76 ;  /* 0x0004584c01007387 */ /* 0x000fe80000100800 */
[----:B------:R1:W-:Y:S04]  /*d8b0*/  STL [R1+0x450], R56 ;  /* 0x0004503801007387 */ /* 0x0003e80000100800 */
[----:B------:R0:W2:Y:S04]  /*d8c0*/  LDG.E.U16 R221, desc[UR6][R18.64] ;  /* 0x0000000612dd7981 */ /* 0x0000a8000c1e1500 */
[----:B------:R1:W2:Y:S04]  /*d8d0*/  LDG.E.U16 R219, desc[UR6][R14.64] ;  /* 0x000000060edb7981 */ /* 0x0002a8000c1e1500 */
[----:B------:R2:W2:Y:S01]  /*d8e0*/  LDG.E.U16 R218, desc[UR6][R10.64] ;  /* 0x000000060ada7981 */ /* 0x0004a2000c1e1500 */
[----:B0-----:R-:W-:-:S03]  /*d8f0*/  IMAD.WIDE R18, R4, 0x2, R78 ;  /* 0x0000000204127825 */ /* 0x001fc600078e024e */
[----:B------:R0:W2:Y:S01]  /*d900*/  LDG.E.U16 R217, desc[UR6][R8.64] ;  /* 0x0000000608d97981 */ /* 0x0000a2000c1e1500 */
[----:B-1----:R-:W-:-:S04]  /*d910*/  IMAD.WIDE R14, R4, 0x2, R56 ;  /* 0x00000002040e7825 */ /* 0x002fc800078e0238 */
[C---:B------:R-:W-:Y:S02]  /*d920*/  IMAD R161, R5.reuse, 0x62, RZ ;  /* 0x0000006205a17824 */ /* 0x040fe400078e02ff */
[C---:B------:R-:W-:Y:S02]  /*d930*/  IMAD R22, R5.reuse, 0x68, RZ ;  /* 0x0000006805167824 */ /* 0x040fe400078e02ff */
[----:B------:R-:W-:Y:S01]  /*d940*/  IMAD R160, R5, 0x6a, RZ ;  /* 0x0000006a05a07824 */ /* 0x000fe200078e02ff */
[----:B------:R-:W-:Y:S01]  /*d950*/  MOV R77, R83 ;  /* 0x00000053004d7202 */ /* 0x000fe20000000f00 */
[----:B---3--:R-:W-:Y:S01]  /*d960*/  IMAD.IADD R42, R155, 0x1, R2 ;  /* 0x000000019b2a7824 */ /* 0x008fe200078e0202 */
[----:B----4-:R-:W-:Y:S01]  /*d970*/  IADD3 R54, R51, R2, RZ ;  /* 0x0000000233367210 */ /* 0x010fe20007ffe0ff */
[----:B------:R-:W-:Y:S01]  /*d980*/  IMAD R50, R5, 0x66, RZ ;  /* 0x0000006605327824 */ /* 0x000fe200078e02ff */
[----:B------:R1:W3:Y:S04]  /*d990*/  LDG.E.U16 R220, desc[UR6][R16.64] ;  /* 0x0000000610dc7981 */ /* 0x0002e8000c1e1500 */
[----:B------:R4:W-:Y:S04]  /*d9a0*/  STL [R1+0x448], R54 ;  /* 0x0004483601007387 */ /* 0x0009e80000100800 */
[----:B--2---:R-:W2:Y:S01]  /*d9b0*/  LDL.64 R58, [R1+0x418] ;  /* 0x00041800013a7983 */ /* 0x004ea20000100a00 */
[----:B------:R-:W-:-:S03]  /*d9c0*/  IMAD.WIDE R10, R4, 0x2, R54 ;  /* 0x00000002040a7825 */ /* 0x000fc600078e0236 */
[----:B------:R-:W-:Y:S04]  /*d9d0*/  STL [R1+0x440], R42 ;  /* 0x0004402a01007387 */ /* 0x000fe80000100800 */
[----:B------:R-:W3:Y:S04]  /*d9e0*/  LDL.64 R78, [R1+0x400] ;  /* 0x00040000014e7983 */ /* 0x000ee80000100a00 */
[----:B------:R-:W3:Y:S04]  /*d9f0*/  LDL.64 R56, [R1+0x3f8] ;  /* 0x0003f80001387983 */ /* 0x000ee80000100a00 */
[----:B----4-:R-:W4:Y:S01]  /*da00*/  LDL.64 R54, [R1+0x3f0] ;  /* 0x0003f00001367983 */ /* 0x010f220000100a00 */
[----:B0-----:R-:W-:-:S03]  /*da10*/  IMAD.WIDE R8, R4, 0x2, R42 ;  /* 0x0000000204087825 */ /* 0x001fc600078e022a */
[----:B------:R-:W4:Y:S01]  /*da20*/  LDL.64 R86, [R1+0x410] ;  /* 0x0004100001567983 */ /* 0x000f220000100a00 */
[----:B------:R-:W-:Y:S02]  /*da30*/  IMAD R43, R5, 0x64, RZ ;  /* 0x00000064052b7824 */ /* 0x000fe400078e02ff */
[--C-:B------:R-:W-:Y:S01]  /*da40*/  IMAD.IADD R66, R161, 0x1, R2.reuse ;  /* 0x00000001a1427824 */ /* 0x100fe200078e0202 */
[----:B------:R-:W4:Y:S01]  /*da50*/  LDL.64 R84, [R1+0x408] ;  /* 0x0004080001547983 */ /* 0x000f220000100a00 */
[--C-:B------:R-:W-:Y:S02]  /*da60*/  IMAD.IADD R64, R43, 0x1, R2.reuse ;  /* 0x000000012b407824 */ /* 0x100fe400078e0202 */
[--C-:B------:R-:W-:Y:S01]  /*da70*/  IMAD.IADD R62, R50, 0x1, R2.reuse ;  /* 0x00000001323e7824 */ /* 0x100fe200078e0202 */
[----:B------:R-:W4:Y:S01]  /*da80*/  LDL.64 R82, [R1+0x410] ;  /* 0x0004100001527983 */ /* 0x000f220000100a00 */
[----:B------:R-:W-:-:S03]  /*da90*/  IMAD.IADD R60, R22, 0x1, R2 ;  /* 0x00000001163c7824 */ /* 0x000fc600078e0202 */
[----:B------:R-:W4:Y:S04]  /*daa0*/  LDL.64 R80, [R1+0x408] ;  /* 0x0004080001507983 */ /* 0x000f280000100a00 */
[----:B------:R-:W-:Y:S04]  /*dab0*/  STL [R1+0x438], R66 ;  /* 0x0004384201007387 */ /* 0x000fe80000100800 */
[----:B------:R-:W-:Y:S04]  /*dac0*/  STL [R1+0x430], R64 ;  /* 0x0004304001007387 */ /* 0x000fe80000100800 */
[----:B------:R0:W-:Y:S04]  /*dad0*/  STL [R1+0x428], R62 ;  /* 0x0004283e01007387 */ /* 0x0001e80000100800 */
[----:B------:R0:W-:Y:S01]  /*dae0*/  STL [R1+0x420], R60 ;  /* 0x0004203c01007387 */ /* 0x0001e20000100800 */
[----:B------:R-:W-:Y:S01]  /*daf0*/  MOV R63, R71 ;  /* 0x00000047003f7202 */ /* 0x000fe20000000f00 */
[----:B-1----:R-:W-:Y:S01]  /*db00*/  IMAD.WIDE R16, R4, 0x2, R76 ;  /* 0x0000000204107825 */ /* 0x002fe200078e024c */
[----:B------:R-:W-:Y:S01]  /*db10*/  MOV R61, R69 ;  /* 0x00000045003d7202 */ /* 0x000fe20000000f00 */
[----:B------:R1:W4:Y:S01]  /*db20*/  LDG.E.U16 R214, desc[UR6][R14.64] ;  /* 0x000000060ed67981 */ /* 0x000322000c1e1500 */
[----:B------:R-:W-:-:S03]  /*db30*/  MOV R65, R73 ;  /* 0x0000004900417202 */ /* 0x000fc60000000f00 */
[----:B------:R0:W4:Y:S01]  /*db40*/  LDG.E.U16 R213, desc[UR6][R10.64] ;  /* 0x000000060ad57981 */ /* 0x000122000c1e1500 */
[----:B------:R-:W-:-:S03]  /*db50*/  MOV R67, R75 ;  /* 0x0000004b00437202 */ /* 0x000fc60000000f00 */
[----:B------:R0:W4:Y:S01]  /*db60*/  LDG.E.U16 R212, desc[UR6][R8.64] ;  /* 0x0000000608d47981 */ /* 0x000122000c1e1500 */
[C---:B------:R-:W-:Y:S02]  /*db70*/  IMAD R41, R5.reuse, 0x6e, RZ ;  /* 0x0000006e05297824 */ /* 0x040fe400078e02ff */
[C---:B------:R-:W-:Y:S01]  /*db80*/  IMAD R21, R5.reuse, 0x70, RZ ;  /* 0x0000007005157824 */ /* 0x040fe200078e02ff */
[----:B------:R0:W4:Y:S01]  /*db90*/  LDG.E.U16 R215, desc[UR6][R16.64] ;  /* 0x0000000610d77981 */ /* 0x000122000c1e1500 */
[----:B------:R-:W-:-:S03]  /*dba0*/  IMAD R158, R5, 0x72, RZ ;  /* 0x00000072059e7824 */ /* 0x000fc600078e02ff */
[----:B------:R0:W4:Y:S01]  /*dbb0*/  LDG.E.U16 R216, desc[UR6][R18.64] ;  /* 0x0000000612d87981 */ /* 0x000122000c1e1500 */
[----:B--2---:R-:W-:-:S03]  /*dbc0*/  IADD3 R58, R160, R2, RZ ;  /* 0x00000002a03a7210 */ /* 0x004fc60007ffe0ff */
[----:B---3--:R-:W2:Y:S04]  /*dbd0*/  LDL.64 R78, [R1+0x400] ;  /* 0x00040000014e7983 */ /* 0x008ea80000100a00 */
[----:B------:R3:W-:Y:S04]  /*dbe0*/  STL [R1+0x418], R58 ;  /* 0x0004183a01007387 */ /* 0x0007e80000100800 */
[----:B------:R-:W2:Y:S04]  /*dbf0*/  LDL.64 R56, [R1+0x3f8] ;  /* 0x0003f80001387983 */ /* 0x000ea80000100a00 */
[----:B----4-:R-:W4:Y:S01]  /*dc00*/  LDL.64 R54, [R1+0x3f0] ;  /* 0x0003f00001367983 */ /* 0x010f220000100a00 */
[----:B-1----:R-:W-:-:S03]  /*dc10*/  IMAD.WIDE R14, R4, 0x2, R62 ;  /* 0x00000002040e7825 */ /* 0x002fc600078e023e */
[----:B------:R-:W4:Y:S01]  /*dc20*/  LDL.64 R72, [R1+0x3d8] ;  /* 0x0003d80001487983 */ /* 0x000f220000100a00 */
[----:B0-----:R-:W-:-:S03]  /*dc30*/  IMAD.WIDE R10, R4, 0x2, R60 ;  /* 0x00000002040a7825 */ /* 0x001fc600078e023c */
[----:B------:R-:W4:Y:S01]  /*dc40*/  LDL.64 R62, [R1+0x3d8] ;  /* 0x0003d800013e7983 */ /* 0x000f220000100a00 */
[----:B------:R-:W-:-:S03]  /*dc50*/  IMAD.WIDE R8, R4, 0x2, R58 ;  /* 0x0000000204087825 */ /* 0x000fc600078e023a */
[----:B------:R-:W4:Y:S01]  /*dc60*/  LDL.64 R70, [R1+0x3d0] ;  /* 0x0003d00001467983 */ /* 0x000f220000100a00 */
[----:B------:R-:W-:-:S03]  /*dc70*/  IMAD.WIDE R16, R4, 0x2, R64 ;  /* 0x0000000204107825 */ /* 0x000fc600078e0240 */
[----:B------:R-:W4:Y:S01]  /*dc80*/  LDL.64 R68, [R1+0x3c8] ;  /* 0x0003c80001447983 */ /* 0x000f220000100a00 */
[----:B------:R-:W-:-:S03]  /*dc90*/  IMAD R42, R5, 0x6c, RZ ;  /* 0x0000006c052a7824 */ /* 0x000fc600078e02ff */
[----:B------:R-:W4:Y:S04]  /*dca0*/  LDL.64 R60, [R1+0x3d0] ;  /* 0x0003d000013c7983 */ /* 0x000f280000100a00 */
[----:B---3--:R-:W3:Y:S04]  /*dcb0*/  LDL.64 R58, [R1+0x3c8] ;  /* 0x0003c800013a7983 */ /* 0x008ee80000100a00 */
[----:B------:R-:W3:Y:S04]  /*dcc0*/  LDL.64 R74, [R1+0x3e0] ;  /* 0x0003e000014a7983 */ /* 0x000ee80000100a00 */
[----:B------:R-:W3:Y:S01]  /*dcd0*/  LDL.64 R64, [R1+0x3e0] ;  /* 0x0003e00001407983 */ /* 0x000ee20000100a00 */
[----:B------:R-:W-:-:S03]  /*dce0*/  IADD3 R82, R42, R2, RZ ;  /* 0x000000022a527210 */ /* 0x000fc60007ffe0ff */
[----:B------:R0:W3:Y:S01]  /*dcf0*/  LDG.E.U16 R207, desc[UR6][R8.64] ;  /* 0x0000000608cf7981 */ /* 0x0000e2000c1e1500 */
[----:B------:R-:W-:Y:S01]  /*dd00*/  IADD3 R80, R41, R2, RZ ;  /* 0x0000000229507210 */ /* 0x000fe20007ffe0ff */
[----:B------:R-:W-:Y:S02]  /*dd10*/  IMAD.WIDE R18, R4, 0x2, R66 ;  /* 0x0000000204127825 */ /* 0x000fe400078e0242 */
[----:B------:R-:W3:Y:S04]  /*dd20*/  LDL.64 R76, [R1+0x3e8] ;  /* 0x0003e800014c7983 */ /* 0x000ee80000100a00 */
[----:B------:R-:W3:Y:S01]  /*dd30*/  LDL.64 R66, [R1+0x3e8] ;  /* 0x0003e80001427983 */ /* 0x000ee20000100a00 */
[----:B0-----:R-:W-:-:S03]  /*dd40*/  IMAD R8, R5, 0x74, RZ ;  /* 0x0000007405087824 */ /* 0x001fc600078e02ff */
[----:B------:R-:W-:Y:S04]  /*dd50*/  STL [R1+0x410], R82 ;  /* 0x0004105201007387 */ /* 0x000fe80000100800 */
[----:B------:R-:W-:Y:S04]  /*dd60*/  STL [R1+0x408], R80 ;  /* 0x0004085001007387 */ /* 0x000fe80000100800 */
[----:B------:R0:W3:Y:S01]  /*dd70*/  LDG.E.U16 R208, desc[UR6][R10.64] ;  /* 0x000000060ad07981 */ /* 0x0000e2000c1e1500 */
[----:B------:R-:W-:-:S03]  /*dd80*/  IMAD.MOV.U32 R81, RZ, RZ, R85 ;  /* 0x000000ffff517224 */ /* 0x000fc600078e0055 */
[----:B------:R-:W3:Y:S04]  /*dd90*/  LDG.E.U16 R209, desc[UR6][R14.64] ;  /* 0x000000060ed17981 */ /* 0x000ee8000c1e1500 */
[----:B------:R-:W3:Y:S01]  /*dda0*/  LDG.E.U16 R210, desc[UR6][R16.64] ;  /* 0x0000000610d27981 */ /* 0x000ee2000c1e1500 */
[----:B------:R-:W-:Y:S02]  /*ddb0*/  IMAD.MOV.U32 R83, RZ, RZ, R87 ;  /* 0x000000ffff537224 */ /* 0x000fe400078e0057 */
[----:B------:R-:W-:Y:S01]  /*ddc0*/  IMAD R13, R5, 0x76, RZ ;  /* 0x00000076050d7824 */ /* 0x000fe200078e02ff */
[----:B------:R-:W3:Y:S01]  /*ddd0*/  LDG.E.U16 R211, desc[UR6][R18.64] ;  /* 0x0000000612d37981 */ /* 0x000ee2000c1e1500 */
[----:B--2---:R-:W-:Y:S01]  /*dde0*/  IMAD.IADD R78, R21, 0x1, R2 ;  /* 0x00000001154e7824 */ /* 0x004fe200078e0202 */
[----:B------:R-:W-:-:S04]  /*ddf0*/  IADD3 R56, R158, R2, RZ ;  /* 0x000000029e387210 */ /* 0x000fc80007ffe0ff */
[----:B------:R-:W-:Y:S01]  /*de00*/  STL [R1+0x400], R78 ;  /* 0x0004004e01007387 */ /* 0x000fe20000100800 */
[----:B----4-:R-:W-:-:S03]  /*de10*/  IMAD.IADD R54, R8, 0x1, R2 ;  /* 0x0000000108367824 */ /* 0x010fc600078e0202 */
[----:B------:R1:W-:Y:S01]  /*de20*/  STL [R1+0x3f8], R56 ;  /* 0x0003f83801007387 */ /* 0x0003e20000100800 */
[----:B0-----:R-:W-:-:S03]  /*de30*/  IMAD.WIDE R10, R4, 0x2, R56 ;  /* 0x00000002040a7825 */ /* 0x001fc600078e0238 */
[----:B------:R0:W-:Y:S01]  /*de40*/  STL [R1+0x3f0], R54 ;  /* 0x0003f03601007387 */ /* 0x0001e20000100800 */
[----:B------:R-:W-:-:S03]  /*de50*/  IMAD.WIDE R8, R4, 0x2, R54 ;  /* 0x0000000204087825 */ /* 0x000fc600078e0236 */
[----:B------:R2:W4:Y:S04]  /*de60*/  LDG.E.U16 R203, desc[UR6][R10.64] ;  /* 0x000000060acb7981 */ /* 0x000528000c1e1500 */
[----:B-1----:R-:W4:Y:S04]  /*de70*/  LDL.64 R56, [R1+0x4e8] ;  /* 0x0004e80001387983 */ /* 0x002f280000100a00 */
[----:B0-----:R-:W4:Y:S01]  /*de80*/  LDL.64 R54, [R1+0x4e8] ;  /* 0x0004e80001367983 */ /* 0x001f220000100a00 */
[----:B--2---:R-:W-:-:S03]  /*de90*/  IMAD R10, R5, 0x7a, RZ ;  /* 0x0000007a050a7824 */ /* 0x004fc600078e02ff */
[----:B------:R0:W2:Y:S01]  /*dea0*/  LDG.E.U16 R202, desc[UR6][R8.64] ;  /* 0x0000000608ca7981 */ /* 0x0000a2000c1e1500 */
[----:B------:R-:W-:Y:S01]  /*deb0*/  IMAD.WIDE R14, R4, 0x2, R78 ;  /* 0x00000002040e7825 */ /* 0x000fe200078e024e */
[----:B------:R-:W-:Y:S02]  /*dec0*/  MOV R63, R73 ;  /* 0x00000049003f7202 */ /* 0x000fe40000000f00 */
[----:B------:R-:W-:Y:S01]  /*ded0*/  MOV R61, R71 ;  /* 0x00000047003d7202 */ /* 0x000fe20000000f00 */
[C---:B------:R-:W-:Y:S01]  /*dee0*/  IMAD R11, R5.reuse, 0x78, RZ ;  /* 0x00000078050b7824 */ /* 0x040fe200078e02ff */
[----:B---3--:R-:W-:Y:S01]  /*def0*/  MOV R59, R69 ;  /* 0x00000045003b7202 */ /* 0x008fe20000000f00 */
[----:B------:R-:W-:Y:S01]  /*df00*/  IMAD.IADD R62, R10, 0x1, R2 ;  /* 0x000000010a3e7824 */ /* 0x000fe200078e0202 */
[----:B------:R1:W3:Y:S01]  /*df10*/  LDG.E.U16 R204, desc[UR6][R14.64] ;  /* 0x000000060ecc7981 */ /* 0x0002e2000c1e1500 */
[C---:B0-----:R-:W-:Y:S02]  /*df20*/  IMAD R9, R5.reuse, 0x7c, RZ ;  /* 0x0000007c05097824 */ /* 0x041fe400078e02ff */
[----:B------:R-:W-:Y:S01]  /*df30*/  IMAD R8, R5, 0x7e, RZ ;  /* 0x0000007e05087824 */ /* 0x000fe200078e02ff */
[----:B------:R-:W-:Y:S01]  /*df40*/  MOV R65, R75 ;  /* 0x0000004b00417202 */ /* 0x000fe20000000f00 */
[----:B------:R-:W-:-:S04]  /*df50*/  IMAD.WIDE R16, R4, 0x2, R80 ;  /* 0x0000000204107825 */ /* 0x000fc800078e0250 */
[--C-:B------:R-:W-:Y:S01]  /*df60*/  IMAD.IADD R60, R9, 0x1, R2.reuse ;  /* 0x00000001093c7824 */ /* 0x100fe200078e0202 */
[----:B------:R0:W2:Y:S01]  /*df70*/  LDG.E.U16 R205, desc[UR6][R16.64] ;  /* 0x0000000610cd7981 */ /* 0x0000a2000c1e1500 */
[--C-:B------:R-:W-:Y:S02]  /*df80*/  IMAD.IADD R58, R8, 0x1, R2.reuse ;  /* 0x00000001083a7824 */ /* 0x100fe400078e0202 */
[----:B------:R-:W-:Y:S02]  /*df90*/  IMAD.IADD R64, R11, 0x1, R2 ;  /* 0x000000010b407824 */ /* 0x000fe400078e0202 */
[----:B-1----:R-:W-:-:S04]  /*dfa0*/  IMAD.WIDE R14, R4, 0x2, R62 ;  /* 0x00000002040e7825 */ /* 0x002fc800078e023e */
[C---:B------:R-:W-:Y:S01]  /*dfb0*/  IMAD.WIDE R10, R4.reuse, 0x2, R60 ;  /* 0x00000002040a7825 */ /* 0x040fe200078e023c */
[----:B------:R1:W2:Y:S03]  /*dfc0*/  LDG.E.U16 R199, desc[UR6][R14.64] ;  /* 0x000000060ec77981 */ /* 0x0002a6000c1e1500 */
[C---:B------:R-:W-:Y:S01]  /*dfd0*/  IMAD.WIDE R8, R4.reuse, 0x2, R58 ;  /* 0x0000000204087825 */ /* 0x040fe200078e023a */
[----:B------:R-:W-:Y:S01]  /*dfe0*/  MOV R67, R77 ;  /* 0x0000004d00437202 */ /* 0x000fe20000000f00 */
[----:B------:R1:W2:Y:S02]  /*dff0*/  LDG.E.U16 R198, desc[UR6][R10.64] ;  /* 0x000000060ac67981 */ /* 0x0002a4000c1e1500 */
[C---:B0-----:R-:W-:Y:S02]  /*e000*/  IMAD.WIDE R16, R4.reuse, 0x2, R64 ;  /* 0x0000000204107825 */ /* 0x041fe400078e0240 */
[----:B------:R0:W2:Y:S02]  /*e010*/  LDG.E.U16 R197, desc[UR6][R8.64] ;  /* 0x0000000608c57981 */ /* 0x0000a4000c1e1500 */
[----:B------:R-:W-:-:S02]  /*e020*/  IMAD.WIDE R18, R4, 0x2, R82 ;  /* 0x0000000204127825 */ /* 0x000fc400078e0252 */
[----:B------:R0:W2:Y:S02]  /*e030*/  LDG.E.U16 R200, desc[UR6][R16.64] ;  /* 0x0000000610c87981 */ /* 0x0000a4000c1e1500 */
[----:B-1----:R-:W-:Y:S02]  /*e040*/  IMAD R14, R5, 0x82, RZ ;  /* 0x00000082050e7824 */ /* 0x002fe400078e02ff */
[----:B------:R-:W-:Y:S01]  /*e050*/  IMAD.IADD R66, R13, 0x1, R2 ;  /* 0x000000010d427824 */ /* 0x000fe200078e0202 */
[----:B------:R1:W2:Y:S01]  /*e060*/  LDG.E.U16 R206, desc[UR6][R18.64] ;  /* 0x0000000612ce7981 */ /* 0x0002a2000c1e1500 */
[C---:B------:R-:W-:Y:S02]  /*e070*/  IMAD R10, R5.reuse, 0x86, RZ ;  /* 0x00000086050a7824 */ /* 0x040fe400078e02ff */
[C---:B0-----:R-:W-:Y:S01]  /*e080*/  IMAD R8, R5.reuse, 0x8a, RZ ;  /* 0x0000008a05087824 */ /* 0x041fe200078e02ff */
[-C--:B------:R-:W-:Y:S01]  /*e090*/  IADD3 R14, P0, R14, R2.reuse, RZ ;  /* 0x000000020e0e7210 */ /* 0x080fe20007f1e0ff */
[C---:B------:R-:W-:Y:S01]  /*e0a0*/  IMAD R13, R5.reuse, 0x41, RZ ;  /* 0x00000041050d7824 */ /* 0x040fe200078e02ff */
[-C--:B------:R-:W-:Y:S01]  /*e0b0*/  IADD3 R16, P3, R20, R2.reuse, RZ ;  /* 0x0000000214107210 */ /* 0x080fe20007f7e0ff */
[C---:B------:R-:W-:Y:S01]  /*e0c0*/  IMAD R15, R5.reuse, 0x34, RZ ;  /* 0x00000034050f7824 */ /* 0x040fe200078e02ff */
[-C--:B------:R-:W-:Y:S01]  /*e0d0*/  IADD3 R10, P1, R10, R2.reuse, RZ ;  /* 0x000000020a0a7210 */ /* 0x080fe20007f3e0ff */
[C---:B------:R-:W-:Y:S01]  /*e0e0*/  IMAD R11, R5.reuse, 0x43, RZ ;  /* 0x00000043050b7824 */ /* 0x040fe200078e02ff */
[----:B------:R-:W-:Y:S01]  /*e0f0*/  IADD3 R8, P2, R8, R2, RZ ;  /* 0x0000000208087210 */ /* 0x000fe20007f5e0ff */
[----:B-1----:R-:W-:Y:S01]  /*e100*/  IMAD.WIDE R18, R4, 0x2, R66 ;  /* 0x0000000204127825 */ /* 0x002fe200078e0242 */
[----:B------:R-:W-:-:S03]  /*e110*/  LEA.HI.X.SX32 R17, R5, R3, 0x1, P3 ;  /* 0x0000000305117211 */ /* 0x000fc600018f0eff */
[----:B------:R-:W-:Y:S01]  /*e120*/  IMAD R9, R5, 0x45, RZ ;  /* 0x0000004505097824 */ /* 0x000fe200078e02ff */
[----:B------:R-:W2:Y:S01]  /*e130*/  LDG.E.U16 R201, desc[UR6][R18.64] ;  /* 0x0000000612c97981 */ /* 0x000ea2000c1e1500 */
[-C--:B------:R-:W-:Y:S01]  /*e140*/  LEA.HI.X.SX32 R11, R11, R3.reuse, 0x1, P1 ;  /* 0x000000030b0b7211 */ /* 0x080fe200008f0eff */
[C---:B------:R-:W-:Y:S02]  /*e150*/  IMAD.WIDE R16, R4.reuse, 0x2, R16 ;  /* 0x0000000204107825 */ /* 0x040fe400078e0210 */
[----:B------:R-:W-:Y:S02]  /*e160*/  LEA.HI.X.SX32 R9, R9, R3, 0x1, P2 ;  /* 0x0000000309097211 */ /* 0x000fe400010f0eff */
[C---:B------:R-:W-:Y:S01]  /*e170*/  IMAD.WIDE R10, R4.reuse, 0x2, R10 ;  /* 0x00000002040a7825 */ /* 0x040fe200078e020a */
[----:B------:R0:W2:Y:S03]  /*e180*/  LDG.E.U16 R195, desc[UR6][R16.64] ;  /* 0x0000000610c37981 */ /* 0x0000a6000c1e1500 */
[----:B------:R-:W-:Y:S01]  /*e190*/  IMAD.WIDE R8, R4, 0x2, R8 ;  /* 0x0000000204087825 */ /* 0x000fe200078e0208 */
[----:B------:R1:W2:Y:S04]  /*e1a0*/  LDG.E.U16 R193, desc[UR6][R10.64] ;  /* 0x000000060ac17981 */ /* 0x0002a8000c1e1500 */
[----:B------:R1:W2:Y:S01]  /*e1b0*/  LDG.E.U16 R192, desc[UR6][R8.64] ;  /* 0x0000000608c07981 */ /* 0x0002a2000c1e1500 */
[----:B0-----:R-:W-:-:S02]  /*e1c0*/  IMAD R16, R5, 0x92, RZ ;  /* 0x0000009205107824 */ /* 0x001fc400078e02ff */
[C---:B------:R-:W-:Y:S02]  /*e1d0*/  IMAD R17, R5.reuse, 0x47, RZ ;  /* 0x0000004705117824 */ /* 0x040fe400078e02ff */
[C---:B-1----:R-:W-:Y:S01]  /*e1e0*/  IMAD R10, R5.reuse, 0x9a, RZ ;  /* 0x0000009a050a7824 */ /* 0x042fe200078e02ff */
[----:B------:R-:W-:Y:S01]  /*e1f0*/  IADD3 R16, P1, R16, R2, RZ ;  /* 0x0000000210107210 */ /* 0x000fe20007f3e0ff */
[----:B------:R-:W-:-:S03]  /*e200*/  IMAD R8, R5, 0x9e, RZ ;  /* 0x0000009e05087824 */ /* 0x000fc600078e02ff */
[-C--:B------:R-:W-:Y:S01]  /*e210*/  IADD3 R10, P3, R10, R2.reuse, RZ ;  /* 0x000000020a0a7210 */ /* 0x080fe20007f7e0ff */
[C---:B------:R-:W-:Y:S02]  /*e220*/  IMAD R11, R5.reuse, 0x4d, RZ ;  /* 0x0000004d050b7824 */ /* 0x040fe400078e02ff */
[----:B------:R-:W-:Y:S01]  /*e230*/  IMAD R9, R5, 0x4f, RZ ;  /* 0x0000004f05097824 */ /* 0x000fe200078e02ff */
[----:B------:R-:W-:Y:S02]  /*e240*/  IADD3 R8, P4, R8, R2, RZ ;  /* 0x0000000208087210 */ /* 0x000fe40007f9e0ff */
[-C--:B------:R-:W-:Y:S02]  /*e250*/  LEA.HI.X.SX32 R11, R11, R3.reuse, 0x1, P3 ;  /* 0x000000030b0b7211 */ /* 0x080fe400018f0eff */
[----:B------:R-:W-:Y:S01]  /*e260*/  LEA.HI.X.SX32 R9, R9, R3, 0x1, P4 ;  /* 0x0000000309097211 */ /* 0x000fe200020f0eff */
[----:B------:R-:W-:-:S04]  /*e270*/  IMAD.WIDE R10, R4, 0x2, R10 ;  /* 0x00000002040a7825 */ /* 0x000fc800078e020a */
[----:B------:R-:W-:Y:S01]  /*e280*/  IMAD.WIDE R8, R4, 0x2, R8 ;  /* 0x0000000204087825 */ /* 0x000fe200078e0208 */
[----:B------:R0:W2:Y:S04]  /*e290*/  LDG.E.U16 R188, desc[UR6][R10.64] ;  /* 0x000000060abc7981 */ /* 0x0000a8000c1e1500 */
[----:B------:R1:W2:Y:S01]  /*e2a0*/  LDG.E.U16 R187, desc[UR6][R8.64] ;  /* 0x0000000608bb7981 */ /* 0x0002a2000c1e1500 */
[C---:B0-----:R-:W-:Y:S02]  /*e2b0*/  IMAD R10, R5.reuse, 0xae, RZ ;  /* 0x000000ae050a7824 */ /* 0x041fe400078e02ff */
[----:B-1----:R-:W-:-:S03]  /*e2c0*/  IMAD R8, R5, 0xb2, RZ ;  /* 0x000000b205087824 */ /* 0x002fc600078e02ff */
        /* <DEDUP_REMOVED lines=32> */
[----:B------:R-:W2:Y:S04]  /*e4d0*/  LDG.E.U16 R173, desc[UR6][R10.64] ;  /* 0x000000060aad7981 */ /* 0x000ea8000c1e1500 */
[----:B------:R-:W2:Y:S01]  /*e4e0*/  LDG.E.U16 R172, desc[UR6][R8.64] ;  /* 0x0000000608ac7981 */ /* 0x000ea2000c1e1500 */
[----:B----4-:R-:W-:Y:S01]  /*e4f0*/  MOV R55, R57 ;  /* 0x0000003900377202 */ /* 0x010fe20000000f00 */
[----:B------:R-:W-:Y:S01]  /*e500*/  IMAD.IADD R54, R15, 0x1, R2 ;  /* 0x000000010f367824 */ /* 0x000fe200078e0202 */
[----:B------:R-:W-:-:S03]  /*e510*/  LEA.HI.X.SX32 R15, R13, R3, 0x1, P0 ;  /* 0x000000030d0f7211 */ /* 0x000fc600000f0eff */
[----:B------:R-:W-:-:S04]  /*e520*/  IMAD.WIDE R18, R4, 0x2, R54 ;  /* 0x0000000204127825 */ /* 0x000fc800078e0236 */
[----:B------:R-:W-:Y:S01]  /*e530*/  IMAD.WIDE R14, R4, 0x2, R14 ;  /* 0x00000002040e7825 */ /* 0x000fe200078e020e */
[----:B------:R0:W4:Y:S04]  /*e540*/  LDG.E.U16 R196, desc[UR6][R18.64] ;  /* 0x0000000612c47981 */ /* 0x000128000c1e1500 */
[----:B------:R1:W4:Y:S01]  /*e550*/  LDG.E.U16 R194, desc[UR6][R14.64] ;  /* 0x000000060ec27981 */ /* 0x000322000c1e1500 */
[C---:B0-----:R-:W-:Y:S02]  /*e560*/  IMAD R18, R5.reuse, 0x8e, RZ ;  /* 0x0000008e05127824 */ /* 0x041fe400078e02ff */
[----:B-1----:R-:W-:-:S03]  /*e570*/  IMAD R14, R5, 0x96, RZ ;  /* 0x00000096050e7824 */ /* 0x002fc600078e02ff */
[-C--:B------:R-:W-:Y:S01]  /*e580*/  IADD3 R18, P0, R18, R2.reuse, RZ ;  /* 0x0000000212127210 */ /* 0x080fe20007f1e0ff */
[C---:B------:R-:W-:Y:S02]  /*e590*/  IMAD R15, R5.reuse, 0x49, RZ ;  /* 0x00000049050f7824 */ /* 0x040fe400078e02ff */
[----:B------:R-:W-:Y:S01]  /*e5a0*/  IMAD R13, R5, 0x4b, RZ ;  /* 0x0000004b050d7824 */ /* 0x000fe200078e02ff */
[----:B------:R-:W-:Y:S02]  /*e5b0*/  IADD3 R14, P2, R14, R2, RZ ;  /* 0x000000020e0e7210 */ /* 0x000fe40007f5e0ff */
[-C--:B------:R-:W-:Y:S02]  /*e5c0*/  LEA.HI.X.SX32 R19, R17, R3.reuse, 0x1, P0 ;  /* 0x0000000311137211 */ /* 0x080fe400000f0eff */
[-C--:B------:R-:W-:Y:S02]  /*e5d0*/  LEA.HI.X.SX32 R17, R15, R3.reuse, 0x1, P1 ;  /* 0x000000030f117211 */ /* 0x080fe400008f0eff */
[----:B------:R-:W-:Y:S01]  /*e5e0*/  LEA.HI.X.SX32 R15, R13, R3, 0x1, P2 ;  /* 0x000000030d0f7211 */ /* 0x000fe200010f0eff */
[----:B------:R-:W-:-:S04]  /*e5f0*/  IMAD.WIDE R18, R4, 0x2, R18 ;  /* 0x0000000204127825 */ /* 0x000fc800078e0212 */
[C---:B------:R-:W-:Y:S01]  /*e600*/  IMAD.WIDE R16, R4.reuse, 0x2, R16 ;  /* 0x0000000204107825 */ /* 0x040fe200078e0210 */
[----:B------:R0:W4:Y:S03]  /*e610*/  LDG.E.U16 R191, desc[UR6][R18.64] ;  /* 0x0000000612bf7981 */ /* 0x000126000c1e1500 */
[----:B------:R-:W-:Y:S01]  /*e620*/  IMAD.WIDE R14, R4, 0x2, R14 ;  /* 0x00000002040e7825 */ /* 0x000fe200078e020e */
[----:B------:R1:W4:Y:S04]  /*e630*/  LDG.E.U16 R190, desc[UR6][R16.64] ;  /* 0x0000000610be7981 */ /* 0x000328000c1e1500 */
[----:B------:R3:W4:Y:S01]  /*e640*/  LDG.E.U16 R189, desc[UR6][R14.64] ;  /* 0x000000060ebd7981 */ /* 0x000722000c1e1500 */
[----:B0-----:R-:W-:-:S02]  /*e650*/  IMAD R18, R5, 0xa2, RZ ;  /* 0x000000a205127824 */ /* 0x001fc400078e02ff */
[----:B-1----:R-:W-:-:S03]  /*e660*/  IMAD R16, R5, 0xa6, RZ ;  /* 0x000000a605107824 */ /* 0x002fc600078e02ff */
[-C--:B------:R-:W-:Y:S01]  /*e670*/  IADD3 R18, P0, R18, R2.reuse, RZ ;  /* 0x0000000212127210 */ /* 0x080fe20007f1e0ff */
[C---:B------:R-:W-:Y:S02]  /*e680*/  IMAD R17, R5.reuse, 0x51, RZ ;  /* 0x0000005105117824 */ /* 0x040fe400078e02ff */
[C---:B---3--:R-:W-:Y:S01]  /*e690*/  IMAD R14, R5.reuse, 0xaa, RZ ;  /* 0x000000aa050e7824 */ /* 0x048fe200078e02ff */
[-C--:B------:R-:W-:Y:S01]  /*e6a0*/  IADD3 R16, P1, R16, R2.reuse, RZ ;  /* 0x0000000210107210 */ /* 0x080fe20007f3e0ff */
[C---:B------:R-:W-:Y:S02]  /*e6b0*/  IMAD R15, R5.reuse, 0x53, RZ ;  /* 0x00000053050f7824 */ /* 0x040fe400078e02ff */
[----:B------:R-:W-:Y:S01]  /*e6c0*/  IMAD R13, R5, 0x55, RZ ;  /* 0x00000055050d7824 */ /* 0x000fe200078e02ff */
[----:B------:R-:W-:Y:S02]  /*e6d0*/  IADD3 R14, P2, R14, R2, RZ ;  /* 0x000000020e0e7210 */ /* 0x000fe40007f5e0ff */
[----:B------:R-:W-:-:S02]  /*e6e0*/  LEA.HI.X.SX32 R19, R17, R3, 0x1, P0 ;  /* 0x0000000311137211 */ /* 0x000fc400000f0eff */
[-C--:B------:R-:W-:Y:S02]  /*e6f0*/  LEA.HI.X.SX32 R17, R15, R3.reuse, 0x1, P1 ;  /* 0x000000030f117211 */ /* 0x080fe400008f0eff */
[----:B------:R-:W-:Y:S01]  /*e700*/  LEA.HI.X.SX32 R15, R13, R3, 0x1, P2 ;  /* 0x000000030d0f7211 */ /* 0x000fe200010f0eff */
[----:B------:R-:W-:-:S04]  /*e710*/  IMAD.WIDE R18, R4, 0x2, R18 ;  /* 0x0000000204127825 */ /* 0x000fc800078e0212 */
[C---:B------:R-:W-:Y:S01]  /*e720*/  IMAD.WIDE R16, R4.reuse, 0x2, R16 ;  /* 0x0000000204107825 */ /* 0x040fe200078e0210 */
[----:B------:R0:W3:Y:S03]  /*e730*/  LDG.E.U16 R186, desc[UR6][R18.64] ;  /* 0x0000000612ba7981 */ /* 0x0000e6000c1e1500 */
[----:B------:R-:W-:Y:S01]  /*e740*/  IMAD.WIDE R14, R4, 0x2, R14 ;  /* 0x00000002040e7825 */ /* 0x000fe200078e020e */
[----:B------:R1:W3:Y:S04]  /*e750*/  LDG.E.U16 R185, desc[UR6][R16.64] ;  /* 0x0000000610b97981 */ /* 0x0002e8000c1e1500 */
[----:B------:R1:W3:Y:S01]  /*e760*/  LDG.E.U16 R184, desc[UR6][R14.64] ;  /* 0x000000060eb87981 */ /* 0x0002e2000c1e1500 */
[----:B0-----:R-:W-:-:S02]  /*e770*/  IMAD R18, R5, 0xb6, RZ ;  /* 0x000000b605127824 */ /* 0x001fc400078e02ff */
[----:B-1----:R-:W-:-:S03]  /*e780*/  IMAD R16, R5, 0xba, RZ ;  /* 0x000000ba05107824 */ /* 0x002fc600078e02ff */
[-C--:B------:R-:W-:Y:S01]  /*e790*/  IADD3 R18, P0, R18, R2.reuse, RZ ;  /* 0x0000000212127210 */ /* 0x080fe20007f1e0ff */
[C---:B------:R-:W-:Y:S02]  /*e7a0*/  IMAD R17, R5.reuse, 0x5b, RZ ;  /* 0x0000005b05117824 */ /* 0x040fe400078e02ff */
[C---:B------:R-:W-:Y:S01]  /*e7b0*/  IMAD R14, R5.reuse, 0xc2, RZ ;  /* 0x000000c2050e7824 */ /* 0x040fe200078e02ff */
        /* <DEDUP_REMOVED lines=31> */
[----:B------:R-:W-:-:S02]  /*e9b0*/  IMAD R10, R5, 0x90, RZ ;  /* 0x00000090050a7824 */ /* 0x000fc400078e02ff */
[C---:B0-----:R-:W-:Y:S02]  /*e9c0*/  IMAD R18, R5.reuse, 0x84, RZ ;  /* 0x0000008405127824 */ /* 0x041fe400078e02ff */
[C---:B-1----:R-:W-:Y:S02]  /*e9d0*/  IMAD R16, R5.reuse, 0x88, RZ ;  /* 0x0000008805107824 */ /* 0x042fe400078e02ff */
[C---:B------:R-:W-:Y:S02]  /*e9e0*/  IMAD R8, R5.reuse, 0x94, RZ ;  /* 0x0000009405087824 */ /* 0x040fe400078e02ff */
[----:B------:R-:W-:Y:S01]  /*e9f0*/  IMAD R14, R5, 0x8c, RZ ;  /* 0x0000008c050e7824 */ /* 0x000fe200078e02ff */
[-C--:B------:R-:W-:Y:S02]  /*ea00*/  IADD3 R16, P1, R16, R2.reuse, RZ ;  /* 0x0000000210107210 */ /* 0x080fe40007f3e0ff */
[-C--:B------:R-:W-:Y:S02]  /*ea10*/  IADD3 R18, P0, R18, R2.reuse, RZ ;  /* 0x0000000212127210 */ /* 0x080fe40007f1e0ff */
[----:B------:R-:W-:-:S02]  /*ea20*/  IADD3 R14, P2, R14, R2, RZ ;  /* 0x000000020e0e7210 */ /* 0x000fc40007f5e0ff */
[-C--:B------:R-:W-:Y:S02]  /*ea30*/  IADD3 R10, P3, R10, R2.reuse, RZ ;  /* 0x000000020a0a7210 */ /* 0x080fe40007f7e0ff */
[----:B------:R-:W-:Y:S02]  /*ea40*/  IADD3 R8, P4, R8, R2, RZ ;  /* 0x0000000208087210 */ /* 0x000fe40007f9e0ff */
[-C--:B------:R-:W-:Y:S02]  /*ea50*/  LEA.HI.X.SX32 R17, R154, R3.reuse, 0x1, P1 ;  /* 0x000000039a117211 */ /* 0x080fe400008f0eff */
[-C--:B------:R-:W-:Y:S02]  /*ea60*/  LEA.HI.X.SX32 R15, R153, R3.reuse, 0x1, P2 ;  /* 0x00000003990f7211 */ /* 0x080fe400010f0eff */
[-C--:B------:R-:W-:Y:S02]  /*ea70*/  LEA.HI.X.SX32 R19, R157, R3.reuse, 0x1, P0 ;  /* 0x000000039d137211 */ /* 0x080fe400000f0eff */
[----:B------:R-:W-:-:S02]  /*ea80*/  LEA.HI.X.SX32 R11, R152, R3, 0x1, P3 ;  /* 0x00000003980b7211 */ /* 0x000fc400018f0eff */
[----:B------:R-:W-:Y:S01]  /*ea90*/  LEA.HI.X.SX32 R9, R23, R3, 0x1, P4 ;  /* 0x0000000317097211 */ /* 0x000fe200020f0eff */
[----:B------:R-:W-:-:S04]  /*eaa0*/  IMAD.WIDE R16, R4, 0x2, R16 ;  /* 0x0000000204107825 */ /* 0x000fc800078e0210 */
[C---:B------:R-:W-:Y:S01]  /*eab0*/  IMAD.WIDE R14, R4.reuse, 0x2, R14 ;  /* 0x00000002040e7825 */ /* 0x040fe200078e020e */
[----:B------:R0:W3:Y:S03]  /*eac0*/  LDG.E.U16 R170, desc[UR6][R16.64] ;  /* 0x0000000610aa7981 */ /* 0x0000e6000c1e1500 */
[C---:B------:R-:W-:Y:S01]  /*ead0*/  IMAD.WIDE R18, R4.reuse, 0x2, R18 ;  /* 0x0000000204127825 */ /* 0x040fe200078e0212 */
[----:B------:R1:W3:Y:S03]  /*eae0*/  LDG.E.U16 R169, desc[UR6][R14.64] ;  /* 0x000000060ea97981 */ /* 0x0002e6000c1e1500 */
[C---:B------:R-:W-:Y:S01]  /*eaf0*/  IMAD.WIDE R10, R4.reuse, 0x2, R10 ;  /* 0x00000002040a7825 */ /* 0x040fe200078e020a */
[----:B------:R2:W3:Y:S03]  /*eb00*/  LDG.E.U16 R171, desc[UR6][R18.64] ;  /* 0x0000000612ab7981 */ /* 0x0004e6000c1e1500 */
[----:B------:R-:W-:Y:S01]  /*eb10*/  IMAD.WIDE R8, R4, 0x2, R8 ;  /* 0x0000000204087825 */ /* 0x000fe200078e0208 */
[----:B------:R2:W4:Y:S03]  /*eb20*/  LDG.E.U16 R168, desc[UR6][R10.64] ;  /* 0x000000060aa87981 */ /* 0x000526000c1e1500 */
[C---:B0-----:R-:W-:Y:S01]  /*eb30*/  IMAD R16, R5.reuse, 0xb0, RZ ;  /* 0x000000b005107824 */ /* 0x041fe200078e02ff */
[----:B------:R0:W3:Y:S01]  /*eb40*/  LDG.E.U16 R167, desc[UR6][R8.64] ;  /* 0x0000000608a77981 */ /* 0x0000e2000c1e1500 */
[----:B-1----:R-:W-:-:S02]  /*eb50*/  IMAD R14, R5, 0xc0, RZ ;  /* 0x000000c0050e7824 */ /* 0x002fc400078e02ff */
[C---:B--2---:R-:W-:Y:S02]  /*eb60*/  IMAD R18, R5.reuse, 0xa0, RZ ;  /* 0x000000a005127824 */ /* 0x044fe400078e02ff */
[C---:B------:R-:W-:Y:S01]  /*eb70*/  IMAD R10, R5.reuse, 0xd0, RZ ;  /* 0x000000d0050a7824 */ /* 0x040fe200078e02ff */
[-C--:B------:R-:W-:Y:S01]  /*eb80*/  IADD3 R16, P1, R16, R2.reuse, RZ ;  /* 0x0000000210107210 */ /* 0x080fe20007f3e0ff */
[----:B0-----:R-:W-:Y:S01]  /*eb90*/  IMAD R8, R5, 0xe0, RZ ;  /* 0x000000e005087824 */ /* 0x001fe200078e02ff */
[-C--:B------:R-:W-:Y:S02]  /*eba0*/  IADD3 R14, P2, R14, R2.reuse, RZ ;  /* 0x000000020e0e7210 */ /* 0x080fe40007f5e0ff */
[-C--:B------:R-:W-:Y:S02]  /*ebb0*/  IADD3 R18, P0, R18, R2.reuse, RZ ;  /* 0x0000000212127210 */ /* 0x080fe40007f1e0ff */
[-C--:B------:R-:W-:Y:S02]  /*ebc0*/  IADD3 R10, P3, R10, R2.reuse, RZ ;  /* 0x000000020a0a7210 */ /* 0x080fe40007f7e0ff */
[----:B------:R-:W-:-:S02]  /*ebd0*/  IADD3 R8, P4, R8, R2, RZ ;  /* 0x0000000208087210 */ /* 0x000fc40007f9e0ff */
[-C--:B------:R-:W-:Y:S02]  /*ebe0*/  LEA.HI.X.SX32 R17, R156, R3.reuse, 0x1, P1 ;  /* 0x000000039c117211 */ /* 0x080fe400008f0eff */
[-C--:B------:R-:W-:Y:S02]  /*ebf0*/  LEA.HI.X.SX32 R15, R155, R3.reuse, 0x1, P2 ;  /* 0x000000039b0f7211 */ /* 0x080fe400010f0eff */
[-C--:B------:R-:W-:Y:S02]  /*ec00*/  LEA.HI.X.SX32 R19, R159, R3.reuse, 0x1, P0 ;  /* 0x000000039f137211 */ /* 0x080fe400000f0eff */
[-C--:B------:R-:W-:Y:S02]  /*ec10*/  LEA.HI.X.SX32 R11, R22, R3.reuse, 0x1, P3 ;  /* 0x00000003160b7211 */ /* 0x080fe400018f0eff */
[----:B------:R-:W-:Y:S01]  /*ec20*/  LEA.HI.X.SX32 R9, R21, R3, 0x1, P4 ;  /* 0x0000000315097211 */ /* 0x000fe200020f0eff */
[----:B------:R-:W-:-:S04]  /*ec30*/  IMAD.WIDE R16, R4, 0x2, R16 ;  /* 0x0000000204107825 */ /* 0x000fc800078e0210 */
[C---:B------:R-:W-:Y:S01]  /*ec40*/  IMAD.WIDE R14, R4.reuse, 0x2, R14 ;  /* 0x00000002040e7825 */ /* 0x040fe200078e020e */
[----:B------:R0:W2:Y:S03]  /*ec50*/  LDG.E.U16 R165, desc[UR6][R16.64] ;  /* 0x0000000610a57981 */ /* 0x0000a6000c1e1500 */
[C---:B------:R-:W-:Y:S01]  /*ec60*/  IMAD.WIDE R18, R4.reuse, 0x2, R18 ;  /* 0x0000000204127825 */ /* 0x040fe200078e0212 */
[----:B------:R1:W3:Y:S03]  /*ec70*/  LDG.E.U16 R164, desc[UR6][R14.64] ;  /* 0x000000060ea47981 */ /* 0x0002e6000c1e1500 */
[C---:B------:R-:W-:Y:S01]  /*ec80*/  IMAD.WIDE R10, R4.reuse, 0x2, R10 ;  /* 0x00000002040a7825 */ /* 0x040fe200078e020a */
[----:B------:R1:W2:Y:S03]  /*ec90*/  LDG.E.U16 R166, desc[UR6][R18.64] ;  /* 0x0000000612a67981 */ /* 0x0002a6000c1e1500 */
[----:B------:R-:W-:Y:S01]  /*eca0*/  IMAD.WIDE R8, R4, 0x2, R8 ;  /* 0x0000000204087825 */ /* 0x000fe200078e0208 */
[----:B------:R1:W3:Y:S03]  /*ecb0*/  LDG.E.U16 R163, desc[UR6][R10.64] ;  /* 0x000000060aa37981 */ /* 0x0002e6000c1e1500 */
[C---:B0-----:R-:W-:Y:S01]  /*ecc0*/  IMAD R16, R5.reuse, 0xb4, RZ ;  /* 0x000000b405107824 */ /* 0x041fe200078e02ff */
[----:B------:R0:W3:Y:S01]  /*ecd0*/  LDG.E.U16 R162, desc[UR6][R8.64] ;  /* 0x0000000608a27981 */ /* 0x0000e2000c1e1500 */
[----:B-1----:R-:W-:-:S02]  /*ece0*/  IMAD R14, R5, 0xc4, RZ ;  /* 0x000000c4050e7824 */ /* 0x002fc400078e02ff */
[C---:B------:R-:W-:Y:S02]  /*ecf0*/  IMAD R18, R5.reuse, 0xa4, RZ ;  /* 0x000000a405127824 */ /* 0x040fe400078e02ff */
        /* <DEDUP_REMOVED lines=20> */
[----:B------:R1:W3:Y:S03]  /*ee40*/  LDG.E.U16 R158, desc[UR6][R10.64] ;  /* 0x000000060a9e7981 */ /* 0x0002e6000c1e1500 */
[C---:B0-----:R-:W-:Y:S01]  /*ee50*/  IMAD R16, R5.reuse, 0xa8, RZ ;  /* 0x000000a805107824 */ /* 0x041fe200078e02ff */
[----:B------:R0:W3:Y:S01]  /*ee60*/  LDG.E.U16 R157, desc[UR6][R8.64] ;  /* 0x00000006089d7981 */ /* 0x0000e2000c1e1500 */
[----:B-1----:R-:W-:-:S02]  /*ee70*/  IMAD R14, R5, 0xb8, RZ ;  /* 0x000000b8050e7824 */ /* 0x002fc400078e02ff */
[C---:B------:R-:W-:Y:S01]  /*ee80*/  IMAD R18, R5.reuse, 0x98, RZ ;  /* 0x0000009805127824 */ /* 0x040fe200078e02ff */
[----:B------:R-:W-:Y:S01]  /*ee90*/  STL [R1+0x3e8], R66 ;  /* 0x0003e84201007387 */ /* 0x000fe20000100800 */
[C---:B------:R-:W-:Y:S01]  /*eea0*/  IMAD R10, R5.reuse, 0xc8, RZ ;  /* 0x000000c8050a7824 */ /* 0x040fe200078e02ff */
[-C--:B------:R-:W-:Y:S01]  /*eeb0*/  IADD3 R16, P1, R16, R2.reuse, RZ ;  /* 0x0000000210107210 */ /* 0x080fe20007f3e0ff */
[----:B0-----:R-:W-:Y:S01]  /*eec0*/  IMAD R8, R5, 0xd8, RZ ;  /* 0x000000d805087824 */ /* 0x001fe200078e02ff */
[----:B------:R-:W-:Y:S01]  /*eed0*/  STL [R1+0x3e0], R64 ;  /* 0x0003e04001007387 */ /* 0x000fe20000100800 */
[-C--:B------:R-:W-:Y:S02]  /*eee0*/  IADD3 R14, P2, R14, R2.reuse, RZ ;  /* 0x000000020e0e7210 */ /* 0x080fe40007f5e0ff */
[-C--:B------:R-:W-:Y:S01]  /*eef0*/  IADD3 R18, P0, R18, R2.reuse, RZ ;  /* 0x0000000212127210 */ /* 0x080fe20007f1e0ff */
[----:B------:R-:W-:Y:S01]  /*ef00*/  STL [R1+0x3d8], R62 ;  /* 0x0003d83e01007387 */ /* 0x000fe20000100800 */
[----:B------:R-:W-:-:S02]  /*ef10*/  IADD3 R10, P3, R10, R2, RZ ;  /* 0x000000020a0a7210 */ /* 0x000fc40007f7e0ff */
[----:B------:R-:W-:Y:S01]  /*ef20*/  IADD3 R8, P4, R8, R2, RZ ;  /* 0x0000000208087210 */ /* 0x000fe20007f9e0ff */
[----:B------:R-:W-:Y:S01]  /*ef30*/  STL [R1+0x3d0], R60 ;  /* 0x0003d03c01007387 */ /* 0x000fe20000100800 */
[-C--:B------:R-:W-:Y:S02]  /*ef40*/  LEA.HI.X.SX32 R17, R45, R3.reuse, 0x1, P1 ;  /* 0x000000032d117211 */ /* 0x080fe400008f0eff */
[-C--:B------:R-:W-:Y:S01]  /*ef50*/  LEA.HI.X.SX32 R15, R44, R3.reuse, 0x1, P2 ;  /* 0x000000032c0f7211 */ /* 0x080fe200010f0eff */
[----:B------:R-:W-:Y:S01]  /*ef60*/  STL [R1+0x3c8], R58 ;  /* 0x0003c83a01007387 */ /* 0x000fe20000100800 */
[----:B------:R-:W-:-:S03]  /*ef70*/  LEA.HI.X.SX32 R19, R46, R3, 0x1, P0 ;  /* 0x000000032e137211 */ /* 0x000fc600000f0eff */
[----:B------:R-:W-:Y:S01]  /*ef80*/  STL [R1+0x4e8], R54 ;  /* 0x0004e83601007387 */ /* 0x000fe20000100800 */
[-C--:B------:R-:W-:Y:S02]  /*ef90*/  LEA.HI.X.SX32 R11, R43, R3.reuse, 0x1, P3 ;  /* 0x000000032b0b7211 */ /* 0x080fe400018f0eff */
[----:B------:R-:W-:Y:S01]  /*efa0*/  LEA.HI.X.SX32 R9, R42, R3, 0x1, P4 ;  /* 0x000000032a097211 */ /* 0x000fe200020f0eff */
[----:B------:R-:W4:Y:S04]  /*efb0*/  LDL.64 R48, [R1+0x3a8] ;  /* 0x0003a80001307983 */ /* 0x000f280000100a00 */
[----:B------:R-:W4:Y:S04]  /*efc0*/  LDL.64 R44, [R1+0x3a8] ;  /* 0x0003a800012c7983 */ /* 0x000f280000100a00 */
[----:B------:R-:W2:Y:S04]  /*efd0*/  LDL.64 R46, [R1+0x368] ;  /* 0x00036800012e7983 */ /* 0x000ea80000100a00 */
[----:B------:R-:W2:Y:S01]  /*efe0*/  LDL.64 R42, [R1+0x368] ;  /* 0x00036800012a7983 */ /* 0x000ea20000100a00 */
[----:B------:R-:W-:-:S04]  /*eff0*/  IMAD.WIDE R18, R4, 0x2, R18 ;  /* 0x0000000204127825 */ /* 0x000fc800078e0212 */
[C---:B------:R-:W-:Y:S01]  /*f000*/  IMAD.WIDE R16, R4.reuse, 0x2, R16 ;  /* 0x0000000204107825 */ /* 0x040fe200078e0210 */
[----:B------:R-:W3:Y:S03]  /*f010*/  LDG.E.U16 R156, desc[UR6][R18.64] ;  /* 0x00000006129c7981 */ /* 0x000ee6000c1e1500 */
[C---:B------:R-:W-:Y:S01]  /*f020*/  IMAD.WIDE R14, R4.reuse, 0x2, R14 ;  /* 0x00000002040e7825 */ /* 0x040fe200078e020e */
[----:B------:R-:W3:Y:S03]  /*f030*/  LDG.E.U16 R155, desc[UR6][R16.64] ;  /* 0x00000006109b7981 */ /* 0x000ee6000c1e1500 */
[C---:B------:R-:W-:Y:S01]  /*f040*/  IMAD.WIDE R10, R4.reuse, 0x2, R10 ;  /* 0x00000002040a7825 */ /* 0x040fe200078e020a */
[----:B------:R0:W3:Y:S03]  /*f050*/  LDG.E.U16 R154, desc[UR6][R14.64] ;  /* 0x000000060e9a7981 */ /* 0x0000e6000c1e1500 */
[----:B------:R-:W-:Y:S01]  /*f060*/  IMAD.WIDE R8, R4, 0x2, R8 ;  /* 0x0000000204087825 */ /* 0x000fe200078e0208 */
[----:B------:R1:W3:Y:S04]  /*f070*/  LDG.E.U16 R153, desc[UR6][R10.64] ;  /* 0x000000060a997981 */ /* 0x0002e8000c1e1500 */
[----:B------:R1:W3:Y:S01]  /*f080*/  LDG.E.U16 R152, desc[UR6][R8.64] ;  /* 0x0000000608987981 */ /* 0x0002e2000c1e1500 */
[----:B0-----:R-:W-:-:S02]  /*f090*/  IMAD R14, R5, 0xbc, RZ ;  /* 0x000000bc050e7824 */ /* 0x001fc400078e02ff */
[C---:B------:R-:W-:Y:S02]  /*f0a0*/  IMAD R18, R5.reuse, 0x9c, RZ ;  /* 0x0000009c05127824 */ /* 0x040fe400078e02ff */
[C---:B-1----:R-:W-:Y:S01]  /*f0b0*/  IMAD R10, R5.reuse, 0xcc, RZ ;  /* 0x000000cc050a7824 */ /* 0x042fe200078e02ff */
[-C--:B------:R-:W-:Y:S01]  /*f0c0*/  IADD3 R14, P2, R14, R2.reuse, RZ ;  /* 0x000000020e0e7210 */ /* 0x080fe20007f5e0ff */
[C---:B------:R-:W-:Y:S02]  /*f0d0*/  IMAD R16, R5.reuse, 0xac, RZ ;  /* 0x000000ac05107824 */ /* 0x040fe400078e02ff */
[----:B------:R-:W-:Y:S01]  /*f0e0*/  IMAD R8, R5, 0xdc, RZ ;  /* 0x000000dc05087824 */ /* 0x000fe200078e02ff */
[-C--:B------:R-:W-:Y:S02]  /*f0f0*/  IADD3 R10, P3, R10, R2.reuse, RZ ;  /* 0x000000020a0a7210 */ /* 0x080fe40007f7e0ff */
[-C--:B------:R-:W-:Y:S02]  /*f100*/  IADD3 R18, P0, R18, R2.reuse, RZ ;  /* 0x0000000212127210 */ /* 0x080fe40007f1e0ff */
[----:B------:R-:W-:-:S02]  /*f110*/  IADD3 R8, P4, R8, R2, RZ ;  /* 0x0000000208087210 */ /* 0x000fc40007f9e0ff */
[----:B------:R-:W-:Y:S02]  /*f120*/  IADD3 R16, P1, R16, R2, RZ ;  /* 0x0000000210107210 */ /* 0x000fe40007f3e0ff */
[-C--:B------:R-:W-:Y:S02]  /*f130*/  LEA.HI.X.SX32 R15, R51, R3.reuse, 0x1, P2 ;  /* 0x00000003330f7211 */ /* 0x080fe400010f0eff */
[-C--:B------:R-:W-:Y:S02]  /*f140*/  LEA.HI.X.SX32 R11, R50, R3.reuse, 0x1, P3 ;  /* 0x00000003320b7211 */ /* 0x080fe400018f0eff */
[-C--:B------:R-:W-:Y:S02]  /*f150*/  LEA.HI.X.SX32 R9, R41, R3.reuse, 0x1, P4 ;  /* 0x0000000329097211 */ /* 0x080fe400020f0eff */
[-C--:B------:R-:W-:Y:S01]  /*f160*/  LEA.HI.X.SX32 R19, R53, R3.reuse, 0x1, P0 ;  /* 0x0000000335137211 */ /* 0x080fe200000f0eff */
[----:B------:R-:W-:Y:S01]  /*f170*/  IMAD.WIDE R14, R4, 0x2, R14 ;  /* 0x00000002040e7825 */ /* 0x000fe200078e020e */
[----:B------:R-:W-:-:S03]  /*f180*/  LEA.HI.X.SX32 R17, R52, R3, 0x1, P1 ;  /* 0x0000000334117211 */ /* 0x000fc600008f0eff */
        /* <DEDUP_REMOVED lines=12> */
[-C--:B------:R-:W-:Y:S01]  /*f250*/  IADD3 R14, P0, R14, R2.reuse, RZ ;  /* 0x000000020e0e7210 */ /* 0x080fe20007f1e0ff */
[C---:B------:R-:W-:Y:S01]  /*f260*/  IMAD R15, R5.reuse, 0x5f, RZ ;  /* 0x0000005f050f7824 */ /* 0x040fe200078e02ff */
[-C--:B------:R-:W-:Y:S01]  /*f270*/  IADD3 R10, P1, R10, R2.reuse, RZ ;  /* 0x000000020a0a7210 */ /* 0x080fe20007f3e0ff */
[C---:B------:R-:W-:Y:S01]  /*f280*/  IMAD R11, R5.reuse, 0x67, RZ ;  /* 0x00000067050b7824 */ /* 0x040fe200078e02ff */
[----:B------:R-:W-:Y:S01]  /*f290*/  IADD3 R8, P2, R8, R2, RZ ;  /* 0x0000000208087210 */ /* 0x000fe20007f5e0ff */
[----:B------:R-:W-:Y:S01]  /*f2a0*/  IMAD R9, R5, 0x6f, RZ ;  /* 0x0000006f05097824 */ /* 0x000fe200078e02ff */
[-C--:B------:R-:W-:Y:S02]  /*f2b0*/  LEA.HI.X.SX32 R15, R15, R3.reuse, 0x1, P0 ;  /* 0x000000030f0f7211 */ /* 0x080fe400000f0eff */
[-C--:B------:R-:W-:Y:S02]  /*f2c0*/  LEA.HI.X.SX32 R11, R11, R3.reuse, 0x1, P1 ;  /* 0x000000030b0b7211 */ /* 0x080fe400008f0eff */
[----:B------:R-:W-:Y:S01]  /*f2d0*/  LEA.HI.X.SX32 R9, R9, R3, 0x1, P2 ;  /* 0x0000000309097211 */ /* 0x000fe200010f0eff */
[----:B------:R-:W-:-:S04]  /*f2e0*/  IMAD.WIDE R18, R4, 0x2, R14 ;  /* 0x0000000204127825 */ /* 0x000fc800078e020e */
[C---:B0-----:R-:W-:Y:S02]  /*f2f0*/  IMAD.WIDE R16, R4.reuse, 0x2, R10 ;  /* 0x0000000204107825 */ /* 0x041fe400078e020a */
[----:B------:R-:W3:Y:S02]  /*f300*/  LDG.E.U16 R18, desc[UR6][R18.64] ;  /* 0x0000000612127981 */ /* 0x000ee4000c1e1500 */
[----:B------:R-:W-:Y:S02]  /*f310*/  IMAD.WIDE R14, R4, 0x2, R8 ;  /* 0x00000002040e7825 */ /* 0x000fe400078e0208 */
[----:B------:R-:W3:Y:S04]  /*f320*/  LDG.E.U16 R16, desc[UR6][R16.64] ;  /* 0x0000000610107981 */ /* 0x000ee8000c1e1500 */
[----:B------:R-:W3:Y:S01]  /*f330*/  LDG.E.U16 R14, desc[UR6][R14.64] ;  /* 0x000000060e0e7981 */ /* 0x000ee2000c1e1500 */
[----:B------:R-:W0:Y:S01]  /*f340*/  S2R R147, SR_TID.X ;  /* 0x0000000000937919 */ /* 0x000e220000002100 */
[----:B----4-:R-:W-:Y:S01]  /*f350*/  MOV R45, R49 ;  /* 0x00000031002d7202 */ /* 0x010fe20000000f00 */
[----:B------:R-:W-:-:S04]  /*f360*/  IMAD R44, R5, 0xee, R2 ;  /* 0x000000ee052c7824 */ /* 0x000fc800078e0202 */
[----:B------:R-:W-:-:S04]  /*f370*/  IMAD.WIDE R10, R4, 0x2, R44 ;  /* 0x00000002040a7825 */ /* 0x000fc800078e022c */
[----:B--2---:R-:W-:Y:S02]  /*f380*/  IMAD.MOV.U32 R43, RZ, RZ, R47 ;  /* 0x000000ffff2b7224 */ /* 0x004fe400078e002f */
[----:B------:R-:W-:Y:S01]  /*f390*/  IMAD R42, R5, 0xfe, R2 ;  /* 0x000000fe052a7824 */ /* 0x000fe200078e0202 */
[----:B------:R-:W2:Y:S03]  /*f3a0*/  LDG.E.U16 R10, desc[UR6][R10.64] ;  /* 0x000000060a0a7981 */ /* 0x000ea6000c1e1500 */
[----:B------:R-:W-:-:S06]  /*f3b0*/  IMAD.WIDE R8, R4, 0x2, R42 ;  /* 0x0000000204087825 */ /* 0x000fcc00078e022a */
[----:B------:R-:W4:Y:S01]  /*f3c0*/  LDG.E.U16 R8, desc[UR6][R8.64] ;  /* 0x0000000608087981 */ /* 0x000f22000c1e1500 */
[----:B------:R-:W-:Y:S06]  /*f3d0*/  BAR.SYNC.DEFER_BLOCKING 0x0 ;  /* 0x0000000000007b1d */ /* 0x000fec0000010000 */
[----:B------:R-:W-:Y:S04]  /*f3e0*/  STL [R1+0x3a8], R44 ;  /* 0x0003a82c01007387 */ /* 0x000fe80000100800 */
[----:B------:R0:W-:Y:S04]  /*f3f0*/  STL [R1+0x9dc], R5 ;  /* 0x0009dc0501007387 */ /* 0x0001e80000100800 */
[----:B------:R-:W-:Y:S04]  /*f400*/  STL [R1+0x368], R42 ;  /* 0x0003682a01007387 */ /* 0x000fe80000100800 */
[----:B------:R-:W-:Y:S04]  /*f410*/  STL [R1+0x9e4], R2 ;  /* 0x0009e40201007387 */ /* 0x000fe80000100800 */
[----:B------:R1:W-:Y:S01]  /*f420*/  STS.U16 [R12+UR4+0x22000], R35 ;  /* 0x022000230c007988 */ /* 0x0003e20008000404 */
[----:B0-----:R-:W-:-:S03]  /*f430*/  SHF.L.U32 R5, R147, 0x1, RZ ;  /* 0x0000000193057819 */ /* 0x001fc600000006ff */
[----:B------:R-:W-:Y:S01]  /*f440*/  STL [R1+0x9e0], R3 ;  /* 0x0009e00301007387 */ /* 0x000fe20000100800 */
[----:B-1----:R-:W-:-:S03]  /*f450*/  LOP3.LUT R35, R12, 0x10, RZ, 0x3c, !PT ;  /* 0x000000100c237812 */ /* 0x002fc600078e3cff */
[----:B------:R-:W-:Y:S01]  /*f460*/  STS.U16 [R12+UR4+0x20000], R40 ;  /* 0x020000280c007988 */ /* 0x000fe20008000404 */
[----:B------:R-:W-:-:S03]  /*f470*/  LOP3.LUT R5, R5, 0x7e, RZ, 0xc0, !PT ;  /* 0x0000007e05057812 */ /* 0x000fc600078ec0ff */
        /* <DEDUP_REMOVED lines=11> */
[----:B------:R-:W-:Y:S04]  /*f530*/  STS.U16 [R12+UR4+0x23400], R163 ;  /* 0x023400a30c007988 */ /* 0x000fe80008000404 */
[----:B------:R-:W-:Y:S04]  /*f540*/  STS.U16 [R12+UR4+0x23800], R162 ;  /* 0x023800a20c007988 */ /* 0x000fe80008000404 */
[----:B------:R-:W-:Y:S04]  /*f550*/  STS.U16 [R12+UR4+0x23c00], R36 ;  /* 0x023c00240c007988 */ /* 0x000fe80008000404 */
[----:B------:R0:W-:Y:S04]  /*f560*/  STL [R1+0x9e8], R4 ;  /* 0x0009e80401007387 */ /* 0x0001e80000100800 */
[----:B------:R-:W-:Y:S04]  /*f570*/  STS.U16 [R35+UR4+0x20080], R195 ;  /* 0x020080c323007988 */ /* 0x000fe80008000404 */
[----:B------:R-:W-:Y:S01]  /*f580*/  STS.U16 [R35+UR4+0x20480], R248 ;  /* 0x020480f823007988 */ /* 0x000fe20008000404 */
[----:B0-----:R-:W-:-:S03]  /*f590*/  LOP3.LUT R4, R147, 0xc0, RZ, 0xc0, !PT ;  /* 0x000000c093047812 */ /* 0x001fc600078ec0ff */
[----:B------:R-:W-:Y:S04]  /*f5a0*/  STS.U16 [R35+UR4+0x20880], R241 ;  /* 0x020880f123007988 */ /* 0x000fe80008000404 */
[----:B------:R-:W-:Y:S01]  /*f5b0*/  STS.U16 [R35+UR4+0x20c80], R233 ;  /* 0x020c80e923007988 */ /* 0x000fe20008000404 */
[----:B------:R-:W-:-:S03]  /*f5c0*/  IMAD R4, R4, 0x100, R5 ;  /* 0x0000010004047824 */ /* 0x000fc600078e0205 */
[----:B------:R-:W-:Y:S04]  /*f5d0*/  STS.U16 [R35+UR4+0x21080], R227 ;  /* 0x021080e323007988 */ /* 0x000fe80008000404 */
[----:B------:R-:W-:Y:S04]  /*f5e0*/  STS.U16 [R35+UR4+0x21480], R219 ;  /* 0x021480db23007988 */ /* 0x000fe80008000404 */
[----:B------:R-:W-:Y:S04]  /*f5f0*/  STS.U16 [R35+UR4+0x21880], R211 ;  /* 0x021880d323007988 */ /* 0x000fe80008000404 */
[----:B------:R-:W-:Y:S01]  /*f600*/  STS.U16 [R35+UR4+0x21c80], R203 ;  /* 0x021c80cb23007988 */ /* 0x000fe20008000404 */
[----:B------:R-:W-:-:S03]  /*f610*/  LOP3.LUT R4, R4, 0x20, RZ, 0x3c, !PT ;  /* 0x0000002004047812 */ /* 0x000fc600078e3cff */
[----:B------:R-:W-:Y:S04]  /*f620*/  STS.U16 [R35+UR4+0x22080], R194 ;  /* 0x022080c223007988 */ /* 0x000fe80008000404 */
[----:B------:R-:W-:Y:S01]  /*f630*/  STS.U16 [R35+UR4+0x22480], R190 ;  /* 0x022480be23007988 */ /* 0x000fe20008000404 */
[----:B------:R-:W-:-:S03]  /*f640*/  SHF.L.U32 R3, R147, 0x1, RZ ;  /* 0x0000000193037819 */ /* 0x000fc600000006ff */
[----:B------:R-:W-:Y:S04]  /*f650*/  STS.U16 [R35+UR4+0x22880], R186 ;  /* 0x022880ba23007988 */ /* 0x000fe80008000404 */
[----:B------:R-:W-:Y:S04]  /*f660*/  STS.U16 [R35+UR4+0x22c80], R182 ;  /* 0x022c80b623007988 */ /* 0x000fe80008000404 */
[----:B------:R-:W-:Y:S04]  /*f670*/  STS.U16 [R35+UR4+0x23080], R179 ;  /* 0x023080b323007988 */ /* 0x000fe80008000404 */
[----:B------:R-:W-:Y:S01]  /*f680*/  STS.U16 [R35+UR4+0x23480], R176 ;  /* 0x023480b023007988 */ /* 0x000fe20008000404 */
[----:B------:R-:W-:-:S03]  /*f690*/  LOP3.LUT R3, R3, 0x7e, RZ, 0xc0, !PT ;  /* 0x0000007e03037812 */ /* 0x000fc600078ec0ff */
[----:B------:R-:W-:Y:S01]  /*f6a0*/  STS.U16 [R35+UR4+0x23880], R173 ;  /* 0x023880ad23007988 */ /* 0x000fe20008000404 */
[----:B------:R-:W-:-:S03]  /*f6b0*/  LOP3.LUT R2, R147, 0xc0, RZ, 0xc0, !PT ;  /* 0x000000c093027812 */ /* 0x000fc600078ec0ff */
[----:B------:R-:W-:Y:S04]  /*f6c0*/  STS.U16 [R35+UR4+0x23c80], R34 ;  /* 0x023c802223007988 */ /* 0x000fe80008000404 */
[----:B------:R-:W-:Y:S04]  /*f6d0*/  STS.U16 [R4+UR4+0x20100], R33 ;  /* 0x0201002104007988 */ /* 0x000fe80008000404 */
[----:B------:R-:W-:Y:S04]  /*f6e0*/  STS.U16 [R4+UR4+0x20500], R247 ;  /* 0x020500f704007988 */ /* 0x000fe80008000404 */
[----:B------:R-:W-:Y:S01]  /*f6f0*/  STS.U16 [R4+UR4+0x20900], R240 ;  /* 0x020900f004007988 */ /* 0x000fe20008000404 */
[----:B------:R-:W-:-:S03]  /*f700*/  IMAD R2, R2, 0x100, R3 ;  /* 0x0000010002027824 */ /* 0x000fc600078e0203 */
[----:B------:R-:W-:Y:S04]  /*f710*/  STS.U16 [R4+UR4+0x20d00], R196 ;  /* 0x020d00c404007988 */ /* 0x000fe80008000404 */
        /* <DEDUP_REMOVED lines=13> */
[----:B------:R-:W-:Y:S04]  /*f7f0*/  STS.U16 [R4+UR4+0x23900], R157 ;  /* 0x0239009d04007988 */ /* 0x000fe80008000404 */
[----:B------:R0:W-:Y:S04]  /*f800*/  STS.U16 [R4+UR4+0x23d00], R32 ;  /* 0x023d002004007988 */ /* 0x0001e80008000404 */
        /* <DEDUP_REMOVED lines=21> */
[----:B------:R-:W-:Y:S01]  /*f960*/  STS.U16 [R4+UR4+0x20200], R30 ;  /* 0x0202001e04007988 */ /* 0x000fe20008000404 */
[----:B------:R-:W1:Y:S01]  /*f970*/  S2R R146, SR_TID.X ;  /* 0x0000000000927919 */ /* 0x000e620000002100 */
[----:B0-----:R-:W-:-:S02]  /*f980*/  LOP3.LUT R2, R147, 0xc0, RZ, 0xc0, !PT ;  /* 0x000000c093027812 */ /* 0x001fc400078ec0ff */
        /* <DEDUP_REMOVED lines=10> */
[----:B------:R-:W-:Y:S04]  /*fa30*/  STS.U16 [R4+UR4+0x22600], R156 ;  /* 0x0226009c04007988 */ /* 0x000fe80008000404 */
[----:B------:R-:W-:Y:S04]  /*fa40*/  STS.U16 [R4+UR4+0x22a00], R155 ;  /* 0x022a009b04007988 */ /* 0x000fe80008000404 */
[----:B------:R-:W-:Y:S04]  /*fa50*/  STS.U16 [R4+UR4+0x22e00], R154 ;  /* 0x022e009a04007988 */ /* 0x000fe80008000404 */
[----:B------:R-:W-:Y:S04]  /*fa60*/  STS.U16 [R4+UR4+0x23200], R153 ;  /* 0x0232009904007988 */ /* 0x000fe80008000404 */
[----:B------:R-:W-:Y:S01]  /*fa70*/  STS.U16 [R4+UR4+0x23600], R152 ;  /* 0x0236009804007988 */ /* 0x000fe20008000404 */
[----:B------:R-:W-:-:S03]  /*fa80*/  SHF.L.U32 R5, R147, 0x1, RZ ;  /* 0x0000000193057819 */ /* 0x000fc600000006ff */
[----:B------:R-:W-:Y:S04]  /*fa90*/  STS.U16 [R4+UR4+0x23a00], R29 ;  /* 0x023a001d04007988 */ /* 0x000fe80008000404 */
[----:B------:R0:W-:Y:S04]  /*faa0*/  STS.U16 [R4+UR4+0x23e00], R28 ;  /* 0x023e001c04007988 */ /* 0x0001e80008000404 */
[----:B------:R-:W-:Y:S04]  /*fab0*/  STS.U16 [R2+UR4+0x20280], R251 ;  /* 0x020280fb02007988 */ /* 0x000fe80008000404 */
[----:B------:R-:W-:Y:S01]  /*fac0*/  STS.U16 [R2+UR4+0x20680], R244 ;  /* 0x020680f402007988 */ /* 0x000fe20008000404 */
[----:B------:R-:W-:-:S03]  /*fad0*/  LOP3.LUT R5, R5, 0x7e, RZ, 0xc0, !PT ;  /* 0x0000007e05057812 */ /* 0x000fc600078ec0ff */
[----:B------:R-:W-:Y:S01]  /*fae0*/  STS.U16 [R2+UR4+0x20a80], R237 ;  /* 0x020a80ed02007988 */ /* 0x000fe20008000404 */
[----:B0-----:R-:W-:-:S03]  /*faf0*/  LOP3.LUT R4, R147, 0xc0, RZ, 0xc0, !PT ;  /* 0x000000c093047812 */ /* 0x001fc600078ec0ff */
        /* <DEDUP_REMOVED lines=15> */
[----:B------:R1:W-:Y:S01]  /*fbf0*/  STS.U16 [R2+UR4+0x23e80], R26 ;  /* 0x023e801a02007988 */ /* 0x0003e20008000404 */
[----:B------:R-:W-:-:S03]  /*fc00*/  LOP3.LUT R3, R3, 0x7e, RZ, 0xc0, !PT ;  /* 0x0000007e03037812 */ /* 0x000fc600078ec0ff */
[----:B------:R-:W-:Y:S01]  /*fc10*/  STS.U16 [R4+UR4+0x20300], R250 ;  /* 0x020300fa04007988 */ /* 0x000fe20008000404 */
[----:B-1----:R-:W-:-:S03]  /*fc20*/  SHF.R.U32.HI R2, RZ, 0x5, R146 ;  /* 0x00000005ff027819 */ /* 0x002fc60000011692 */
[----:B------:R-:W-:Y:S01]  /*fc30*/  STS.U16 [R4+UR4+0x20700], R243 ;  /* 0x020700f304007988 */ /* 0x000fe20008000404 */
[----:B------:R-:W-:-:S03]  /*fc40*/  R2UR UR8, R2 ;  /* 0x00000000020872ca */ /* 0x000fc600000e0000 */
[----:B------:R-:W-:Y:S01]  /*fc50*/  STS.U16 [R4+UR4+0x20b00], R236 ;  /* 0x020b00ec04007988 */ /* 0x000fe20008000404 */
[----:B------:R-:W-:-:S03]  /*fc60*/  LOP3.LUT R2, R147, 0xc0, RZ, 0xc0, !PT ;  /* 0x000000c093027812 */ /* 0x000fc600078ec0ff */
[----:B------:R-:W-:Y:S02]  /*fc70*/  STS.U16 [R4+UR4+0x20f00], R229 ;  /* 0x020f00e504007988 */ /* 0x000fe40008000404 */
[----:B------:R-:W-:Y:S02]  /*fc80*/  IMAD R2, R2, 0x100, R3 ;  /* 0x0000010002027824 */ /* 0x000fe400078e0203 */
        /* <DEDUP_REMOVED lines=27> */
[----:B--2---:R-:W-:Y:S04]  /*fe40*/  STS.U16 [R2+UR4+0x23b80], R10 ;  /* 0x023b800a02007988 */ /* 0x004fe80008000404 */
[----:B----4-:R1:W-:Y:S01]  /*fe50*/  STS.U16 [R2+UR4+0x23f80], R8 ;  /* 0x023f800802007988 */ /* 0x0103e20008000404 */
[----:B------:R2:W-:Y:S06]  /*fe60*/  MEMBAR.ALL.CTA ;  /* 0x0000000000007992 */ /* 0x0005ec0000008000 */
[----:B--2---:R-:W2:Y:S01]  /*fe70*/  FENCE.VIEW.ASYNC.S ;  /* 0x00000000000073c6 */ /* 0x004ea20000000000 */
[----:B------:R-:W-:-:S04]  /*fe80*/  USHF.L.U32 UR8, UR8, 0x9, URZ ;  /* 0x0000000908087899 */ /* 0x000fc8000800063f */
[----:B------:R-:W-:Y:S01]  /*fe90*/  ULOP3.LUT UR8, UR8, 0x800, URZ, 0xc0, !UPT ;  /* 0x0000080008087892 */ /* 0x000fe2000f8ec03f */
[----:B--2---:R-:W-:Y:S03]  /*fea0*/  BAR.SYNC.DEFER_BLOCKING 0x0 ;  /* 0x0000000000007b1d */ /* 0x004fe60000010000 */
[----:B------:R-:W-:-:S04]  /*feb0*/  ULEA.HI UR8, UR4, UR8, URZ, 0x1c ;  /* 0x0000000804087291 */ /* 0x000fc8000f8fe03f */
[----:B------:R-:W-:Y:S01]  /*fec0*/  ULOP3.LUT UR8, UR8, 0x3fff, URZ, 0xc0, !UPT ;  /* 0x00003fff08087892 */ /* 0x000fe2000f8ec03f */
[----:B------:R-:W-:Y:S01]  /*fed0*/  UMOV UR9, 0x40000040 ;  /* 0x4000004000097882 */ /* 0x000fe20000000000 */
[----:B------:R-:W-:-:S07]  /*fee0*/  WARPGROUP.ARRIVE ;  /* 0x00000000000079c5 */ /* 0x000fce0000000000 */
[----:B------:R-:W-:Y:S01]  /*fef0*/  HGMMA.64x128x16.F32 R80, gdesc[UR8].tnspA, RZ, !UPT, gsb0 ;  /* 0x21e00000085079f0 */ /* 0x000fe2000c0008ff */
[----:B------:R-:W-:-:S03]  /*ff00*/  UIADD3 UR44, UP0, UR8, 0x80, URZ ;  /* 0x00000080082c7890 */ /* 0x000fc6000ff1e03f */
[----:B------:R-:W-:Y:S02]  /*ff10*/  UMOV UR8, URZ ;  /* 0x0000003f00087c82 */ /* 0x000fe40008000000 */
[----:B------:R-:W-:-:S04]  /*ff20*/  UIADD3.X UR45, UR8, 0x40000040, URZ, UP0, !UPT ;  /* 0x40000040082d7890 */ /* 0x000fc800087fe43f */
[----:B------:R-:W-:Y:S01]  /*ff30*/  UIADD3.64 UR12, UR44, 0x80, URZ ;  /* 0x000000802c0c7897 */ /* 0x000fe2000fffe03f */
[----:B------:R-:W-:Y:S02]  /*ff40*/  WARPGROUP.DEPBAR.LE gsb0, 0x0 ;  /* 0x00008000000079c5 */ /* 0x000fe40000010000 */
[----:B------:R-:W-:-:S06]  /*ff50*/  WARPGROUP.ARRIVE ;  /* 0x00000000000079c5 */ /* 0x000fcc0000000000 */
[----:B------:R-:W-:Y:S01]  /*ff60*/  HGMMA.64x128x16.F32 R80, gdesc[UR44].tnspA, R80, gsb0 ;  /* 0x21e000002c5079f0 */ /* 0x000fe20008000850 */
[----:B------:R-:W-:Y:S02]  /*ff70*/  UIADD3.64 UR16, UR44, 0x100, URZ ;  /* 0x000001002c107897 */ /* 0x000fe4000fffe03f */
[----:B------:R-:W-:Y:S02]  /*ff80*/  WARPGROUP.DEPBAR.LE gsb0, 0x0 ;  /* 0x00008000000079c5 */ /* 0x000fe40000010000 */
[----:B------:R-:W-:-:S07]  /*ff90*/  WARPGROUP.ARRIVE ;  /* 0x00000000000079c5 */ /* 0x000fce0000000000 */
[----:B------:R-:W-:Y:S01]  /*ffa0*/  HGMMA.64x128x16.F32 R80, gdesc[UR12].tnspA, R80, gsb0 ;  /* 0x21e000000c5079f0 */ /* 0x000fe20008000850 */
[----:B------:R-:W-:Y:S01]  /*ffb0*/  MOV R150, UR43 ;  /* 0x0000002b00967c02 */ /* 0x000fe20008000f00 */
[----:B------:R-:W-:Y:S01]  /*ffc0*/  UIADD3.64 UR40, UR44, 0x180, URZ ;  /* 0x000001802c287897 */ /* 0x000fe2000fffe03f */
[----:B------:R-:W-:Y:S01]  /*ffd0*/  MOV R151, UR42 ;  /* 0x0000002a00977c02 */ /* 0x000fe20008000f00 */
[----:B------:R-:W-:Y:S01]  /*ffe0*/  UIADD3.64 UR42, UR46, 0x3fe, URZ ;  /* 0x000003fe2e2a7897 */ /* 0x000fe2000fffe03f */
[----:B------:R-:W-:Y:S02]  /*fff0*/  WARPGROUP.DEPBAR.LE gsb0, 0x0 ;  /* 0x00008000000079c5 */ /* 0x000fe40000010000 */
[----:B------:R-:W-:-:S06]  /*10000*/  WARPGROUP.ARRIVE ;  /* 0x00000000000079c5 */ /* 0x000fcc0000000000 */
        /* <DEDUP_REMOVED lines=8> */
[----:B------:R-:W-:Y:S02]  /*10090*/  UIADD3.64 UR42, UR46, 0x402, URZ ;  /* 0x000004022e2a7897 */ /* 0x000fe4000fffe03f */
        /* <DEDUP_REMOVED lines=33> */
[----:B------:R-:W-:Y:S02]  /*102b0*/  R2UR UR39, R148 ;  /* 0x00000000942772ca */ /* 0x000fe400000e0000 */
[----:B------:R-:W-:Y:S01]  /*102c0*/  R2UR UR38, R149 ;  /* 0x00000000952672ca */ /* 0x000fe200000e0000 */
[----:B------:R-:W-:Y:S01]  /*102d0*/  UIADD3.64 UR36, UR44, 0x680, URZ ;  /* 0x000006802c247897 */ /* 0x000fe2000fffe03f */
[----:B------:R-:W-:Y:S02]  /*102e0*/  WARPGROUP.DEPBAR.LE gsb0, 0x0 ;  /* 0x00008000000079c5 */ /* 0x000fe40000010000 */
[----:B------:R-:W-:-:S06]  /*102f0*/  WARPGROUP.ARRIVE ;  /* 0x00000000000079c5 */ /* 0x000fcc0000000000 */
[----:B------:R-:W-:Y:S01]  /*10300*/  HGMMA.64x128x16.F32 R80, gdesc[UR52].tnspA, R80, gsb0 ;  /* 0x21e00000345079f0 */ /* 0x000fe20008000850 */
[----:B------:R-:W-:Y:S02]  /*10310*/  R2UR UR43, R150 ;  /* 0x00000000962b72ca */ /* 0x000fe400000e0000 */
[----:B------:R-:W-:Y:S01]  /*10320*/  R2UR UR42, R151 ;  /* 0x00000000972a72ca */ /* 0x000fe200000e0000 */
        /* <DEDUP_REMOVED lines=8> */
[----:B------:R-:W-:Y:S01]  /*103b0*/  UIADD3.64 UR48, UR44, 0x1000, URZ ;  /* 0x000010002c307897 */ /* 0x000fe2000fffe03f */
[----:B------:R-:W-:Y:S01]  /*103c0*/  UMOV UR50, UR46 ;  /* 0x0000002e00327c82 */ /* 0x000fe20008000000 */
[----:B------:R-:W-:Y:S01]  /*103d0*/  UMOV UR51, UR47 ;  /* 0x0000002f00337c82 */ /* 0x000fe20008000000 */
[----:B------:R-:W-:Y:S02]  /*103e0*/  WARPGROUP.DEPBAR.LE gsb0, 0x0 ;  /* 0x00008000000079c5 */ /* 0x000fe40000010000 */
[----:B0-----:R-:W-:-:S06]  /*103f0*/  WARPGROUP.ARRIVE ;  /* 0x00000000000079c5 */ /* 0x001fcc0000000000 */
[----:B------:R-:W-:Y:S01]  /*10400*/  HGMMA.64x128x16.F32 R152, gdesc[UR8].tnspA, RZ, !UPT, gsb0 ;  /* 0x21e00000089879f0 */ /* 0x000fe2000c0008ff */
        /* <DEDUP_REMOVED lines=9> */
[----:B------:R-:W-:-:S05]  /*104a0*/  UIADD3.64 UR48, UR44, 0x1180, URZ ;  /* 0x000011802c307897 */ /* 0x000fca000fffe03f */
[----:B------:R-:W-:Y:S01]  /*104b0*/  UMOV UR50, UR24 ;  /* 0x0000001800327c82 */ /* 0x000fe20008000000 */
[----:B------:R-:W-:Y:S01]  /*104c0*/  UMOV UR51, UR25 ;  /* 0x0000001900337c82 */ /* 0x000fe20008000000 */
        /* <DEDUP_REMOVED lines=10> */
[----:B------:R-:W-:Y:S01]  /*10570*/  UIADD3.64 UR24, UR46, 0x402, URZ ;  /* 0x000004022e187897 */ /* 0x000fe2000fffe03f */
[----:B------:R-:W-:Y:S02]  /*10580*/  WARPGROUP.DEPBAR.LE gsb0, 0x0 ;  /* 0x00008000000079c5 */ /* 0x000fe40000010000 */
[----:B------:R-:W-:-:S06]  /*10590*/  WARPGROUP.ARRIVE ;  /* 0x00000000000079c5 */ /* 0x000fcc0000000000 */
        /* <DEDUP_REMOVED lines=31> */
[----:B------:R-:W-:-:S06]  /*10790*/  WARPGROUP.ARRIVE ;  /* 0x00000000000079c5 */ /* 0x000fcc0000000000 */
[----:B------:R-:W-:Y:S03]  /*107a0*/  HGMMA.64x128x16.F32 R152, gdesc[UR32].tnspA, R152, gsb0 ;  /* 0x21e00000209879f0 */ /* 0x000fe60008000898 */
        /* <DEDUP_REMOVED lines=13> */
[----:B------:R-:W-:Y:S03]  /*10880*/  HGMMA.64x128x16.F32 R152, gdesc[UR36].tnspA, R152, gsb0 ;  /* 0x21e00000249879f0 */ /* 0x000fe60008000898 */
[----:B-1----:R-:W0:Y:S01]  /*10890*/  S2R R8, SR_TID.X ;  /* 0x0000000000087919 */ /* 0x002e220000002100 */
[----:B------:R-:W-:Y:S01]  /*108a0*/  MOV R14, R80 ;  /* 0x00000050000e7202 */ /* 0x000fe20000000f00 */
[----:B------:R-:W-:Y:S01]  /*108b0*/  IMAD.MOV.U32 R13, RZ, RZ, R86 ;  /* 0x000000ffff0d7224 */ /* 0x000fe200078e0056 */
[C---:B------:R-:W-:Y:S02]  /*108c0*/  LOP3.LUT R17, R6.reuse, 0x8, RZ, 0xfc, !PT ;  /* 0x0000000806117812 */ /* 0x040fe400078efcff */
[----:B------:R-:W-:Y:S01]  /*108d0*/  MOV R11, R81 ;  /* 0x00000051000b7202 */ /* 0x000fe20000000f00 */
[----:B------:R-:W-:Y:S01]  /*108e0*/  IMAD.MOV.U32 R24, RZ, RZ, R82 ;  /* 0x000000ffff187224 */ /* 0x000fe200078e0052 */
[----:B------:R-:W-:-:S02]  /*108f0*/  LOP3.LUT R16, R6, 0x80, RZ, 0xfc, !PT ;  /* 0x0000008006107812 */ /* 0x000fc400078efcff */
[----:B------:R-:W-:Y:S01]  /*10900*/  LOP3.LUT R18, R6, 0x88, RZ, 0xfc, !PT ;  /* 0x0000008806127812 */ /* 0x000fe200078efcff */
[----:B------:R-:W-:Y:S01]  /*10910*/  FMUL R14, R14, UR5 ;  /* 0x000000050e0e7c20 */ /* 0x000fe20008400000 */
[----:B------:R-:W-:Y:S01]  /*10920*/  FMUL R13, R13, UR5 ;  /* 0x000000050d0d7c20 */ /* 0x000fe20008400000 */
[----:B------:R-:W-:Y:S01]  /*10930*/  FMUL R11, R11, UR5 ;  /* 0x000000050b0b7c20 */ /* 0x000fe20008400000 */
[----:B0-----:R-:W-:-:S04]  /*10940*/  SHF.L.U32 R8, R8, 0x1, RZ ;  /* 0x0000000108087819 */ /* 0x001fc800000006ff */
[----:B------:R-:W-:Y:S01]  /*10950*/  LOP3.LUT R8, R8, 0x6, RZ, 0xc0, !PT ;  /* 0x0000000608087812 */ /* 0x000fe200078ec0ff */
[----:B------:R-:W-:Y:S02]  /*10960*/  WARPGROUP.DEPBAR.LE gsb0, 0x0 ;  /* 0x00008000000079c5 */ /* 0x000fe40000010000 */
[----:B------:R-:W-:-:S06]  /*10970*/  WARPGROUP.ARRIVE ;  /* 0x00000000000079c5 */ /* 0x000fcc0000000000 */
[----:B------:R-:W-:Y:S01]  /*10980*/  HGMMA.64x128x16.F32 R152, gdesc[UR40].tnspA, R152, gsb0 ;  /* 0x21e00000289879f0 */ /* 0x000fe20008000898 */
[----:B------:R-:W-:-:S04]  /*10990*/  IADD3 R8, P0, R8, UR61, RZ ;  /* 0x0000003d08087c10 */ /* 0x000fc8000ff1e0ff */
[C---:B------:R-:W-:Y:S01]  /*109a0*/  IADD3 R10, P2, R8.reuse, 0x8, RZ ;  /* 0x00000008080a7810 */ /* 0x040fe20007f5e0ff */
[----:B------:R-:W-:Y:S01]  /*109b0*/  IMAD.X R9, RZ, RZ, UR60, P0 ;  /* 0x0000003cff097e24 */ /* 0x000fe200080e06ff */
[CC--:B------:R-:W-:Y:S02]  /*109c0*/  ISETP.GT.U32.AND P6, PT, R8.reuse, R6.reuse, PT ;  /* 0x000000060800720c */ /* 0x0c0fe40003fc4070 */
[CC--:B------:R-:W-:Y:S02]  /*109d0*/  ISETP.GE.U32.AND P4, PT, R8.reuse, R6.reuse, PT ;  /* 0x000000060800720c */ /* 0x0c0fe40003f86070 */
[----:B------:R-:W-:Y:S02]  /*109e0*/  ISETP.GT.U32.AND P3, PT, R8, R17, PT ;  /* 0x000000110800720c */ /* 0x000fe40003f64070 */
[C---:B------:R-:W-:Y:S02]  /*109f0*/  ISETP.GT.U32.AND P5, PT, R10.reuse, R6, PT ;  /* 0x000000060a00720c */ /* 0x040fe40003fa4070 */
[----:B------:R-:W-:-:S02]  /*10a00*/  ISETP.GT.U32.AND P0, PT, R10, R16, PT ;  /* 0x000000100a00720c */ /* 0x000fc40003f04070 */
[----:B------:R-:W-:Y:S01]  /*10a10*/  ISETP.GT.U32.AND P1, PT, R10, R18, PT ;  /* 0x000000120a00720c */ /* 0x000fe20003f24070 */
[----:B------:R-:W-:Y:S01]  /*10a20*/  FMUL R10, R24, UR5 ;  /* 0x00000005180a7c20 */ /* 0x000fe20008400000 */
[C---:B------:R-:W-:Y:S02]  /*10a30*/  ISETP.GT.U32.AND.EX P6, PT, R9.reuse, RZ, PT, P6 ;  /* 0x000000ff0900720c */ /* 0x040fe40003fc4160 */
[C---:B------:R-:W-:Y:S02]  /*10a40*/  ISETP.GE.U32.AND.EX P4, PT, R9.reuse, RZ, PT, P4 ;  /* 0x000000ff0900720c */ /* 0x040fe40003f86140 */
[----:B------:R-:W-:Y:S02]  /*10a50*/  ISETP.GT.U32.AND.EX P3, PT, R9, RZ, PT, P3 ;  /* 0x000000ff0900720c */ /* 0x000fe40003f64130 */
[----:B------:R-:W-:Y:S02]  /*10a60*/  MOV R54, R83 ;  /* 0x0000005300367202 */ /* 0x000fe40000000f00 */
[----:B------:R-:W-:-:S02]  /*10a70*/  FSEL R70, R14, -INF , !P6 ;  /* 0xff8000000e467808 */ /* 0x000fc40007000000 */
[----:B------:R-:W-:Y:S02]  /*10a80*/  FSEL R24, R13, -INF , !P6 ;  /* 0xff8000000d187808 */ /* 0x000fe40007000000 */
[C---:B------:R-:W-:Y:S02]  /*10a90*/  ISETP.GE.U32.AND P6, PT, R8.reuse, R17, PT ;  /* 0x000000110800720c */ /* 0x040fe40003fc6070 */
[----:B------:R-:W-:Y:S02]  /*10aa0*/  FSEL R69, R11, -INF , !P4 ;  /* 0xff8000000b457808 */ /* 0x000fe40006000000 */
[-C--:B------:R-:W-:Y:S02]  /*10ab0*/  ISETP.GT.U32.AND P4, PT, R8, R16.reuse, PT ;  /* 0x000000100800720c */ /* 0x080fe40003f84070 */
[----:B------:R-:W-:Y:S01]  /*10ac0*/  FSEL R56, R10, -INF , !P3 ;  /* 0xff8000000a387808 */ /* 0x000fe20005800000 */
[----:B------:R-:W-:Y:S01]  /*10ad0*/  FMUL R10, R54, UR5 ;  /* 0x00000005360a7c20 */ /* 0x000fe20008400000 */
[----:B------:R-:W-:-:S02]  /*10ae0*/  ISETP.GE.U32.AND P3, PT, R8, R16, PT ;  /* 0x000000100800720c */ /* 0x000fc40003f66070 */
[C---:B------:R-:W-:Y:S02]  /*10af0*/  ISETP.GE.U32.AND.EX P6, PT, R9.reuse, RZ, PT, P6 ;  /* 0x000000ff0900720c */ /* 0x040fe40003fc6160 */
[C---:B------:R-:W-:Y:S02]  /*10b00*/  ISETP.GT.U32.AND.EX P4, PT, R9.reuse, RZ, PT, P4 ;  /* 0x000000ff0900720c */ /* 0x040fe40003f84140 */
[----:B------:R-:W-:Y:S02]  /*10b10*/  ISETP.GE.U32.AND.EX P3, PT, R9, RZ, PT, P3 ;  /* 0x000000ff0900720c */ /* 0x000fe40003f66130 */
[----:B------:R-:W-:Y:S02]  /*10b20*/  FSEL R54, R10, -INF , !P6 ;  /* 0xff8000000a367808 */ /* 0x000fe40007000000 */
[----:B------:R-:W-:Y:S01]  /*10b30*/  ISETP.GT.U32.AND P6, PT, R8, R18, PT ;  /* 0x000000120800720c */ /* 0x000fe20003fc4070 */
[----:B------:R-:W-:Y:S01]  /*10b40*/  STL [R1+0x9ec], R12 ;  /* 0x0009ec0c01007387 */ /* 0x000fe20000100800 */
[----:B------:R-:W-:-:S02]  /*10b50*/  IMAD.MOV.U32 R68, RZ, RZ, R84 ;  /* 0x000000ffff447224 */ /* 0x000fc400078e0054 */
[----:B------:R-:W-:Y:S02]  /*10b60*/  ISETP.GT.U32.AND.EX P6, PT, R9, RZ, PT, P6 ;  /* 0x000000ff0900720c */ /* 0x000fe40003fc4160 */
[----:B------:R-:W-:Y:S02]  /*10b70*/  IADD3.X R13, RZ, R9, RZ, P2, !PT ;  /* 0x00000009ff0d7210 */ /* 0x000fe400017fe4ff */
[----:B------:R-:W-:Y:S02]  /*10b80*/  MOV R66, R85 ;  /* 0x0000005500427202 */ /* 0x000fe40000000f00 */
[C---:B------:R-:W-:Y:S02]  /*10b90*/  ISETP.GT.U32.AND.EX P5, PT, R13.reuse, RZ, PT, P5 ;  /* 0x000000ff0d00720c */ /* 0x040fe40003fa4150 */
[C---:B------:R-:W-:Y:S02]  /*10ba0*/  ISETP.GT.U32.AND.EX P0, PT, R13.reuse, RZ, PT, P0 ;  /* 0x000000ff0d00720c */ /* 0x040fe40003f04100 */
[----:B------:R-:W-:Y:S01]  /*10bb0*/  ISETP.GT.U32.AND.EX P1, PT, R13, RZ, PT, P1 ;  /* 0x000000ff0d00720c */ /* 0x000fe20003f24110 */
[----:B------:R-:W-:Y:S01]  /*10bc0*/  IMAD.MOV.U32 R31, RZ, RZ, R87 ;  /* 0x000000ffff1f7224 */ /* 0x000fe200078e0057 */
[----:B------:R-:W-:Y:S01]  /*10bd0*/  MOV R76, R88 ;  /* 0x00000058004c7202 */ /* 0x000fe20000000f00 */
[----:B------:R-:W-:-:S02]  /*10be0*/  IMAD.MOV.U32 R27, RZ, RZ, R90 ;  /* 0x000000ffff1b7224 */ /* 0x000fc400078e005a */
[----:B------:R-:W-:Y:S01]  /*10bf0*/  IMAD.MOV.U32 R25, RZ, RZ, R102 ;  /* 0x000000ffff197224 */ /* 0x000fe200078e0066 */
[----:B------:R-:W-:Y:S01]  /*10c00*/  MOV R35, R89 ;  /* 0x0000005900237202 */ /* 0x000fe20000000f00 */
[----:B------:R-:W-:Y:S01]  /*10c10*/  IMAD.MOV.U32 R33, RZ, RZ, R91 ;  /* 0x000000ffff217224 */ /* 0x000fe200078e005b */
[----:B------:R-:W-:Y:S01]  /*10c20*/  MOV R36, R92 ;  /* 0x0000005c00247202 */ /* 0x000fe20000000f00 */
[----:B------:R-:W-:Y:S01]  /*10c30*/  IMAD.MOV.U32 R32, RZ, RZ, R94 ;  /* 0x000000ffff207224 */ /* 0x000fe200078e005e */
[----:B------:R-:W-:Y:S02]  /*10c40*/  WARPGROUP.DEPBAR.LE gsb0, 0x0 ;  /* 0x00008000000079c5 */ /* 0x000fe40000010000 */
[----:B------:R-:W-:Y:S01]  /*10c50*/  FMUL R152, R152, UR5 ;  /* 0x0000000598987c20 */ /* 0x000fe20008400000 */
[----:B------:R-:W-:Y:S01]  /*10c60*/  FMUL R153, R153, UR5 ;  /* 0x0000000599997c20 */ /* 0x000fe20008400000 */
[----:B------:R-:W-:Y:S03]  /*10c70*/  STL [R1+0xc1c], R214 ;  /* 0x000c1cd601007387 */ /* 0x000fe60000100800 */
[----:B------:R-:W-:-:S02]  /*10c80*/  FSEL R10, R152, -INF , !P4 ;  /* 0xff800000980a7808 */ /* 0x000fc40006000000 */
[----:B------:R-:W-:Y:S01]  /*10c90*/  FSEL R11, R153, -INF , !P3 ;  /* 0xff800000990b7808 */ /* 0x000fe20005800000 */
[----:B------:R-:W-:Y:S01]  /*10ca0*/  FMUL R154, R154, UR5 ;  /* 0x000000059a9a7c20 */ /* 0x000fe20008400000 */
[----:B------:R-:W-:Y:S01]  /*10cb0*/  STL [R1+0xc18], R215 ;  /* 0x000c18d701007387 */ /* 0x000fe20000100800 */
[----:B------:R-:W-:-:S03]  /*10cc0*/  ISETP.GE.U32.AND P4, PT, R8, R18, PT ;  /* 0x000000120800720c */ /* 0x000fc60003f86070 */
[----:B------:R0:W-:Y:S04]  /*10cd0*/  STL [R1+0x318], R10 ;  /* 0x0003180a01007387 */ /* 0x0001e80000100800 */
[----:B------:R1:W-:Y:S01]  /*10ce0*/  STL [R1+0x31c], R11 ;  /* 0x00031c0b01007387 */ /* 0x0003e20000100800 */
[----:B------:R-:W-:Y:S01]  /*10cf0*/  FMUL R155, R155, UR5 ;  /* 0x000000059b9b7c20 */ /* 0x000fe20008400000 */
[----:B------:R-:W-:Y:S01]  /*10d00*/  ISETP.GE.U32.AND.EX P4, PT, R9, RZ, PT, P4 ;  /* 0x000000ff0900720c */ /* 0x000fe20003f86140 */
[----:B------:R-:W-:Y:S01]  /*10d10*/  FMUL R156, R156, UR5 ;  /* 0x000000059c9c7c20 */ /* 0x000fe20008400000 */
[----:B0-----:R-:W-:Y:S01]  /*10d20*/  IADD3 R10, P3, R8, 0x9, RZ ;  /* 0x00000009080a7810 */ /* 0x001fe20007f7e0ff */
[----:B-1----:R-:W-:Y:S01]  /*10d30*/  FMUL R11, R68, UR5 ;  /* 0x00000005440b7c20 */ /* 0x002fe20008400000 */
[----:B------:R-:W-:-:S03]  /*10d40*/  FSEL R68, R154, -INF , !P6 ;  /* 0xff8000009a447808 */ /* 0x000fc60007000000 */
[----:B------:R-:W-:Y:S01]  /*10d50*/  IMAD.X R13, RZ, RZ, R9, P3 ;  /* 0x000000ffff0d7224 */ /* 0x000fe200018e0609 */
[----:B------:R-:W-:Y:S01]  /*10d60*/  ISETP.GT.U32.AND P2, PT, R10, R6, PT ;  /* 0x000000060a00720c */ /* 0x000fe20003f44070 */
[----:B------:R0:W-:Y:S01]  /*10d70*/  STL [R1+0x340], R68 ;  /* 0x0003404401007387 */ /* 0x0001e20000100800 */
[----:B------:R-:W-:Y:S01]  /*10d80*/  FSEL R14, R155, -INF , !P4 ;  /* 0xff8000009b0e7808 */ /* 0x000fe20006000000 */
[----:B------:R-:W-:Y:S01]  /*10d90*/  FMUL R158, R158, UR5 ;  /* 0x000000059e9e7c20 */ /* 0x000fe20008400000 */
[C---:B------:R-:W-:Y:S02]  /*10da0*/  ISETP.GT.U32.AND P6, PT, R10.reuse, R17, PT ;  /* 0x000000110a00720c */ /* 0x040fe40003fc4070 */
[----:B------:R-:W-:Y:S02]  /*10db0*/  ISETP.GT.U32.AND P4, PT, R10, R16, PT ;  /* 0x000000100a00720c */ /* 0x000fe40003f84070 */
[----:B0-----:R-:W-:Y:S01]  /*10dc0*/  FSEL R68, R11, -INF , !P5 ;  /* 0xff8000000b447808 */ /* 0x001fe20006800000 */
[----:B------:R-:W-:Y:S01]  /*10dd0*/  FMUL R11, R66, UR5 ;  /* 0x00000005420b7c20 */ /* 0x000fe20008400000 */
[----:B------:R-:W-:-:S02]  /*10de0*/  FSEL R66, R156, -INF , !P0 ;  /* 0xff8000009c427808 */ /* 0x000fc40004000000 */
[----:B------:R-:W-:Y:S02]  /*10df0*/  ISETP.GT.U32.AND P5, PT, R10, R18, PT ;  /* 0x000000120a00720c */ /* 0x000fe40003fa4070 */
[----:B------:R-:W-:Y:S01]  /*10e00*/  ISETP.GT.U32.AND.EX P2, PT, R13, RZ, PT, P2 ;  /* 0x000000ff0d00720c */ /* 0x000fe20003f44120 */
[----:B------:R0:W-:Y:S01]  /*10e10*/  STL [R1+0x344], R14 ;  /* 0x0003440e01007387 */ /* 0x0001e20000100800 */
[----:B------:R-:W-:Y:S01]  /*10e20*/  IADD3 R10, P3, R8, 0x10, RZ ;  /* 0x00000010080a7810 */ /* 0x000fe20007f7e0ff */
[----:B------:R-:W-:Y:S02]  /*10e30*/  FMUL R157, R157, UR5 ;  /* 0x000000059d9d7c20 */ /* 0x000fe40008400000 */
[----:B------:R1:W-:Y:S01]  /*10e40*/  STL [R1+0x2f8], R66 ;  /* 0x0002f84201007387 */ /* 0x0003e20000100800 */
[----:B------:R-:W-:Y:S01]  /*10e50*/  ISETP.GT.U32.AND P0, PT, R10, R6, PT ;  /* 0x000000060a00720c */ /* 0x000fe20003f04070 */
[----:B------:R-:W-:Y:S01]  /*10e60*/  FMUL R159, R159, UR5 ;  /* 0x000000059f9f7c20 */ /* 0x000fe20008400000 */
[----:B------:R-:W-:-:S02]  /*10e70*/  ISETP.GT.U32.AND.EX P4, PT, R13, RZ, PT, P4 ;  /* 0x000000ff0d00720c */ /* 0x000fc40003f84140 */
[----:B0-----:R-:W-:Y:S02]  /*10e80*/  FSEL R14, R158, -INF , !P1 ;  /* 0xff8000009e0e7808 */ /* 0x001fe40004800000 */
[C---:B------:R-:W-:Y:S02]  /*10e90*/  ISETP.GT.U32.AND P1, PT, R10.reuse, R17, PT ;  /* 0x000000110a00720c */ /* 0x040fe40003f24070 */
[----:B-1----:R-:W-:Y:S02]  /*10ea0*/  FSEL R66, R11, -INF , !P2 ;  /* 0xff8000000b427808 */ /* 0x002fe40005000000 */
[----:B------:R-:W-:Y:S02]  /*10eb0*/  IADD3.X R11, RZ, R9, RZ, P3, !PT ;  /* 0x00000009ff0b7210 */ /* 0x000fe40001ffe4ff */
[C---:B------:R-:W-:Y:S02]  /*10ec0*/  ISETP.GT.U32.AND P2, PT, R10.reuse, R16, PT ;  /* 0x000000100a00720c */ /* 0x040fe40003f44070 */
[----:B------:R-:W-:Y:S01]  /*10ed0*/  ISETP.GT.U32.AND P3, PT, R10, R18, PT ;  /* 0x000000120a00720c */ /* 0x000fe20003f64070 */
[----:B------:R-:W-:Y:S01]  /*10ee0*/  FMUL R10, R31, UR5 ;  /* 0x000000051f0a7c20 */ /* 0x000fe20008400000 */
[C---:B------:R-:W-:Y:S01]  /*10ef0*/  ISETP.GT.U32.AND.EX P5, PT, R13.reuse, RZ, PT, P5 ;  /* 0x000000ff0d00720c */ /* 0x040fe20003fa4150 */
[----:B------:R0:W-:Y:S01]  /*10f00*/  STL [R1+0x334], R14 ;  /* 0x0003340e01007387 */ /* 0x0001e20000100800 */
[----:B------:R-:W-:Y:S01]  /*10f10*/  ISETP.GT.U32.AND.EX P6, PT, R13, RZ, PT, P6 ;  /* 0x000000ff0d00720c */ /* 0x000fe20003fc4160 */
[----:B------:R-:W-:Y:S01]  /*10f20*/  FMUL R13, R27, UR5 ;  /* 0x000000051b0d7c20 */ /* 0x000fe20008400000 */
[----:B------:R-:W-:Y:S01]  /*10f30*/  ISETP.GT.U32.AND.EX P0, PT, R11, RZ, PT, P0 ;  /* 0x000000ff0b00720c */ /* 0x000fe20003f04100 */
[----:B------:R-:W-:Y:S01]  /*10f40*/  FMUL R160, R160, UR5 ;  /* 0x00000005a0a07c20 */ /* 0x000fe20008400000 */
[----:B------:R-:W-:-:S02]  /*10f50*/  FSEL R27, R159, -INF , !P5 ;  /* 0xff8000009f1b7808 */ /* 0x000fc40006800000 */
[----:B------:R-:W-:Y:S01]  /*10f60*/  ISETP.GT.U32.AND.EX P1, PT, R11, RZ, PT, P1 ;  /* 0x000000ff0b00720c */ /* 0x000fe20003f24110 */
[----:B0-----:R-:W-:Y:S01]  /*10f70*/  FMUL R14, R76, UR5 ;  /* 0x000000054c0e7c20 */ /* 0x001fe20008400000 */
[----:B------:R-:W-:Y:S02]  /*10f80*/  FSEL R76, R157, -INF , !P4 ;  /* 0xff8000009d4c7808 */ /* 0x000fe40006000000 */
[C---:B------:R-:W-:Y:S02]  /*10f90*/  ISETP.GT.U32.AND.EX P2, PT, R11.reuse, RZ, PT, P2 ;  /* 0x000000ff0b00720c */ /* 0x040fe40003f44120 */
[----:B------:R-:W-:Y:S02]  /*10fa0*/  ISETP.GT.U32.AND.EX P3, PT, R11, RZ, PT, P3 ;  /* 0x000000ff0b00720c */ /* 0x000fe40003f64130 */
[----:B------:R-:W-:Y:S01]  /*10fb0*/  FSEL R31, R10, -INF , !P6 ;  /* 0xff8000000a1f7808 */ /* 0x000fe20007000000 */
[----:B------:R-:W-:Y:S01]  /*10fc0*/  FMUL R162, R162, UR5 ;  /* 0x00000005a2a27c20 */ /* 0x000fe20008400000 */
[----:B------:R-:W-:Y:S01]  /*10fd0*/  IADD3 R11, P6, R8, 0x11, RZ ;  /* 0x00000011080b7810 */ /* 0x000fe20007fde0ff */
[----:B------:R-:W-:Y:S01]  /*10fe0*/  STL [R1+0x2e8], R76 ;  /* 0x0002e84c01007387 */ /* 0x000fe20000100800 */
[----:B------:R-:W-:-:S02]  /*10ff0*/  FSEL R102, R14, -INF , !P0 ;  /* 0xff8000000e667808 */ /* 0x000fc40004000000 */
[----:B------:R-:W-:Y:S01]  /*11000*/  FSEL R14, R160, -INF , !P2 ;  /* 0xff800000a00e7808 */ /* 0x000fe20005000000 */
[----:B------:R0:W-:Y:S01]  /*11010*/  STL [R1+0x314], R27 ;  /* 0x0003141b01007387 */ /* 0x0001e20000100800 */
[C---:B------:R-:W-:Y:S02]  /*11020*/  ISETP.GT.U32.AND P5, PT, R11.reuse, R6, PT ;  /* 0x000000060b00720c */ /* 0x040fe40003fa4070 */
[C---:B------:R-:W-:Y:S02]  /*11030*/  ISETP.GT.U32.AND P0, PT, R11.reuse, R17, PT ;  /* 0x000000110b00720c */ /* 0x040fe40003f04070 */
[----:B------:R-:W-:Y:S01]  /*11040*/  ISETP.GT.U32.AND P2, PT, R11, R18, PT ;  /* 0x000000120b00720c */ /* 0x000fe20003f44070 */
[----:B------:R1:W-:Y:S01]  /*11050*/  STL [R1+0x338], R14 ;  /* 0x0003380e01007387 */ /* 0x0003e20000100800 */
[----:B0-----:R-:W-:Y:S01]  /*11060*/  FSEL R27, R13, -INF , !P1 ;  /* 0xff8000000d1b7808 */ /* 0x001fe20004800000 */
[----:B------:R-:W-:Y:S01]  /*11070*/  IMAD.X R13, RZ, RZ, R9, P6 ;  /* 0x000000ffff0d7224 */ /* 0x000fe200030e0609 */
[----:B------:R-:W-:-:S02]  /*11080*/  ISETP.GT.U32.AND P1, PT, R11, R16, PT ;  /* 0x000000100b00720c */ /* 0x000fc40003f24070 */
[----:B------:R-:W-:Y:S01]  /*11090*/  FSEL R11, R162, -INF , !P3 ;  /* 0xff800000a20b7808 */ /* 0x000fe20005800000 */
[----:B------:R-:W-:Y:S01]  /*110a0*/  FMUL R161, R161, UR5 ;  /* 0x00000005a1a17c20 */ /* 0x000fe20008400000 */
[----:B-1----:R-:W-:Y:S01]  /*110b0*/  FMUL R14, R35, UR5 ;  /* 0x00000005230e7c20 */ /* 0x002fe20008400000 */
[----:B------:R-:W-:Y:S01]  /*110c0*/  ISETP.GT.U32.AND.EX P5, PT, R13, RZ, PT, P5 ;  /* 0x000000ff0d00720c */ /* 0x000fe20003fa4150 */
[----:B------:R-:W-:Y:S01]  /*110d0*/  FMUL R163, R163, UR5 ;  /* 0x00000005a3a37c20 */ /* 0x000fe20008400000 */
[----:B------:R0:W-:Y:S01]  /*110e0*/  STL [R1+0x34c], R11 ;  /* 0x00034c0b01007387 */ /* 0x0001e20000100800 */
[C---:B------:R-:W-:Y:S02]  /*110f0*/  ISETP.GT.U32.AND.EX P1, PT, R13.reuse, RZ, PT, P1 ;  /* 0x000000ff0d00720c */ /* 0x040fe40003f24110 */
[C---:B------:R-:W-:Y:S02]  /*11100*/  ISETP.GT.U32.AND.EX P0, PT, R13.reuse, RZ, PT, P0 ;  /* 0x000000ff0d00720c */ /* 0x040fe40003f04100 */
[----:B------:R-:W-:-:S02]  /*11110*/  ISETP.GT.U32.AND.EX P2, PT, R13, RZ, PT, P2 ;  /* 0x000000ff0d00720c */ /* 0x000fc40003f44120 */
[----:B------:R-:W-:Y:S01]  /*11120*/  IADD3 R10, P4, R8, 0x18, RZ ;  /* 0x00000018080a7810 */ /* 0x000fe20007f9e0ff */
[----:B0-----:R-:W-:Y:S01]  /*11130*/  FMUL R11, R33, UR5 ;  /* 0x00000005210b7c20 */ /* 0x001fe20008400000 */
[----:B------:R-:W-:Y:S02]  /*11140*/  FSEL R35, R14, -INF , !P5 ;  /* 0xff8000000e237808 */ /* 0x000fe40006800000 */
[----:B------:R-:W-:Y:S02]  /*11150*/  FSEL R14, R161, -INF , !P1 ;  /* 0xff800000a10e7808 */ /* 0x000fe40004800000 */
[----:B------:R-:W-:Y:S02]  /*11160*/  FSEL R33, R11, -INF , !P0 ;  /* 0xff8000000b217808 */ /* 0x000fe40004000000 */
[----:B------:R-:W-:Y:S02]  /*11170*/  FSEL R13, R163, -INF , !P2 ;  /* 0xff800000a30d7808 */ /* 0x000fe40005000000 */
[----:B------:R-:W-:-:S02]  /*11180*/  ISETP.GT.U32.AND P6, PT, R10, R6, PT ;  /* 0x000000060a00720c */ /* 0x000fc40003fc4070 */
[C---:B------:R-:W-:Y:S02]  /*11190*/  ISETP.GT.U32.AND P5, PT, R10.reuse, R16, PT ;  /* 0x000000100a00720c */ /* 0x040fe40003fa4070 */
[----:B------:R-:W-:Y:S01]  /*111a0*/  IADD3.X R11, RZ, R9, RZ, P4, !PT ;  /* 0x00000009ff0b7210 */ /* 0x000fe200027fe4ff */
[----:B------:R0:W-:Y:S01]  /*111b0*/  STL [R1+0x320], R14 ;  /* 0x0003200e01007387 */ /* 0x0001e20000100800 */
[----:B------:R-:W-:Y:S01]  /*111c0*/  ISETP.GT.U32.AND P0, PT, R10, R18, PT ;  /* 0x000000120a00720c */ /* 0x000fe20003f04070 */
[----:B------:R-:W-:Y:S01]  /*111d0*/  FMUL R164, R164, UR5 ;  /* 0x00000005a4a47c20 */ /* 0x000fe20008400000 */
[----:B------:R-:W-:Y:S01]  /*111e0*/  ISETP.GT.U32.AND P3, PT, R10, R17, PT ;  /* 0x000000110a00720c */ /* 0x000fe20003f64070 */
[----:B------:R1:W-:Y:S01]  /*111f0*/  STL [R1+0x33c], R13 ;  /* 0x00033c0d01007387 */ /* 0x0003e20000100800 */
[C---:B------:R-:W-:Y:S01]  /*11200*/  ISETP.GT.U32.AND.EX P6, PT, R11.reuse, RZ, PT, P6 ;  /* 0x000000ff0b00720c */ /* 0x040fe20003fc4160 */
[----:B------:R-:W-:Y:S01]  /*11210*/  FMUL R166, R166, UR5 ;  /* 0x00000005a6a67c20 */ /* 0x000fe20008400000 */
[C---:B------:R-:W-:Y:S01]  /*11220*/  ISETP.GT.U32.AND.EX P5, PT, R11.reuse, RZ, PT, P5 ;  /* 0x000000ff0b00720c */ /* 0x040fe20003fa4150 */
[----:B0-----:R-:W-:Y:S01]  /*11230*/  FMUL R14, R36, UR5 ;  /* 0x00000005240e7c20 */ /* 0x001fe20008400000 */
[----:B------:R-:W-:-:S02]  /*11240*/  ISETP.GT.U32.AND.EX P0, PT, R11, RZ, PT, P0 ;  /* 0x000000ff0b00720c */ /* 0x000fc40003f04100 */
[----:B------:R-:W-:Y:S01]  /*11250*/  IADD3 R10, P1, R8, 0x19, RZ ;  /* 0x00000019080a7810 */ /* 0x000fe20007f3e0ff */
[----:B-1----:R-:W-:Y:S01]  /*11260*/  FMUL R13, R32, UR5 ;  /* 0x00000005200d7c20 */ /* 0x002fe20008400000 */
[----:B------:R-:W-:Y:S02]  /*11270*/  ISETP.GT.U32.AND.EX P3, PT, R11, RZ, PT, P3 ;  /* 0x000000ff0b00720c */ /* 0x000fe40003f64130 */
[----:B------:R-:W-:Y:S02]  /*11280*/  FSEL R32, R14, -INF , !P6 ;  /* 0xff8000000e207808 */ /* 0x000fe40007000000 */
[----:B------:R-:W-:Y:S02]  /*11290*/  FSEL R11, R164, -INF , !P5 ;  /* 0xff800000a40b7808 */ /* 0x000fe40006800000 */
[----:B------:R-:W-:Y:S02]  /*112a0*/  MOV R52, R101 ;  /* 0x0000006500347202 */ /* 0x000fe40000000f00 */
[----:B------:R-:W-:Y:S01]  /*112b0*/  FSEL R14, R166, -INF , !P0 ;  /* 0xff800000a60e7808 */ /* 0x000fe20004000000 */
[----:B------:R-:W-:Y:S01]  /*112c0*/  IMAD.MOV.U32 R29, RZ, RZ, R95 ;  /* 0x000000ffff1d7224 */ /* 0x000fe200078e005f */
[----:B------:R-:W-:Y:S01]  /*112d0*/  FSEL R101, R13, -INF , !P3 ;  /* 0xff8000000d657808 */ /* 0x000fe20005800000 */
[----:B------:R-:W-:Y:S01]  /*112e0*/  IMAD.X R13, RZ, RZ, R9, P1 ;  /* 0x000000ffff0d7224 */ /* 0x000fe200008e0609 */
[----:B------:R-:W-:Y:S01]  /*112f0*/  MOV R15, R93 ;  /* 0x0000005d000f7202 */ /* 0x000fe20000000f00 */
[----:B------:R-:W-:Y:S01]  /*11300*/  STL [R1+0x2fc], R11 ;  /* 0x0002fc0b01007387 */ /* 0x000fe20000100800 */
[----:B------:R-:W-:-:S02]  /*11310*/  ISETP.GT.U32.AND P2, PT, R10, R17, PT ;  /* 0x000000110a00720c */ /* 0x000fc40003f44070 */
[C---:B------:R-:W-:Y:S01]  /*11320*/  ISETP.GT.U32.AND P4, PT, R10.reuse, R6, PT ;  /* 0x000000060a00720c */ /* 0x040fe20003f84070 */
[----:B------:R0:W-:Y:S01]  /*11330*/  STL [R1+0x328], R14 ;  /* 0x0003280e01007387 */ /* 0x0001e20000100800 */
[C---:B------:R-:W-:Y:S01]  /*11340*/  ISETP.GT.U32.AND P6, PT, R10.reuse, R16, PT ;  /* 0x000000100a00720c */ /* 0x040fe20003fc4070 */
[----:B------:R-:W-:Y:S01]  /*11350*/  FMUL R15, R15, UR5 ;  /* 0x000000050f0f7c20 */ /* 0x000fe20008400000 */
[----:B------:R-:W-:Y:S01]  /*11360*/  ISETP.GT.U32.AND.EX P2, PT, R13, RZ, PT, P2 ;  /* 0x000000ff0d00720c */ /* 0x000fe20003f44120 */
[----:B------:R-:W-:Y:S01]  /*11370*/  FMUL R165, R165, UR5 ;  /* 0x00000005a5a57c20 */ /* 0x000fe20008400000 */
[----:B------:R-:W-:Y:S02]  /*11380*/  ISETP.GT.U32.AND P3, PT, R10, R18, PT ;  /* 0x000000120a00720c */ /* 0x000fe40003f64070 */
[----:B------:R-:W-:Y:S01]  /*11390*/  ISETP.GT.U32.AND.EX P4, PT, R13, RZ, PT, P4 ;  /* 0x000000ff0d00720c */ /* 0x000fe20003f84140 */
[----:B0-----:R-:W-:Y:S01]  /*113a0*/  FMUL R14, R29, UR5 ;  /* 0x000000051d0e7c20 */ /* 0x001fe20008400000 */
[----:B------:R-:W-:-:S02]  /*113b0*/  ISETP.GT.U32.AND.EX P6, PT, R13, RZ, PT, P6 ;  /* 0x000000ff0d00720c */ /* 0x000fc40003fc4160 */
[----:B------:R-:W-:Y:S02]  /*113c0*/  IADD3 R10, P5, R8, 0x20, RZ ;  /* 0x00000020080a7810 */ /* 0x000fe40007fbe0ff */
[----:B------:R-:W-:Y:S01]  /*113d0*/  FSEL R29, R14, -INF , !P2 ;  /* 0xff8000000e1d7808 */ /* 0x000fe20005000000 */
[----:B------:R-:W-:Y:S01]  /*113e0*/  IMAD.MOV.U32 R49, RZ, RZ, R98 ;  /* 0x000000ffff317224 */ /* 0x000fe200078e0062 */
[----:B------:R-:W-:Y:S02]  /*113f0*/  FSEL R36, R15, -INF , !P4 ;  /* 0xff8000000f247808 */ /* 0x000fe40006000000 */
[----:B------:R-:W-:Y:S02]  /*11400*/  FSEL R14, R165, -INF , !P6 ;  /* 0xff800000a50e7808 */ /* 0x000fe40007000000 */
[C---:B------:R-:W-:Y:S02]  /*11410*/  ISETP.GT.U32.AND P0, PT, R10.reuse, R6, PT ;  /* 0x000000060a00720c */ /* 0x040fe40003f04070 */
[----:B------:R-:W-:-:S02]  /*11420*/  ISETP.GT.U32.AND P4, PT, R10, R17, PT ;  /* 0x000000110a00720c */ /* 0x000fc40003f84070 */
[C---:B------:R-:W-:Y:S02]  /*11430*/  ISETP.GT.U32.AND P2, PT, R10.reuse, R16, PT ;  /* 0x000000100a00720c */ /* 0x040fe40003f44070 */
[----:B------:R-:W-:Y:S02]  /*11440*/  ISETP.GT.U32.AND P6, PT, R10, R18, PT ;  /* 0x000000120a00720c */ /* 0x000fe40003fc4070 */
[----:B------:R-:W-:Y:S02]  /*11450*/  IADD3.X R10, RZ, R9, RZ, P5, !PT ;  /* 0x00000009ff0a7210 */ /* 0x000fe40002ffe4ff */
[----:B------:R-:W-:Y:S02]  /*11460*/  MOV R50, R96 ;  /* 0x0000006000327202 */ /* 0x000fe40000000f00 */
[----:B------:R-:W-:Y:S01]  /*11470*/  ISETP.GT.U32.AND.EX P3, PT, R13, RZ, PT, P3 ;  /* 0x000000ff0d00720c */ /* 0x000fe20003f64130 */
[----:B------:R-:W-:Y:S01]  /*11480*/  FMUL R13, R49, UR5 ;  /* 0x00000005310d7c20 */ /* 0x000fe20008400000 */
[----:B------:R-:W-:Y:S01]  /*11490*/  IADD3 R11, P1, R8, 0x21, RZ ;  /* 0x00000021080b7810 */ /* 0x000fe20007f3e0ff */
[----:B------:R0:W-:Y:S01]  /*114a0*/  STL [R1+0x2f0], R14 ;  /* 0x0002f00e01007387 */ /* 0x0001e20000100800 */
[C---:B------:R-:W-:Y:S01]  /*114b0*/  ISETP.GT.U32.AND.EX P4, PT, R10.reuse, RZ, PT, P4 ;  /* 0x000000ff0a00720c */ /* 0x040fe20003f84140 */
[----:B------:R-:W-:Y:S01]  /*114c0*/  FMUL R167, R167, UR5 ;  /* 0x00000005a7a77c20 */ /* 0x000fe20008400000 */
[----:B------:R-:W-:-:S02]  /*114d0*/  ISETP.GT.U32.AND.EX P0, PT, R10, RZ, PT, P0 ;  /* 0x000000ff0a00720c */ /* 0x000fc40003f04100 */
[----:B------:R-:W-:Y:S02]  /*114e0*/  MOV R39, R97 ;  /* 0x0000006100277202 */ /* 0x000fe40000000f00 */
[----:B------:R-:W-:Y:S01]  /*114f0*/  FSEL R49, R13, -INF , !P4 ;  /* 0xff8000000d317808 */ /* 0x000fe20006000000 */
[----:B0-----:R-:W-:Y:S01]  /*11500*/  FMUL R14, R50, UR5 ;  /* 0x00000005320e7c20 */ /* 0x001fe20008400000 */
[----:B------:R-:W-:Y:S01]  /*11510*/  IMAD.X R13, RZ, RZ, R9, P1 ;  /* 0x000000ffff0d7224 */ /* 0x000fe200008e0609 */
[----:B------:R-:W-:Y:S01]  /*11520*/  ISETP.GT.U32.AND P5, PT, R11, R6, PT ;  /* 0x000000060b00720c */ /* 0x000fe20003fa4070 */
[----:B------:R-:W-:Y:S01]  /*11530*/  FMUL R168, R168, UR5 ;  /* 0x00000005a8a87c20 */ /* 0x000fe20008400000 */
[----:B------:R-:W-:Y:S02]  /*11540*/  FSEL R15, R167, -INF , !P3 ;  /* 0xff800000a70f7808 */ /* 0x000fe40005800000 */
[----:B------:R-:W-:Y:S01]  /*11550*/  FSEL R50, R14, -INF , !P0 ;  /* 0xff8000000e327808 */ /* 0x000fe20004000000 */
[----:B------:R-:W-:Y:S01]  /*11560*/  FMUL R170, R170, UR5 ;  /* 0x00000005aaaa7c20 */ /* 0x000fe20008400000 */
[----:B------:R-:W-:-:S02]  /*11570*/  ISETP.GT.U32.AND P3, PT, R11, R17, PT ;  /* 0x000000110b00720c */ /* 0x000fc40003f64070 */
[C---:B------:R-:W-:Y:S02]  /*11580*/  ISETP.GT.U32.AND P0, PT, R11.reuse, R16, PT ;  /* 0x000000100b00720c */ /* 0x040fe40003f04070 */
[----:B------:R-:W-:Y:S01]  /*11590*/  ISETP.GT.U32.AND P4, PT, R11, R18, PT ;  /* 0x000000120b00720c */ /* 0x000fe20003f84070 */
[----:B------:R-:W-:Y:S01]  /*115a0*/  FMUL R11, R39, UR5 ;  /* 0x00000005270b7c20 */ /* 0x000fe20008400000 */
[C---:B------:R-:W-:Y:S02]  /*115b0*/  ISETP.GT.U32.AND.EX P2, PT, R10.reuse, RZ, PT, P2 ;  /* 0x000000ff0a00720c */ /* 0x040fe40003f44120 */
[----:B------:R-:W-:Y:S02]  /*115c0*/  ISETP.GT.U32.AND.EX P6, PT, R10, RZ, PT, P6 ;  /* 0x000000ff0a00720c */ /* 0x000fe40003fc4160 */
[----:B------:R-:W-:Y:S01]  /*115d0*/  ISETP.GT.U32.AND.EX P5, PT, R13, RZ, PT, P5 ;  /* 0x000000ff0d00720c */ /* 0x000fe20003fa4150 */
[----:B------:R0:W-:Y:S01]  /*115e0*/  STL [R1+0x30c], R15 ;  /* 0x00030c0f01007387 */ /* 0x0001e20000100800 */
[----:B------:R-:W-:Y:S01]  /*115f0*/  IADD3 R10, P1, R8, 0x28, RZ ;  /* 0x00000028080a7810 */ /* 0x000fe20007f3e0ff */
[----:B------:R-:W-:Y:S01]  /*11600*/  IMAD.MOV.U32 R38, RZ, RZ, R99 ;  /* 0x000000ffff267224 */ /* 0x000fe200078e0063 */
[----:B------:R-:W-:Y:S01]  /*11610*/  FSEL R14, R170, -INF , !P6 ;  /* 0xff800000aa0e7808 */ /* 0x000fe20007000000 */
[----:B------:R-:W-:Y:S01]  /*11620*/  FMUL R169, R169, UR5 ;  /* 0x00000005a9a97c20 */ /* 0x000fe20008400000 */
[----:B------:R-:W-:-:S02]  /*11630*/  FSEL R39, R11, -INF , !P5 ;  /* 0xff8000000b277808 */ /* 0x000fc40006800000 */
[----:B------:R-:W-:Y:S02]  /*11640*/  MOV R28, R100 ;  /* 0x00000064001c7202 */ /* 0x000fe40000000f00 */
[----:B0-----:R-:W-:Y:S02]  /*11650*/  FSEL R15, R168, -INF , !P2 ;  /* 0xff800000a80f7808 */ /* 0x001fe40005000000 */
[----:B------:R-:W-:Y:S02]  /*11660*/  IADD3.X R11, RZ, R9, RZ, P1, !PT ;  /* 0x00000009ff0b7210 */ /* 0x000fe40000ffe4ff */
[----:B------:R-:W-:Y:S02]  /*11670*/  ISETP.GT.U32.AND.EX P0, PT, R13, RZ, PT, P0 ;  /* 0x000000ff0d00720c */ /* 0x000fe40003f04100 */
[C---:B------:R-:W-:Y:S02]  /*11680*/  ISETP.GT.U32.AND P2, PT, R10.reuse, R6, PT ;  /* 0x000000060a00720c */ /* 0x040fe40003f44070 */
[----:B------:R-:W-:-:S02]  /*11690*/  ISETP.GT.U32.AND P6, PT, R10, R17, PT ;  /* 0x000000110a00720c */ /* 0x000fc40003fc4070 */
[C---:B------:R-:W-:Y:S02]  /*116a0*/  ISETP.GT.U32.AND P5, PT, R10.reuse, R16, PT ;  /* 0x000000100a00720c */ /* 0x040fe40003fa4070 */
[----:B------:R-:W-:Y:S01]  /*116b0*/  ISETP.GT.U32.AND P1, PT, R10, R18, PT ;  /* 0x000000120a00720c */ /* 0x000fe20003f24070 */
[----:B------:R-:W-:Y:S01]  /*116c0*/  FMUL R10, R38, UR5 ;  /* 0x00000005260a7c20 */ /* 0x000fe20008400000 */
[----:B------:R0:W-:Y:S01]  /*116d0*/  STL [R1+0x308], R15 ;  /* 0x0003080f01007387 */ /* 0x0001e20000100800 */
[----:B------:R-:W-:Y:S01]  /*116e0*/  ISETP.GT.U32.AND.EX P3, PT, R13, RZ, PT, P3 ;  /* 0x000000ff0d00720c */ /* 0x000fe20003f64130 */
[----:B------:R-:W-:Y:S02]  /*116f0*/  FMUL R171, R171, UR5 ;  /* 0x00000005abab7c20 */ /* 0x000fe40008400000 */
[----:B------:R1:W-:Y:S01]  /*11700*/  STL [R1+0x32c], R14 ;  /* 0x00032c0e01007387 */ /* 0x0003e20000100800 */
[----:B------:R-:W-:Y:S01]  /*11710*/  ISETP.GT.U32.AND.EX P4, PT, R13, RZ, PT, P4 ;  /* 0x000000ff0d00720c */ /* 0x000fe20003f84140 */
[----:B------:R-:W-:Y:S01]  /*11720*/  FMUL R172, R172, UR5 ;  /* 0x00000005acac7c20 */ /* 0x000fe20008400000 */
[----:B------:R-:W-:-:S02]  /*11730*/  ISETP.GT.U32.AND.EX P2, PT, R11, RZ, PT, P2 ;  /* 0x000000ff0b00720c */ /* 0x000fc40003f44120 */
[----:B0-----:R-:W-:Y:S01]  /*11740*/  FSEL R15, R169, -INF , !P0 ;  /* 0xff800000a90f7808 */ /* 0x001fe20004000000 */
[----:B------:R-:W-:Y:S01]  /*11750*/  FMUL R13, R25, UR5 ;  /* 0x00000005190d7c20 */ /* 0x000fe20008400000 */
[C---:B------:R-:W-:Y:S01]  /*11760*/  ISETP.GT.U32.AND.EX P6, PT, R11.reuse, RZ, PT, P6 ;  /* 0x000000ff0b00720c */ /* 0x040fe20003fc4160 */
[----:B-1----:R-:W-:Y:S01]  /*11770*/  FMUL R14, R28, UR5 ;  /* 0x000000051c0e7c20 */ /* 0x002fe20008400000 */
[C---:B------:R-:W-:Y:S02]  /*11780*/  ISETP.GT.U32.AND.EX P5, PT, R11.reuse, RZ, PT, P5 ;  /* 0x000000ff0b00720c */ /* 0x040fe40003fa4150 */
[----:B------:R-:W-:Y:S02]  /*11790*/  ISETP.GT.U32.AND.EX P1, PT, R11, RZ, PT, P1 ;  /* 0x000000ff0b00720c */ /* 0x000fe40003f24110 */
[----:B------:R-:W-:Y:S01]  /*117a0*/  FSEL R38, R10, -INF , !P3 ;  /* 0xff8000000a267808 */ /* 0x000fe20005800000 */
[----:B------:R0:W-:Y:S01]  /*117b0*/  STL [R1+0x2ec], R15 ;  /* 0x0002ec0f01007387 */ /* 0x0001e20000100800 */
[----:B------:R-:W-:Y:S01]  /*117c0*/  IADD3 R11, P3, R8, 0x29, RZ ;  /* 0x00000029080b7810 */ /* 0x000fe20007f7e0ff */
[----:B------:R-:W-:Y:S01]  /*117d0*/  FMUL R174, R174, UR5 ;  /* 0x00000005aeae7c20 */ /* 0x000fe20008400000 */
[----:B------:R-:W-:-:S02]  /*117e0*/  FSEL R28, R14, -INF , !P2 ;  /* 0xff8000000e1c7808 */ /* 0x000fc40005000000 */
[----:B------:R-:W-:Y:S02]  /*117f0*/  FSEL R14, R172, -INF , !P5 ;  /* 0xff800000ac0e7808 */ /* 0x000fe40006800000 */
[----:B------:R-:W-:Y:S02]  /*11800*/  FSEL R25, R13, -INF , !P6 ;  /* 0xff8000000d197808 */ /* 0x000fe40007000000 */
[----:B0-----:R-:W-:Y:S01]  /*11810*/  FSEL R15, R171, -INF , !P4 ;  /* 0xff800000ab0f7808 */ /* 0x001fe20006000000 */
[----:B------:R-:W-:Y:S01]  /*11820*/  IMAD.X R13, RZ, RZ, R9, P3 ;  /* 0x000000ffff0d7224 */ /* 0x000fe200018e0609 */
[C---:B------:R-:W-:Y:S02]  /*11830*/  ISETP.GT.U32.AND P4, PT, R11.reuse, R6, PT ;  /* 0x000000060b00720c */ /* 0x040fe40003f84070 */
[C---:B------:R-:W-:Y:S02]  /*11840*/  ISETP.GT.U32.AND P2, PT, R11.reuse, R17, PT ;  /* 0x000000110b00720c */ /* 0x040fe40003f44070 */
[----:B------:R-:W-:-:S02]  /*11850*/  ISETP.GT.U32.AND P6, PT, R11, R16, PT ;  /* 0x000000100b00720c */ /* 0x000fc40003fc4070 */
[----:B------:R-:W-:Y:S01]  /*11860*/  ISETP.GT.U32.AND P5, PT, R11, R18, PT ;  /* 0x000000120b00720c */ /* 0x000fe20003fa4070 */
[----:B------:R-:W-:Y:S01]  /*11870*/  STL [R1+0x310], R15 ;  /* 0x0003100f01007387 */ /* 0x000fe20000100800 */
[----:B------:R-:W-:Y:S01]  /*11880*/  FSEL R11, R174, -INF , !P1 ;  /* 0xff800000ae0b7808 */ /* 0x000fe20004800000 */
[----:B------:R-:W-:Y:S02]  /*11890*/  IMAD.MOV.U32 R30, RZ, RZ, R103 ;  /* 0x000000ffff1e7224 */ /* 0x000fe400078e0067 */
[----:B------:R0:W-:Y:S01]  /*118a0*/  STL [R1+0x2d8], R14 ;  /* 0x0002d80e01007387 */ /* 0x0001e20000100800 */
[----:B------:R-:W-:Y:S01]  /*118b0*/  ISETP.GT.U32.AND.EX P4, PT, R13, RZ, PT, P4 ;  /* 0x000000ff0d00720c */ /* 0x000fe20003f84140 */
[----:B------:R-:W-:Y:S01]  /*118c0*/  FMUL R173, R173, UR5 ;  /* 0x00000005adad7c20 */ /* 0x000fe20008400000 */
[----:B------:R-:W-:Y:S01]  /*118d0*/  ISETP.GT.U32.AND.EX P6, PT, R13, RZ, PT, P6 ;  /* 0x000000ff0d00720c */ /* 0x000fe20003fc4160 */
[----:B------:R1:W-:Y:S01]  /*118e0*/  STL [R1+0x2f4], R11 ;  /* 0x0002f40b01007387 */ /* 0x0003e20000100800 */
[----:B------:R-:W-:Y:S01]  /*118f0*/  FMUL R175, R175, UR5 ;  /* 0x00000005afaf7c20 */ /* 0x000fe20008400000 */
[C---:B------:R-:W-:Y:S01]  /*11900*/  ISETP.GT.U32.AND.EX P2, PT, R13.reuse, RZ, PT, P2 ;  /* 0x000000ff0d00720c */ /* 0x040fe20003f44120 */
[----:B0-----:R-:W-:Y:S01]  /*11910*/  FMUL R14, R52, UR5 ;  /* 0x00000005340e7c20 */ /* 0x001fe20008400000 */
[----:B------:R-:W-:Y:S01]  /*11920*/  ISETP.GT.U32.AND.EX P5, PT, R13, RZ, PT, P5 ;  /* 0x000000ff0d00720c */ /* 0x000fe20003fa4150 */
[----:B-1----:R-:W-:Y:S01]  /*11930*/  FMUL R11, R30, UR5 ;  /* 0x000000051e0b7c20 */ /* 0x002fe20008400000 */
[----:B------:R-:W-:-:S02]  /*11940*/  IADD3 R10, P0, R8, 0x30, RZ ;  /* 0x00000030080a7810 */ /* 0x000fc40007f1e0ff */
[----:B------:R-:W-:Y:S02]  /*11950*/  FSEL R52, R14, -INF , !P4 ;  /* 0xff8000000e347808 */ /* 0x000fe40006000000 */
[----:B------:R-:W-:Y:S02]  /*11960*/  FSEL R14, R173, -INF , !P6 ;  /* 0xff800000ad0e7808 */ /* 0x000fe40007000000 */
[----:B------:R-:W-:Y:S02]  /*11970*/  MOV R53, R104 ;  /* 0x0000006800357202 */ /* 0x000fe40000000f00 */
[----:B------:R-:W-:Y:S02]  /*11980*/  FSEL R30, R11, -INF , !P2 ;  /* 0xff8000000b1e7808 */ /* 0x000fe40005000000 */
[----:B------:R-:W-:Y:S01]  /*11990*/  FSEL R13, R175, -INF , !P5 ;  /* 0xff800000af0d7808 */ /* 0x000fe20006800000 */
[----:B------:R-:W-:Y:S01]  /*119a0*/  IMAD.MOV.U32 R48, RZ, RZ, R106 ;  /* 0x000000ffff307224 */ /* 0x000fe200078e006a */
        /* <DEDUP_REMOVED lines=10> */
[----:B------:R-:W-:Y:S01]  /*11a50*/  ISETP.GT.U32.AND.EX P4, PT, R11, RZ, PT, P4 ;  /* 0x000000ff0b00720c */ /* 0x000fe20003f84140 */
[----:B0-----:R-:W-:Y:S01]  /*11a60*/  FMUL R14, R53, UR5 ;  /* 0x00000005350e7c20 */ /* 0x001fe20008400000 */
[----:B------:R-:W-:-:S02]  /*11a70*/  ISETP.GT.U32.AND.EX P2, PT, R11, RZ, PT, P2 ;  /* 0x000000ff0b00720c */ /* 0x000fc40003f44120 */
[----:B------:R-:W-:Y:S01]  /*11a80*/  IADD3 R10, P6, R8, 0x31, RZ ;  /* 0x00000031080a7810 */ /* 0x000fe20007fde0ff */
[----:B-1----:R-:W-:Y:S01]  /*11a90*/  FMUL R13, R48, UR5 ;  /* 0x00000005300d7c20 */ /* 0x002fe20008400000 */
[----:B------:R-:W-:Y:S02]  /*11aa0*/  ISETP.GT.U32.AND.EX P1, PT, R11, RZ, PT, P1 ;  /* 0x000000ff0b00720c */ /* 0x000fe40003f24110 */
[----:B------:R-:W-:Y:S02]  /*11ab0*/  FSEL R48, R14, -INF , !P3 ;  /* 0xff8000000e307808 */ /* 0x000fe40005800000 */
[----:B------:R-:W-:Y:S02]  /*11ac0*/  FSEL R11, R176, -INF , !P4 ;  /* 0xff800000b00b7808 */ /* 0x000fe40006000000 */
        /* <DEDUP_REMOVED lines=35> */
[----:B------:R-:W-:Y:S01]  /*11d00*/  MOV R40, R109 ;  /* 0x0000006d00287202 */ /* 0x000fe20000000f00 */
[----:B0-----:R-:W-:Y:S01]  /*11d10*/  FMUL R14, R47, UR5 ;  /* 0x000000052f0e7c20 */ /* 0x001fe20008400000 */
[----:B------:R-:W-:Y:S01]  /*11d20*/  FSEL R47, R13, -INF , !P0 ;  /* 0xff8000000d2f7808 */ /* 0x000fe20004000000 */
        /* <DEDUP_REMOVED lines=18> */
[----:B------:R-:W-:Y:S01]  /*11e50*/  FSEL R40, R11, -INF , !P4 ;  /* 0xff8000000b287808 */ /* 0x000fe20006000000 */
[----:B------:R-:W-:Y:S01]  /*11e60*/  IMAD.MOV.U32 R3, RZ, RZ, R114 ;  /* 0x000000ffff037224 */ /* 0x000fe200078e0072 */
[----:B------:R-:W-:-:S02]  /*11e70*/  MOV R26, R112 ;  /* 0x00000070001a7202 */ /* 0x000fc40000000f00 */
[----:B0-----:R-:W-:Y:S01]  /*11e80*/  FSEL R15, R180, -INF , !P5 ;  /* 0xff800000b40f7808 */ /* 0x001fe20006800000 */
[----:B------:R-:W-:Y:S01]  /*11e90*/  FMUL R183, R183, UR5 ;  /* 0x00000005b7b77c20 */ /* 0x000fe20008400000 */
[----:B------:R-:W-:Y:S02]  /*11ea0*/  IADD3.X R11, RZ, R9, RZ, P6, !PT ;  /* 0x00000009ff0b7210 */ /* 0x000fe400037fe4ff */
[C---:B------:R-:W-:Y:S02]  /*11eb0*/  ISETP.GT.U32.AND P5, PT, R10.reuse, R6, PT ;  /* 0x000000060a00720c */ /* 0x040fe40003fa4070 */
[C---:B------:R-:W-:Y:S02]  /*11ec0*/  ISETP.GT.U32.AND P3, PT, R10.reuse, R17, PT ;  /* 0x000000110a00720c */ /* 0x040fe40003f64070 */
[C---:B------:R-:W-:Y:S02]  /*11ed0*/  ISETP.GT.U32.AND P4, PT, R10.reuse, R16, PT ;  /* 0x000000100a00720c */ /* 0x040fe40003f84070 */
[----:B------:R-:W-:Y:S01]  /*11ee0*/  ISETP.GT.U32.AND P6, PT, R10, R18, PT ;  /* 0x000000120a00720c */ /* 0x000fe20003fc4070 */
[----:B------:R-:W-:Y:S01]  /*11ef0*/  FMUL R10, R44, UR5 ;  /* 0x000000052c0a7c20 */ /* 0x000fe20008400000 */
[C---:B------:R-:W-:Y:S01]  /*11f00*/  ISETP.GT.U32.AND.EX P2, PT, R13.reuse, RZ, PT, P2 ;  /* 0x000000ff0d00720c */ /* 0x040fe20003f44120 */
[----:B------:R0:W-:Y:S01]  /*11f10*/  STL [R1+0x2b4], R15 ;  /* 0x0002b40f01007387 */ /* 0x0001e20000100800 */
[----:B------:R-:W-:-:S02]  /*11f20*/  ISETP.GT.U32.AND.EX P0, PT, R13, RZ, PT, P0 ;  /* 0x000000ff0d00720c */ /* 0x000fc40003f04100 */
[----:B------:R-:W-:Y:S01]  /*11f30*/  ISETP.GT.U32.AND.EX P1, PT, R13, RZ, PT, P1 ;  /* 0x000000ff0d00720c */ /* 0x000fe20003f24110 */
[----:B------:R1:W-:Y:S01]  /*11f40*/  STL [R1+0x2cc], R14 ;  /* 0x0002cc0e01007387 */ /* 0x0003e20000100800 */
[----:B------:R-:W-:Y:S01]  /*11f50*/  FMUL R13, R3, UR5 ;  /* 0x00000005030d7c20 */ /* 0x000fe20008400000 */
[----:B------:R-:W-:Y:S01]  /*11f60*/  ISETP.GT.U32.AND.EX P5, PT, R11, RZ, PT, P5 ;  /* 0x000000ff0b00720c */ /* 0x000fe20003fa4150 */
[----:B------:R-:W-:Y:S01]  /*11f70*/  FMUL R184, R184, UR5 ;  /* 0x00000005b8b87c20 */ /* 0x000fe20008400000 */
[----:B------:R-:W-:Y:S02]  /*11f80*/  FSEL R3, R183, -INF , !P0 ;  /* 0xff800000b7037808 */ /* 0x000fe40004000000 */
[----:B0-----:R-:W-:Y:S02]  /*11f90*/  FSEL R15, R181, -INF , !P2 ;  /* 0xff800000b50f7808 */ /* 0x001fe40005000000 */
[C---:B------:R-:W-:Y:S01]  /*11fa0*/  ISETP.GT.U32.AND.EX P3, PT, R11.reuse, RZ, PT, P3 ;  /* 0x000000ff0b00720c */ /* 0x040fe20003f64130 */
[----:B-1----:R-:W-:Y:S01]  /*11fb0*/  FMUL R14, R26, UR5 ;  /* 0x000000051a0e7c20 */ /* 0x002fe20008400000 */
[----:B------:R-:W-:-:S02]  /*11fc0*/  ISETP.GT.U32.AND.EX P4, PT, R11, RZ, PT, P4 ;  /* 0x000000ff0b00720c */ /* 0x000fc40003f84140 */
[----:B------:R-:W-:Y:S02]  /*11fd0*/  ISETP.GT.U32.AND.EX P6, PT, R11, RZ, PT, P6 ;  /* 0x000000ff0b00720c */ /* 0x000fe40003fc4160 */
[----:B------:R-:W-:Y:S01]  /*11fe0*/  FSEL R44, R10, -INF , !P1 ;  /* 0xff8000000a2c7808 */ /* 0x000fe20004800000 */
[----:B------:R-:W-:Y:S01]  /*11ff0*/  FMUL R186, R186, UR5 ;  /* 0x00000005baba7c20 */ /* 0x000fe20008400000 */
[----:B------:R-:W-:Y:S01]  /*12000*/  IADD3 R11, P1, R8, 0x41, RZ ;  /* 0x00000041080b7810 */ /* 0x000fe20007f3e0ff */
[----:B------:R-:W-:Y:S01]  /*12010*/  STL [R1+0x2a8], R15 ;  /* 0x0002a80f01007387 */ /* 0x000fe20000100800 */
[----:B------:R-:W-:Y:S02]  /*12020*/  FSEL R26, R14, -INF , !P5 ;  /* 0xff8000000e1a7808 */ /* 0x000fe40006800000 */
[----:B------:R-:W-:Y:S01]  /*12030*/  FSEL R14, R184, -INF , !P4 ;  /* 0xff800000b80e7808 */ /* 0x000fe20006000000 */
[----:B------:R0:W-:Y:S01]  /*12040*/  STL [R1+0x2bc], R3 ;  /* 0x0002bc0301007387 */ /* 0x0001e20000100800 */
[----:B------:R-:W-:-:S02]  /*12050*/  MOV R74, R113 ;  /* 0x00000071004a7202 */ /* 0x000fc40000000f00 */
[C---:B------:R-:W-:Y:S02]  /*12060*/  ISETP.GT.U32.AND P0, PT, R11.reuse, R6, PT ;  /* 0x000000060b00720c */ /* 0x040fe40003f04070 */
[C---:B------:R-:W-:Y:S02]  /*12070*/  ISETP.GT.U32.AND P5, PT, R11.reuse, R17, PT ;  /* 0x000000110b00720c */ /* 0x040fe40003fa4070 */
[----:B------:R-:W-:Y:S02]  /*12080*/  ISETP.GT.U32.AND P4, PT, R11, R18, PT ;  /* 0x000000120b00720c */ /* 0x000fe40003f84070 */
[----:B0-----:R-:W-:Y:S01]  /*12090*/  FSEL R3, R13, -INF , !P3 ;  /* 0xff8000000d037808 */ /* 0x001fe20005800000 */
[----:B------:R-:W-:Y:S01]  /*120a0*/  IMAD.X R13, RZ, RZ, R9, P1 ;  /* 0x000000ffff0d7224 */ /* 0x000fe200008e0609 */
[----:B------:R-:W-:Y:S02]  /*120b0*/  ISETP.GT.U32.AND P3, PT, R11, R16, PT ;  /* 0x000000100b00720c */ /* 0x000fe40003f64070 */
[----:B------:R-:W-:Y:S01]  /*120c0*/  FSEL R11, R186, -INF , !P6 ;  /* 0xff800000ba0b7808 */ /* 0x000fe20007000000 */
[----:B------:R-:W-:Y:S01]  /*120d0*/  IMAD.MOV.U32 R41, RZ, RZ, R115 ;  /* 0x000000ffff297224 */ /* 0x000fe200078e0073 */
        /* <DEDUP_REMOVED lines=39> */
[C---:B------:R-:W-:Y:S01]  /*12350*/  ISETP.GT.U32.AND P4, PT, R10.reuse, R17, PT ;  /* 0x000000110a00720c */ /* 0x040fe20003f84070 */
[----:B------:R-:W-:Y:S01]  /*12360*/  STL [R1+0x294], R11 ;  /* 0x0002940b01007387 */ /* 0x000fe20000100800 */
[----:B------:R-:W-:-:S02]  /*12370*/  ISETP.GT.U32.AND P1, PT, R10, R16, PT ;  /* 0x000000100a00720c */ /* 0x000fc40003f24070 */
[----:B------:R-:W-:Y:S01]  /*12380*/  MOV R71, R117 ;  /* 0x0000007500477202 */ /* 0x000fe20000000f00 */
[----:B------:R0:W-:Y:S01]  /*12390*/  STL [R1+0x2b0], R14 ;  /* 0x0002b00e01007387 */ /* 0x0001e20000100800 */
[----:B------:R-:W-:Y:S01]  /*123a0*/  ISETP.GT.U32.AND P2, PT, R10, R6, PT ;  /* 0x000000060a00720c */ /* 0x000fe20003f44070 */
[----:B------:R-:W-:Y:S01]  /*123b0*/  FMUL R189, R189, UR5 ;  /* 0x00000005bdbd7c20 */ /* 0x000fe20008400000 */
[C---:B------:R-:W-:Y:S02]  /*123c0*/  ISETP.GT.U32.AND.EX P4, PT, R13.reuse, RZ, PT, P4 ;  /* 0x000000ff0d00720c */ /* 0x040fe40003f84140 */
[----:B------:R-:W-:Y:S01]  /*123d0*/  ISETP.GT.U32.AND.EX P1, PT, R13, RZ, PT, P1 ;  /* 0x000000ff0d00720c */ /* 0x000fe20003f24110 */
[----:B------:R-:W-:Y:S01]  /*123e0*/  FMUL R15, R71, UR5 ;  /* 0x00000005470f7c20 */ /* 0x000fe20008400000 */
[----:B0-----:R-:W-:Y:S01]  /*123f0*/  FMUL R14, R12, UR5 ;  /* 0x000000050c0e7c20 */ /* 0x001fe20008400000 */
[----:B------:R-:W-:Y:S02]  /*12400*/  ISETP.GT.U32.AND P6, PT, R10, R18, PT ;  /* 0x000000120a00720c */ /* 0x000fe40003fc4070 */
[----:B------:R-:W-:-:S02]  /*12410*/  ISETP.GT.U32.AND.EX P2, PT, R13, RZ, PT, P2 ;  /* 0x000000ff0d00720c */ /* 0x000fc40003f44120 */
[----:B------:R-:W-:Y:S02]  /*12420*/  FSEL R12, R14, -INF , !P4 ;  /* 0xff8000000e0c7808 */ /* 0x000fe40006000000 */
[----:B------:R-:W-:Y:S02]  /*12430*/  IADD3 R10, P0, R8, 0x50, RZ ;  /* 0x00000050080a7810 */ /* 0x000fe40007f1e0ff */
[----:B------:R-:W-:Y:S01]  /*12440*/  FSEL R14, R189, -INF , !P1 ;  /* 0xff800000bd0e7808 */ /* 0x000fe20004800000 */
[----:B------:R-:W-:Y:S01]  /*12450*/  FMUL R191, R191, UR5 ;  /* 0x00000005bfbf7c20 */ /* 0x000fe20008400000 */
[----:B------:R-:W-:Y:S01]  /*12460*/  MOV R5, R120 ;  /* 0x0000007800057202 */ /* 0x000fe20000000f00 */
[----:B------:R-:W-:Y:S01]  /*12470*/  IMAD.MOV.U32 R2, RZ, RZ, R122 ;  /* 0x000000ffff027224 */ /* 0x000fe200078e007a */
[----:B------:R-:W-:Y:S02]  /*12480*/  FSEL R248, R15, -INF , !P2 ;  /* 0xff8000000ff87808 */ /* 0x000fe40005000000 */
[----:B------:R-:W-:Y:S01]  /*12490*/  ISETP.GT.U32.AND.EX P6, PT, R13, RZ, PT, P6 ;  /* 0x000000ff0d00720c */ /* 0x000fe20003fc4160 */
[----:B------:R0:W-:Y:S01]  /*124a0*/  STL [R1+0x28c], R14 ;  /* 0x00028c0e01007387 */ /* 0x0001e20000100800 */
[----:B------:R-:W-:-:S02]  /*124b0*/  ISETP.GT.U32.AND P3, PT, R10, R6, PT ;  /* 0x000000060a00720c */ /* 0x000fc40003f64070 */
[C---:B------:R-:W-:Y:S02]  /*124c0*/  ISETP.GT.U32.AND P2, PT, R10.reuse, R17, PT ;  /* 0x000000110a00720c */ /* 0x040fe40003f44070 */
[C---:B------:R-:W-:Y:S02]  /*124d0*/  ISETP.GT.U32.AND P4, PT, R10.reuse, R16, PT ;  /* 0x000000100a00720c */ /* 0x040fe40003f84070 */
[----:B------:R-:W-:Y:S02]  /*124e0*/  ISETP.GT.U32.AND P1, PT, R10, R18, PT ;  /* 0x000000120a00720c */ /* 0x000fe40003f24070 */
[----:B------:R-:W-:Y:S01]  /*124f0*/  IADD3.X R10, RZ, R9, RZ, P0, !PT ;  /* 0x00000009ff0a7210 */ /* 0x000fe200007fe4ff */
[----:B0-----:R-:W-:Y:S01]  /*12500*/  FMUL R14, R5, UR5 ;  /* 0x00000005050e7c20 */ /* 0x001fe20008400000 */
[----:B------:R-:W-:Y:S01]  /*12510*/  FSEL R5, R191, -INF , !P6 ;  /* 0xff800000bf057808 */ /* 0x000fe20007000000 */
[----:B------:R-:W-:Y:S01]  /*12520*/  FMUL R13, R2, UR5 ;  /* 0x00000005020d7c20 */ /* 0x000fe20008400000 */
[----:B------:R-:W-:-:S02]  /*12530*/  IADD3 R11, P5, R8, 0x51, RZ ;  /* 0x00000051080b7810 */ /* 0x000fc40007fbe0ff */
[C---:B------:R-:W-:Y:S02]  /*12540*/  ISETP.GT.U32.AND.EX P2, PT, R10.reuse, RZ, PT, P2 ;  /* 0x000000ff0a00720c */ /* 0x040fe40003f44120 */
[----:B------:R-:W-:Y:S01]  /*12550*/  ISETP.GT.U32.AND.EX P3, PT, R10, RZ, PT, P3 ;  /* 0x000000ff0a00720c */ /* 0x000fe20003f64130 */
[----:B------:R0:W-:Y:S01]  /*12560*/  STL [R1+0x2a0], R5 ;  /* 0x0002a00501007387 */ /* 0x0001e20000100800 */
[----:B------:R-:W-:Y:S01]  /*12570*/  MOV R4, R121 ;  /* 0x0000007900047202 */ /* 0x000fe20000000f00 */
[----:B------:R-:W-:Y:S01]  /*12580*/  FMUL R192, R192, UR5 ;  /* 0x00000005c0c07c20 */ /* 0x000fe20008400000 */
[----:B------:R-:W-:Y:S02]  /*12590*/  ISETP.GT.U32.AND.EX P4, PT, R10, RZ, PT, P4 ;  /* 0x000000ff0a00720c */ /* 0x000fe40003f84140 */
[----:B------:R-:W-:Y:S02]  /*125a0*/  FSEL R2, R14, -INF , !P3 ;  /* 0xff8000000e027808 */ /* 0x000fe40005800000 */
[----:B------:R-:W-:-:S02]  /*125b0*/  ISETP.GT.U32.AND P0, PT, R11, R6, PT ;  /* 0x000000060b00720c */ /* 0x000fc40003f04070 */
[----:B0-----:R-:W-:Y:S01]  /*125c0*/  FSEL R5, R13, -INF , !P2 ;  /* 0xff8000000d057808 */ /* 0x001fe20005000000 */
[----:B------:R-:W-:Y:S01]  /*125d0*/  IMAD.X R13, RZ, RZ, R9, P5 ;  /* 0x000000ffff0d7224 */ /* 0x000fe200028e0609 */
[C---:B------:R-:W-:Y:S02]  /*125e0*/  ISETP.GT.U32.AND P6, PT, R11.reuse, R17, PT ;  /* 0x000000110b00720c */ /* 0x040fe40003fc4070 */
[C---:B------:R-:W-:Y:S02]  /*125f0*/  ISETP.GT.U32.AND P3, PT, R11.reuse, R16, PT ;  /* 0x000000100b00720c */ /* 0x040fe40003f64070 */
[----:B------:R-:W-:Y:S01]  /*12600*/  ISETP.GT.U32.AND P2, PT, R11, R18, PT ;  /* 0x000000120b00720c */ /* 0x000fe20003f44070 */
[----:B------:R-:W-:Y:S01]  /*12610*/  FMUL R11, R4, UR5 ;  /* 0x00000005040b7c20 */ /* 0x000fe20008400000 */
[----:B------:R-:W-:Y:S01]  /*12620*/  FSEL R4, R192, -INF , !P4 ;  /* 0xff800000c0047808 */ /* 0x000fe20006000000 */
[----:B------:R-:W-:Y:S01]  /*12630*/  FMUL R194, R194, UR5 ;  /* 0x00000005c2c27c20 */ /* 0x000fe20008400000 */
[----:B------:R-:W-:-:S02]  /*12640*/  ISETP.GT.U32.AND.EX P1, PT, R10, RZ, PT, P1 ;  /* 0x000000ff0a00720c */ /* 0x000fc40003f24110 */
[----:B------:R-:W-:Y:S02]  /*12650*/  ISETP.GT.U32.AND.EX P0, PT, R13, RZ, PT, P0 ;  /* 0x000000ff0d00720c */ /* 0x000fe40003f04100 */
[----:B------:R-:W-:Y:S01]  /*12660*/  IADD3 R10, P5, R8, 0x58, RZ ;  /* 0x00000058080a7810 */ /* 0x000fe20007fbe0ff */
[----:B------:R-:W-:Y:S01]  /*12670*/  IMAD.MOV.U32 R67, RZ, RZ, R123 ;  /* 0x000000ffff437224 */ /* 0x000fe200078e007b */
[----:B------:R0:W-:Y:S01]  /*12680*/  STL [R1+0x29c], R4 ;  /* 0x00029c0401007387 */ /* 0x0001e20000100800 */
[----:B------:R-:W-:Y:S01]  /*12690*/  FSEL R14, R194, -INF , !P1 ;  /* 0xff800000c20e7808 */ /* 0x000fe20004800000 */
[----:B------:R-:W-:Y:S01]  /*126a0*/  FMUL R193, R193, UR5 ;  /* 0x00000005c1c17c20 */ /* 0x000fe20008400000 */
[----:B------:R-:W-:Y:S01]  /*126b0*/  MOV R65, R124 ;  /* 0x0000007c00417202 */ /* 0x000fe20000000f00 */
[----:B------:R-:W-:Y:S01]  /*126c0*/  IMAD.MOV.U32 R51, RZ, RZ, R126 ;  /* 0x000000ffff337224 */ /* 0x000fe200078e007e */
[C---:B------:R-:W-:Y:S02]  /*126d0*/  ISETP.GT.U32.AND P4, PT, R10.reuse, R6, PT ;  /* 0x000000060a00720c */ /* 0x040fe40003f84070 */
[----:B------:R-:W-:-:S02]  /*126e0*/  ISETP.GT.U32.AND P1, PT, R10, R17, PT ;  /* 0x000000110a00720c */ /* 0x000fc40003f24070 */
[----:B0-----:R-:W-:Y:S02]  /*126f0*/  FSEL R4, R11, -INF , !P0 ;  /* 0xff8000000b047808 */ /* 0x001fe40004000000 */
        /* <DEDUP_REMOVED lines=10> */
[----:B------:R-:W-:Y:S01]  /*127a0*/  FSEL R15, R193, -INF , !P3 ;  /* 0xff800000c10f7808 */ /* 0x000fe20005800000 */
[----:B------:R-:W-:Y:S01]  /*127b0*/  FMUL R196, R196, UR5 ;  /* 0x00000005c4c47c20 */ /* 0x000fe20008400000 */
[----:B------:R-:W-:Y:S01]  /*127c0*/  ISETP.GT.U32.AND.EX P4, PT, R11, RZ, PT, P4 ;  /* 0x000000ff0b00720c */ /* 0x000fe20003f84140 */
[----:B0-----:R-:W-:Y:S01]  /*127d0*/  FMUL R14, R65, UR5 ;  /* 0x00000005410e7c20 */ /* 0x001fe20008400000 */
[C---:B------:R-:W-:Y:S01]  /*127e0*/  ISETP.GT.U32.AND.EX P1, PT, R11.reuse, RZ, PT, P1 ;  /* 0x000000ff0b00720c */ /* 0x040fe20003f24110 */
[----:B------:R-:W-:Y:S01]  /*127f0*/  FMUL R198, R198, UR5 ;  /* 0x00000005c6c67c20 */ /* 0x000fe20008400000 */
[----:B------:R-:W-:-:S02]  /*12800*/  ISETP.GT.U32.AND.EX P0, PT, R11, RZ, PT, P0 ;  /* 0x000000ff0b00720c */ /* 0x000fc40003f04100 */
[----:B------:R-:W-:Y:S02]  /*12810*/  ISETP.GT.U32.AND.EX P5, PT, R11, RZ, PT, P5 ;  /* 0x000000ff0b00720c */ /* 0x000fe40003fa4150 */
[----:B------:R-:W-:Y:S02]  /*12820*/  FSEL R92, R10, -INF , !P6 ;  /* 0xff8000000a5c7808 */ /* 0x000fe40007000000 */
[----:B------:R-:W-:Y:S01]  /*12830*/  IADD3 R11, P6, R8, 0x59, RZ ;  /* 0x00000059080b7810 */ /* 0x000fe20007fde0ff */
[----:B------:R0:W-:Y:S01]  /*12840*/  STL [R1+0x288], R15 ;  /* 0x0002880f01007387 */ /* 0x0001e20000100800 */
[----:B------:R-:W-:Y:S02]  /*12850*/  FSEL R51, R14, -INF , !P4 ;  /* 0xff8000000e337808 */ /* 0x000fe40006000000 */
[----:B------:R-:W-:Y:S02]  /*12860*/  FSEL R94, R13, -INF , !P1 ;  /* 0xff8000000d5e7808 */ /* 0x000fe40004800000 */
[----:B------:R-:W-:-:S02]  /*12870*/  FSEL R14, R196, -INF , !P0 ;  /* 0xff800000c40e7808 */ /* 0x000fc40004000000 */
[C---:B------:R-:W-:Y:S02]  /*12880*/  ISETP.GT.U32.AND P4, PT, R11.reuse, R17, PT ;  /* 0x000000110b00720c */ /* 0x040fe40003f84070 */
[----:B------:R-:W-:Y:S02]  /*12890*/  ISETP.GT.U32.AND P1, PT, R11, R16, PT ;  /* 0x000000100b00720c */ /* 0x000fe40003f24070 */
[----:B0-----:R-:W-:Y:S02]  /*128a0*/  FSEL R15, R195, -INF , !P2 ;  /* 0xff800000c30f7808 */ /* 0x001fe40005000000 */
[C---:B------:R-:W-:Y:S02]  /*128b0*/  ISETP.GT.U32.AND P2, PT, R11.reuse, R6, PT ;  /* 0x000000060b00720c */ /* 0x040fe40003f44070 */
[----:B------:R-:W-:Y:S02]  /*128c0*/  ISETP.GT.U32.AND P0, PT, R11, R18, PT ;  /* 0x000000120b00720c */ /* 0x000fe40003f04070 */
[----:B------:R-:W-:Y:S01]  /*128d0*/  FSEL R11, R198, -INF , !P5 ;  /* 0xff800000c60b7808 */ /* 0x000fe20006800000 */
[----:B------:R-:W-:Y:S01]  /*128e0*/  IMAD.MOV.U32 R43, RZ, RZ, R127 ;  /* 0x000000ffff2b7224 */ /* 0x000fe200078e007f */
[----:B------:R-:W-:Y:S01]  /*128f0*/  STL [R1+0x2a4], R15 ;  /* 0x0002a40f01007387 */ /* 0x000fe20000100800 */
[----:B------:R-:W-:Y:S01]  /*12900*/  IMAD.X R13, RZ, RZ, R9, P6 ;  /* 0x000000ffff0d7224 */ /* 0x000fe200030e0609 */
[----:B------:R-:W-:-:S02]  /*12910*/  MOV R64, R125 ;  /* 0x0000007d00407202 */ /* 0x000fc40000000f00 */
[----:B------:R0:W-:Y:S01]  /*12920*/  STL [R1+0x278], R14 ;  /* 0x0002780e01007387 */ /* 0x0001e20000100800 */
[----:B------:R-:W-:-:S03]  /*12930*/  IADD3 R10, P3, R8, 0x60, RZ ;  /* 0x00000060080a7810 */ /* 0x000fc60007f7e0ff */
[----:B------:R1:W-:Y:S01]  /*12940*/  STL [R1+0x290], R11 ;  /* 0x0002900b01007387 */ /* 0x0003e20000100800 */
[----:B------:R-:W-:Y:S01]  /*12950*/  ISETP.GT.U32.AND.EX P4, PT, R13, RZ, PT, P4 ;  /* 0x000000ff0d00720c */ /* 0x000fe20003f84140 */
[----:B------:R-:W-:Y:S01]  /*12960*/  FMUL R197, R197, UR5 ;  /* 0x00000005c5c57c20 */ /* 0x000fe20008400000 */
[----:B------:R-:W-:Y:S01]  /*12970*/  ISETP.GT.U32.AND.EX P2, PT, R13, RZ, PT, P2 ;  /* 0x000000ff0d00720c */ /* 0x000fe20003f44120 */
[----:B0-----:R-:W-:Y:S01]  /*12980*/  FMUL R14, R64, UR5 ;  /* 0x00000005400e7c20 */ /* 0x001fe20008400000 */
[----:B-1----:R-:W-:Y:S01]  /*12990*/  FMUL R11, R43, UR5 ;  /* 0x000000052b0b7c20 */ /* 0x002fe20008400000 */
[----:B------:R-:W-:Y:S01]  /*129a0*/  ISETP.GT.U32.AND.EX P1, PT, R13, RZ, PT, P1 ;  /* 0x000000ff0d00720c */ /* 0x000fe20003f24110 */
[----:B------:R-:W-:-:S03]  /*129b0*/  FMUL R199, R199, UR5 ;  /* 0x00000005c7c77c20 */ /* 0x000fc60008400000 */
[----:B------:R-:W-:Y:S02]  /*129c0*/  FSEL R43, R11, -INF , !P4 ;  /* 0xff8000000b2b7808 */ /* 0x000fe40006000000 */
[----:B------:R-:W-:Y:S02]  /*129d0*/  IADD3.X R11, RZ, R9, RZ, P3, !PT ;  /* 0x00000009ff0b7210 */ /* 0x000fe40001ffe4ff */
[----:B------:R-:W-:Y:S02]  /*129e0*/  ISETP.GT.U32.AND.EX P3, PT, R13, RZ, PT, P0 ;  /* 0x000000ff0d00720c */ /* 0x000fe40003f64100 */
[----:B------:R-:W-:Y:S02]  /*129f0*/  FSEL R251, R14, -INF , !P2 ;  /* 0xff8000000efb7808 */ /* 0x000fe40005000000 */
[----:B------:R-:W-:Y:S02]  /*12a00*/  FSEL R14, R197, -INF , !P1 ;  /* 0xff800000c50e7808 */ /* 0x000fe40004800000 */
[----:B------:R-:W-:-:S02]  /*12a10*/  MOV R63, R128 ;  /* 0x00000080003f7202 */ /* 0x000fc40000000f00 */
[----:B------:R-:W-:Y:S01]  /*12a20*/  FSEL R13, R199, -INF , !P3 ;  /* 0xff800000c70d7808 */ /* 0x000fe20005800000 */
[----:B------:R-:W-:Y:S01]  /*12a30*/  IMAD.MOV.U32 R45, RZ, RZ, R130 ;  /* 0x000000ffff2d7224 */ /* 0x000fe200078e0082 */
[C---:B------:R-:W-:Y:S02]  /*12a40*/  ISETP.GT.U32.AND P6, PT, R10.reuse, R6, PT ;  /* 0x000000060a00720c */ /* 0x040fe40003fc4070 */
[C---:B------:R-:W-:Y:S01]  /*12a50*/  ISETP.GT.U32.AND P2, PT, R10.reuse, R16, PT ;  /* 0x000000100a00720c */ /* 0x040fe20003f44070 */
        /* <DEDUP_REMOVED lines=21> */
[----:B------:R-:W-:Y:S01]  /*12bb0*/  ISETP.GT.U32.AND P6, PT, R10, R16, PT ;  /* 0x000000100a00720c */ /* 0x000fe20003fc4070 */
[----:B------:R-:W-:Y:S01]  /*12bc0*/  FMUL R201, R201, UR5 ;  /* 0x00000005c9c97c20 */ /* 0x000fe20008400000 */
[----:B------:R-:W-:Y:S01]  /*12bd0*/  MOV R62, R129 ;  /* 0x00000081003e7202 */ /* 0x000fe20000000f00 */
[----:B------:R0:W-:Y:S01]  /*12be0*/  STL [R1+0x298], R14 ;  /* 0x0002980e01007387 */ /* 0x0001e20000100800 */
[----:B------:R-:W-:-:S02]  /*12bf0*/  ISETP.GT.U32.AND.EX P3, PT, R13, RZ, PT, P3 ;  /* 0x000000ff0d00720c */ /* 0x000fc40003f64130 */
[----:B------:R-:W-:Y:S02]  /*12c00*/  ISETP.GT.U32.AND P0, PT, R10, R6, PT ;  /* 0x000000060a00720c */ /* 0x000fe40003f04070 */
[----:B------:R-:W-:Y:S01]  /*12c10*/  ISETP.GT.U32.AND.EX P6, PT, R13, RZ, PT, P6 ;  /* 0x000000ff0d00720c */ /* 0x000fe20003fc4160 */
[----:B0-----:R-:W-:Y:S01]  /*12c20*/  FMUL R14, R42, UR5 ;  /* 0x000000052a0e7c20 */ /* 0x001fe20008400000 */
[----:B------:R-:W-:Y:S01]  /*12c30*/  ISETP.GT.U32.AND P5, PT, R10, R18, PT ;  /* 0x000000120a00720c */ /* 0x000fe20003fa4070 */
[----:B------:R-:W-:Y:S01]  /*12c40*/  FMUL R15, R62, UR5 ;  /* 0x000000053e0f7c20 */ /* 0x000fe20008400000 */
[----:B------:R-:W-:Y:S02]  /*12c50*/  IADD3 R10, P2, R8, 0x68, RZ ;  /* 0x00000068080a7810 */ /* 0x000fe40007f5e0ff */
[----:B------:R-:W-:Y:S01]  /*12c60*/  FSEL R100, R14, -INF , !P3 ;  /* 0xff8000000e647808 */ /* 0x000fe20005800000 */
[----:B------:R-:W-:Y:S01]  /*12c70*/  FMUL R203, R203, UR5 ;  /* 0x00000005cbcb7c20 */ /* 0x000fe20008400000 */
[----:B------:R-:W-:-:S02]  /*12c80*/  ISETP.GT.U32.AND.EX P0, PT, R13, RZ, PT, P0 ;  /* 0x000000ff0d00720c */ /* 0x000fc40003f04100 */
[----:B------:R-:W-:Y:S02]  /*12c90*/  FSEL R14, R201, -INF , !P6 ;  /* 0xff800000c90e7808 */ /* 0x000fe40007000000 */
[----:B------:R-:W-:Y:S01]  /*12ca0*/  ISETP.GT.U32.AND.EX P5, PT, R13, RZ, PT, P5 ;  /* 0x000000ff0d00720c */ /* 0x000fe20003fa4150 */
[----:B------:R-:W-:Y:S01]  /*12cb0*/  IMAD.MOV.U32 R60, RZ, RZ, R134 ;  /* 0x000000ffff3c7224 */ /* 0x000fe200078e0086 */
[----:B------:R-:W-:Y:S01]  /*12cc0*/  MOV R61, R132 ;  /* 0x00000084003d7202 */ /* 0x000fe20000000f00 */
[----:B------:R0:W-:Y:S01]  /*12cd0*/  STL [R1+0x270], R14 ;  /* 0x0002700e01007387 */ /* 0x0001e20000100800 */
[----:B------:R-:W-:Y:S02]  /*12ce0*/  FSEL R96, R15, -INF , !P0 ;  /* 0xff8000000f607808 */ /* 0x000fe40004000000 */
[----:B------:R-:W-:Y:S02]  /*12cf0*/  ISETP.GT.U32.AND P3, PT, R10, R16, PT ;  /* 0x000000100a00720c */ /* 0x000fe40003f64070 */
[----:B------:R-:W-:-:S02]  /*12d00*/  IADD3.X R42, RZ, R9, RZ, P2, !PT ;  /* 0x00000009ff2a7210 */ /* 0x000fc400017fe4ff */
[-C--:B------:R-:W-:Y:S01]  /*12d10*/  ISETP.GT.U32.AND P0, PT, R10, R17.reuse, PT ;  /* 0x000000110a00720c */ /* 0x080fe20003f04070 */
[----:B------:R-:W-:Y:S01]  /*12d20*/  FMUL R204, R204, UR5 ;  /* 0x00000005cccc7c20 */ /* 0x000fe20008400000 */
[----:B------:R-:W-:Y:S02]  /*12d30*/  IADD3 R11, P4, R8, 0x69, RZ ;  /* 0x00000069080b7810 */ /* 0x000fe40007f9e0ff */
[C---:B------:R-:W-:Y:S02]  /*12d40*/  ISETP.GT.U32.AND P1, PT, R10.reuse, R6, PT ;  /* 0x000000060a00720c */ /* 0x040fe40003f24070 */
[----:B0-----:R-:W-:Y:S02]  /*12d50*/  FSEL R14, R203, -INF , !P5 ;  /* 0xff800000cb0e7808 */ /* 0x001fe40006800000 */
[----:B------:R-:W-:Y:S01]  /*12d60*/  ISETP.GT.U32.AND P6, PT, R10, R18, PT ;  /* 0x000000120a00720c */ /* 0x000fe20003fc4070 */
[----:B------:R-:W-:Y:S01]  /*12d70*/  FMUL R10, R60, UR5 ;  /* 0x000000053c0a7c20 */ /* 0x000fe20008400000 */
[C---:B------:R-:W-:Y:S01]  /*12d80*/  ISETP.GT.U32.AND.EX P3, PT, R42.reuse, RZ, PT, P3 ;  /* 0x000000ff2a00720c */ /* 0x040fe20003f64130 */
[----:B------:R-:W-:Y:S01]  /*12d90*/  FMUL R13, R61, UR5 ;  /* 0x000000053d0d7c20 */ /* 0x000fe20008400000 */
[C---:B------:R-:W-:Y:S01]  /*12da0*/  ISETP.GT.U32.AND.EX P0, PT, R42.reuse, RZ, PT, P0 ;  /* 0x000000ff2a00720c */ /* 0x040fe20003f04100 */
[----:B------:R0:W-:Y:S01]  /*12db0*/  STL [R1+0x284], R14 ;  /* 0x0002840e01007387 */ /* 0x0001e20000100800 */
[----:B------:R-:W-:Y:S01]  /*12dc0*/  ISETP.GT.U32.AND.EX P1, PT, R42, RZ, PT, P1 ;  /* 0x000000ff2a00720c */ /* 0x000fe20003f24110 */
[----:B------:R-:W-:Y:S01]  /*12dd0*/  IMAD.X R15, RZ, RZ, R9, P4 ;  /* 0x000000ffff0f7224 */ /* 0x000fe200020e0609 */
[----:B------:R-:W-:Y:S01]  /*12de0*/  FSEL R97, R10, -INF , !P0 ;  /* 0xff8000000a617808 */ /* 0x000fe20004000000 */
[----:B------:R-:W-:Y:S01]  /*12df0*/  IMAD.MOV.U32 R46, RZ, RZ, R135 ;  /* 0x000000ffff2e7224 */ /* 0x000fe200078e0087 */
[----:B------:R-:W-:-:S02]  /*12e00*/  ISETP.GT.U32.AND P5, PT, R11, R17, PT ;  /* 0x000000110b00720c */ /* 0x000fc40003fa4070 */
[----:B------:R-:W-:Y:S02]  /*12e10*/  FSEL R98, R13, -INF , !P1 ;  /* 0xff8000000d627808 */ /* 0x000fe40004800000 */
[----:B0-----:R-:W-:Y:S02]  /*12e20*/  FSEL R14, R204, -INF , !P3 ;  /* 0xff800000cc0e7808 */ /* 0x001fe40005800000 */
[----:B------:R-:W-:Y:S01]  /*12e30*/  IADD3 R10, P4, R8, 0x70, RZ ;  /* 0x00000070080a7810 */ /* 0x000fe20007f9e0ff */
[----:B------:R-:W-:Y:S01]  /*12e40*/  STL [R1+0x348], R15 ;  /* 0x0003480f01007387 */ /* 0x000fe20000100800 */
[----:B------:R-:W-:Y:S02]  /*12e50*/  MOV R59, R133 ;  /* 0x00000085003b7202 */ /* 0x000fe40000000f00 */
[C---:B------:R-:W-:Y:S01]  /*12e60*/  ISETP.GT.U32.AND P1, PT, R11.reuse, R16, PT ;  /* 0x000000100b00720c */ /* 0x040fe20003f24070 */
[----:B------:R0:W-:Y:S01]  /*12e70*/  STL [R1+0x264], R14 ;  /* 0x0002640e01007387 */ /* 0x0001e20000100800 */
[----:B------:R-:W-:-:S02]  /*12e80*/  ISETP.GT.U32.AND P2, PT, R11, R6, PT ;  /* 0x000000060b00720c */ /* 0x000fc40003f44070 */
[----:B------:R-:W-:Y:S01]  /*12e90*/  ISETP.GT.U32.AND P0, PT, R11, R18, PT ;  /* 0x000000120b00720c */ /* 0x000fe20003f04070 */
[----:B------:R-:W-:Y:S01]  /*12ea0*/  FMUL R11, R46, UR5 ;  /* 0x000000052e0b7c20 */ /* 0x000fe20008400000 */
[----:B------:R-:W-:Y:S01]  /*12eb0*/  ISETP.GT.U32.AND.EX P5, PT, R15, RZ, PT, P5 ;  /* 0x000000ff0f00720c */ /* 0x000fe20003fa4150 */
[----:B------:R-:W-:Y:S01]  /*12ec0*/  FMUL R205, R205, UR5 ;  /* 0x00000005cdcd7c20 */ /* 0x000fe20008400000 */
[----:B------:R-:W-:Y:S01]  /*12ed0*/  FMUL R13, R59, UR5 ;  /* 0x000000053b0d7c20 */ /* 0x000fe20008400000 */
[----:B0-----:R-:W-:Y:S02]  /*12ee0*/  IADD3.X R14, RZ, R9, RZ, P4, !PT ;  /* 0x00000009ff0e7210 */ /* 0x001fe400027fe4ff */
[C---:B------:R-:W-:Y:S02]  /*12ef0*/  ISETP.GT.U32.AND.EX P4, PT, R15.reuse, RZ, PT, P1 ;  /* 0x000000ff0f00720c */ /* 0x040fe40003f84110 */
[----:B------:R-:W-:Y:S02]  /*12f00*/  ISETP.GT.U32.AND.EX P2, PT, R15, RZ, PT, P2 ;  /* 0x000000ff0f00720c */ /* 0x000fe40003f44120 */
[----:B------:R-:W-:-:S02]  /*12f10*/  FSEL R103, R11, -INF , !P5 ;  /* 0xff8000000b677808 */ /* 0x000fc40006800000 */
[----:B------:R-:W-:Y:S02]  /*12f20*/  MOV R23, R136 ;  /* 0x0000008800177202 */ /* 0x000fe40000000f00 */
[----:B------:R-:W-:Y:S01]  /*12f30*/  FSEL R11, R205, -INF , !P4 ;  /* 0xff800000cd0b7808 */ /* 0x000fe20006000000 */
[----:B------:R-:W-:Y:S01]  /*12f40*/  IMAD.MOV.U32 R22, RZ, RZ, R138 ;  /* 0x000000ffff167224 */ /* 0x000fe200078e008a */
[C---:B------:R-:W-:Y:S02]  /*12f50*/  ISETP.GT.U32.AND P3, PT, R10.reuse, R6, PT ;  /* 0x000000060a00720c */ /* 0x040fe40003f64070 */
[----:B------:R-:W-:Y:S01]  /*12f60*/  FSEL R46, R13, -INF , !P2 ;  /* 0xff8000000d2e7808 */ /* 0x000fe20005000000 */
[----:B------:R-:W-:Y:S01]  /*12f70*/  STL [R1+0x330], R14 ;  /* 0x0003300e01007387 */ /* 0x000fe20000100800 */
[----:B------:R-:W-:Y:S01]  /*12f80*/  ISETP.GT.U32.AND P2, PT, R10, R17, PT ;  /* 0x000000110a00720c */ /* 0x000fe20003f44070 */
[----:B------:R-:W-:Y:S01]  /*12f90*/  FMUL R13, R23, UR5 ;  /* 0x00000005170d7c20 */ /* 0x000fe20008400000 */
[C---:B------:R-:W-:Y:S01]  /*12fa0*/  ISETP.GT.U32.AND.EX P3, PT, R14.reuse, RZ, PT, P3 ;  /* 0x000000ff0e00720c */ /* 0x040fe20003f64130 */
[----:B------:R0:W-:Y:S01]  /*12fb0*/  STL [R1+0x260], R11 ;  /* 0x0002600b01007387 */ /* 0x0001e20000100800 */
[----:B------:R-:W-:-:S02]  /*12fc0*/  ISETP.GT.U32.AND.EX P2, PT, R14, RZ, PT, P2 ;  /* 0x000000ff0e00720c */ /* 0x000fc40003f44120 */
[----:B------:R-:W-:Y:S02]  /*12fd0*/  ISETP.GT.U32.AND P5, PT, R10, R16, PT ;  /* 0x000000100a00720c */ /* 0x000fe40003fa4070 */
[----:B------:R-:W-:Y:S01]  /*12fe0*/  FSEL R90, R13, -INF , !P3 ;  /* 0xff8000000d5a7808 */ /* 0x000fe20005800000 */
[----:B0-----:R-:W-:Y:S01]  /*12ff0*/  FMUL R11, R22, UR5 ;  /* 0x00000005160b7c20 */ /* 0x001fe20008400000 */
[----:B------:R-:W-:Y:S01]  /*13000*/  ISETP.GT.U32.AND P1, PT, R10, R18, PT ;  /* 0x000000120a00720c */ /* 0x000fe20003f24070 */
[----:B------:R-:W-:Y:S01]  /*13010*/  FMUL R208, R208, UR5 ;  /* 0x00000005d0d07c20 */ /* 0x000fe20008400000 */
[----:B------:R-:W-:Y:S02]  /*13020*/  IADD3 R10, P4, R8, 0x71, RZ ;  /* 0x00000071080a7810 */ /* 0x000fe40007f9e0ff */
[----:B------:R-:W-:Y:S02]  /*13030*/  FSEL R11, R11, -INF , !P2 ;  /* 0xff8000000b0b7808 */ /* 0x000fe40005000000 */
[----:B------:R-:W-:Y:S01]  /*13040*/  ISETP.GT.U32.AND.EX P5, PT, R14, RZ, PT, P5 ;  /* 0x000000ff0e00720c */ /* 0x000fe20003fa4150 */
[----:B------:R-:W-:Y:S01]  /*13050*/  STL [R1+0x248], R90 ;  /* 0x0002485a01007387 */ /* 0x000fe20000100800 */
[----:B------:R-:W-:Y:S01]  /*13060*/  MOV R21, R137 ;  /* 0x0000008900157202 */ /* 0x000fe20000000f00 */
[----:B------:R-:W-:-:S02]  /*13070*/  IMAD.X R214, RZ, RZ, R9, P4 ;  /* 0x000000ffffd67224 */ /* 0x000fc400020e0609 */
[----:B------:R0:W-:Y:S01]  /*13080*/  STL [R1+0x258], R11 ;  /* 0x0002580b01007387 */ /* 0x0001e20000100800 */
[----:B------:R-:W-:Y:S01]  /*13090*/  IMAD.MOV.U32 R20, RZ, RZ, R139 ;  /* 0x000000ffff147224 */ /* 0x000fe200078e008b */
[C---:B------:R-:W-:Y:S02]  /*130a0*/  ISETP.GT.U32.AND P3, PT, R10.reuse, R6, PT ;  /* 0x000000060a00720c */ /* 0x040fe40003f64070 */
[C---:B------:R-:W-:Y:S02]  /*130b0*/  ISETP.GT.U32.AND P2, PT, R10.reuse, R17, PT ;  /* 0x000000110a00720c */ /* 0x040fe40003f44070 */
[----:B------:R-:W-:Y:S02]  /*130c0*/  ISETP.GT.U32.AND P4, PT, R10, R18, PT ;  /* 0x000000120a00720c */ /* 0x000fe40003f84070 */
[----:B0-----:R-:W-:Y:S02]  /*130d0*/  FSEL R11, R208, -INF , !P5 ;  /* 0xff800000d00b7808 */ /* 0x001fe40006800000 */
[----:B------:R-:W-:Y:S01]  /*130e0*/  ISETP.GT.U32.AND P5, PT, R10, R16, PT ;  /* 0x000000100a00720c */ /* 0x000fe20003fa4070 */
[----:B------:R-:W-:Y:S01]  /*130f0*/  FMUL R10, R21, UR5 ;  /* 0x00000005150a7c20 */ /* 0x000fe20008400000 */
[C---:B------:R-:W-:Y:S01]  /*13100*/  ISETP.GT.U32.AND.EX P3, PT, R214.reuse, RZ, PT, P3 ;  /* 0x000000ffd600720c */ /* 0x040fe20003f64130 */
[----:B------:R0:W-:Y:S01]  /*13110*/  STL [R1+0x274], R11 ;  /* 0x0002740b01007387 */ /* 0x0001e20000100800 */
[C---:B------:R-:W-:Y:S01]  /*13120*/  ISETP.GT.U32.AND.EX P2, PT, R214.reuse, RZ, PT, P2 ;  /* 0x000000ffd600720c */ /* 0x040fe20003f44120 */
[----:B------:R-:W-:Y:S01]  /*13130*/  FMUL R209, R209, UR5 ;  /* 0x00000005d1d17c20 */ /* 0x000fe20008400000 */
[----:B------:R-:W-:-:S02]  /*13140*/  ISETP.GT.U32.AND.EX P5, PT, R214, RZ, PT, P5 ;  /* 0x000000ffd600720c */ /* 0x000fc40003fa4150 */
[----:B------:R-:W-:Y:S01]  /*13150*/  FSEL R89, R10, -INF , !P3 ;  /* 0xff8000000a597808 */ /* 0x000fe20005800000 */
[----:B0-----:R-:W-:-:S04]  /*13160*/  FMUL R11, R20, UR5 ;  /* 0x00000005140b7c20 */ /* 0x001fc80008400000 */
[----:B------:R-:W-:Y:S01]  /*13170*/  STL [R1+0x244], R89 ;  /* 0x0002445901007387 */ /* 0x000fe20000100800 */
[----:B------:R-:W-:-:S03]  /*13180*/  FSEL R88, R11, -INF , !P2 ;  /* 0xff8000000b587808 */ /* 0x000fc60005000000 */
[----:B------:R-:W2:Y:S01]  /*13190*/  LDL.64 R22, [R1+0x998] ;  /* 0x0009980001167983 */ /* 0x000ea20000100a00 */
[----:B------:R-:W-:Y:S02]  /*131a0*/  FSEL R11, R209, -INF , !P5 ;  /* 0xff800000d10b7808 */ /* 0x000fe40006800000 */
[----:B------:R-:W-:Y:S01]  /*131b0*/  IADD3 R10, P3, R8, 0x78, RZ ;  /* 0x00000078080a7810 */ /* 0x000fe20007f7e0ff */
[----:B------:R-:W3:Y:S01]  /*131c0*/  LDL.64 R14, [R1+0x990] ;  /* 0x00099000010e7983 */ /* 0x000ee20000100a00 */
[----:B------:R-:W-:-:S03]  /*131d0*/  MOV R58, R142 ;  /* 0x0000008e003a7202 */ /* 0x000fc60000000f00 */
[----:B------:R0:W-:Y:S01]  /*131e0*/  STL [R1+0x268], R11 ;  /* 0x0002680b01007387 */ /* 0x0001e20000100800 */
[----:B------:R-:W-:-:S03]  /*131f0*/  ISETP.GT.U32.AND P5, PT, R10, R17, PT ;  /* 0x000000110a00720c */ /* 0x000fc60003fa4070 */
[----:B------:R-:W4:Y:S01]  /*13200*/  LDL.64 R20, [R1+0x988] ;  /* 0x0009880001147983 */ /* 0x000f220000100a00 */
[----:B------:R-:W-:Y:S02]  /*13210*/  IADD3.X R215, RZ, R9, RZ, P3, !PT ;  /* 0x00000009ffd77210 */ /* 0x000fe40001ffe4ff */
[----:B------:R-:W-:Y:S01]  /*13220*/  IADD3 R8, P2, R8, 0x79, RZ ;  /* 0x0000007908087810 */ /* 0x000fe20007f5e0ff */
[----:B------:R-:W4:Y:S01]  /*13230*/  LDL.64 R80, [R1+0x980] ;  /* 0x0009800001507983 */ /* 0x000f220000100a00 */
[----:B------:R-:W-:Y:S01]  /*13240*/  ISETP.GT.U32.AND.EX P5, PT, R215, RZ, PT, P5 ;  /* 0x000000ffd700720c */ /* 0x000fe20003fa4150 */
[----:B0-----:R-:W-:Y:S02]  /*13250*/  FMUL R11, R58, UR5 ;  /* 0x000000053a0b7c20 */ /* 0x001fe40008400000 */
[----:B------:R-:W-:Y:S01]  /*13260*/  IMAD.X R13, RZ, RZ, R9, P2 ;  /* 0x000000ffff0d7224 */ /* 0x000fe200010e0609 */
[----:B------:R-:W4:Y:S02]  /*13270*/  LDL.64 R76, [R1+0x978] ;  /* 0x00097800014c7983 */ /* 0x000f240000100a00 */
[----:B------:R-:W-:-:S02]  /*13280*/  FSEL R87, R11, -INF , !P5 ;  /* 0xff8000000b577808 */ /* 0x000fc40006800000 */
[----:B------:R-:W-:Y:S04]  /*13290*/  STL [R1+0x254], R88 ;  /* 0x0002545801007387 */ /* 0x000fe80000100800 */
[----:B------:R-:W-:Y:S04]  /*132a0*/  STL [R1+0x350], R13 ;  /* 0x0003500d01007387 */ /* 0x000fe80000100800 */
[----:B------:R-:W-:Y:S04]  /*132b0*/  STL [R1+0x24c], R87 ;  /* 0x00024c5701007387 */ /* 0x000fe80000100800 */
[----:B------:R-:W4:Y:S01]  /*132c0*/  LDL.64 R74, [R1+0x968] ;  /* 0x00096800014a7983 */ /* 0x000f220000100a00 */
[----:B------:R-:W-:Y:S01]  /*132d0*/  IMAD.MOV.U32 R57, RZ, RZ, R143 ;  /* 0x000000ffff397224 */ /* 0x000fe200078e008f */
[----:B------:R-:W-:-:S02]  /*132e0*/  MOV R55, R140 ;  /* 0x0000008c00377202 */ /* 0x000fc40000000f00 */
[----:B------:R-:W-:Y:S01]  /*132f0*/  ISETP.GT.U32.AND P3, PT, R8, R17, PT ;  /* 0x000000110800720c */ /* 0x000fe20003f64070 */
[----:B------:R-:W-:Y:S01]  /*13300*/  FMUL R9, R57, UR5 ;  /* 0x0000000539097c20 */ /* 0x000fe20008400000 */
[----:B------:R-:W-:Y:S01]  /*13310*/  ISETP.GT.U32.AND P2, PT, R10, R6, PT ;  /* 0x000000060a00720c */ /* 0x000fe20003f44070 */
[----:B------:R-:W-:Y:S01]  /*13320*/  FMUL R11, R55, UR5 ;  /* 0x00000005370b7c20 */ /* 0x000fe20008400000 */
[----:B------:R-:W-:Y:S01]  /*13330*/  ISETP.GT.U32.AND.EX P3, PT, R13, RZ, PT, P3 ;  /* 0x000000ff0d00720c */ /* 0x000fe20003f64130 */
[----:B------:R-:W-:Y:S01]  /*13340*/  FMUL R212, R212, UR5 ;  /* 0x00000005d4d47c20 */ /* 0x000fe20008400000 */
[----:B------:R-:W-:Y:S01]  /*13350*/  ISETP.GT.U32.AND.EX P2, PT, R215, RZ, PT, P2 ;  /* 0x000000ffd700720c */ /* 0x000fe20003f44120 */
[----:B------:R-:W4:Y:S01]  /*13360*/  LDL.64 R58, [R1+0x970] ;  /* 0x00097000013a7983 */ /* 0x000f220000100a00 */
[----:B------:R-:W-:Y:S02]  /*13370*/  ISETP.GT.U32.AND P5, PT, R10, R16, PT ;  /* 0x000000100a00720c */ /* 0x000fe40003fa4070 */
[----:B------:R-:W-:-:S02]  /*13380*/  FSEL R9, R9, -INF , !P3 ;  /* 0xff80000009097808 */ /* 0x000fc40005800000 */
[----:B------:R-:W-:Y:S02]  /*13390*/  ISETP.GT.U32.AND P3, PT, R10, R18, PT ;  /* 0x000000120a00720c */ /* 0x000fe40003f64070 */
[----:B------:R-:W-:Y:S01]  /*133a0*/  FSEL R10, R11, -INF , !P2 ;  /* 0xff8000000b0a7808 */ /* 0x000fe20005000000 */
[----:B------:R0:W-:Y:S01]  /*133b0*/  STL [R1+0x250], R9 ;  /* 0x0002500901007387 */ /* 0x0001e20000100800 */
[----:B------:R-:W-:Y:S01]  /*133c0*/  ISETP.GT.U32.AND.EX P5, PT, R215, RZ, PT, P5 ;  /* 0x000000ffd700720c */ /* 0x000fe20003fa4150 */
[----:B------:R-:W-:Y:S02]  /*133d0*/  IMAD.MOV.U32 R19, RZ, RZ, R141 ;  /* 0x000000ffff137224 */ /* 0x000fe400078e008d */
[----:B------:R-:W4:Y:S04]  /*133e0*/  LDL.64 R64, [R1+0x960] ;  /* 0x0009600001407983 */ /* 0x000f280000100a00 */
[----:B------:R1:W-:Y:S01]  /*133f0*/  STL [R1+0x23c], R10 ;  /* 0x00023c0a01007387 */ /* 0x0003e20000100800 */
[----:B0-----:R-:W-:-:S03]  /*13400*/  FMUL R9, R19, UR5 ;  /* 0x0000000513097c20 */ /* 0x001fc60008400000 */
[----:B------:R-:W4:Y:S01]  /*13410*/  LDL.64 R72, [R1+0x958] ;  /* 0x0009580001487983 */ /* 0x000f220000100a00 */
[----:B-1----:R-:W-:Y:S02]  /*13420*/  FSEL R10, R212, -INF , !P5 ;  /* 0xff800000d40a7808 */ /* 0x002fe40006800000 */
[C---:B------:R-:W-:Y:S02]  /*13430*/  ISETP.GT.U32.AND P5, PT, R8.reuse, R6, PT ;  /* 0x000000060800720c */ /* 0x040fe40003fa4070 */
[C---:B------:R-:W-:Y:S02]  /*13440*/  ISETP.GT.U32.AND P2, PT, R8.reuse, R16, PT ;  /* 0x000000100800720c */ /* 0x040fe40003f44070 */
[----:B------:R-:W-:Y:S01]  /*13450*/  ISETP.GT.U32.AND.EX P5, PT, R13, RZ, PT, P5 ;  /* 0x000000ff0d00720c */ /* 0x000fe20003fa4150 */
[----:B------:R4:W-:Y:S03]  /*13460*/  STL [R1+0x25c], R10 ;  /* 0x00025c0a01007387 */ /* 0x0009e60000100800 */
[----:B------:R-:W-:Y:S01]  /*13470*/  FSEL R79, R9, -INF , !P5 ;  /* 0xff800000094f7808 */ /* 0x000fe20006800000 */
[----:B------:R-:W-:Y:S04]  /*13480*/  STL [R1+0x9f0], R6 ;  /* 0x0009f00601007387 */ /* 0x000fe80000100800 */
[----:B------:R-:W4:Y:S04]  /*13490*/  LDL.64 R62, [R1+0x950] ;  /* 0x00095000013e7983 */ /* 0x000f280000100a00 */
[----:B------:R-:W4:Y:S01]  /*134a0*/  LDL.64 R60, [R1+0x940] ;  /* 0x00094000013c7983 */ /* 0x000f220000100a00 */
[----:B------:R-:W-:Y:S01]  /*134b0*/  ISETP.GT.U32.AND P5, PT, R8, R18, PT ;  /* 0x000000120800720c */ /* 0x000fe20003fa4070 */
[----:B--2---:R-:W-:-:S02]  /*134c0*/  IMAD.WIDE R16, R0, 0x2, R22 ;  /* 0x0000000200107825 */ /* 0x004fc400078e0216 */
[----:B------:R-:W2:Y:S02]  /*134d0*/  LDL.64 R22, [R1+0x948] ;  /* 0x0009480001167983 */ /* 0x000ea40000100a00 */
[C---:B---3--:R-:W-:Y:S02]  /*134e0*/  IMAD.WIDE R14, R0.reuse, 0x2, R14 ;  /* 0x00000002000e7825 */ /* 0x048fe400078e020e */
[----:B------:R0:W3:Y:S04]  /*134f0*/  LDG.E.U16 R247, desc[UR6][R16.64] ;  /* 0x0000000610f77981 */ /* 0x0000e8000c1e1500 */
[----:B------:R-:W3:Y:S01]  /*13500*/  LDG.E.U16 R86, desc[UR6][R14.64] ;  /* 0x000000060e567981 */ /* 0x000ee2000c1e1500 */
[----:B----4-:R-:W-:-:S03]  /*13510*/  IMAD.WIDE R10, R0, 0x2, R20 ;  /* 0x00000002000a7825 */ /* 0x010fc600078e0214 */
[----:B------:R-:W4:Y:S04]  /*13520*/  LDL.64 R20, [R1+0x938] ;  /* 0x0009380001147983 */ /* 0x000f280000100a00 */
[----:B------:R-:W-:Y:S01]  /*13530*/  STL [R1+0x240], R79 ;  /* 0x0002404f01007387 */ /* 0x000fe20000100800 */
[----:B------:R-:W-:-:S03]  /*13540*/  IMAD.WIDE R18, R0, 0x2, R80 ;  /* 0x0000000200127825 */ /* 0x000fc600078e0250 */
[----:B------:R-:W3:Y:S04]  /*13550*/  LDL.64 R108, [R1+0x930] ;  /* 0x00093000016c7983 */ /* 0x000ee80000100a00 */
[----:B------:R-:W3:Y:S04]  /*13560*/  LDL.64 R82, [R1+0x928] ;  /* 0x0009280001527983 */ /* 0x000ee80000100a00 */
[----:B------:R-:W3:Y:S04]  /*13570*/  LDL.64 R80, [R1+0x920] ;  /* 0x0009200001507983 */ /* 0x000ee80000100a00 */
[----:B------:R-:W3:Y:S04]  /*13580*/  LDL.64 R106, [R1+0x908] ;  /* 0x00090800016a7983 */ /* 0x000ee80000100a00 */
[----:B------:R1:W3:Y:S04]  /*13590*/  LDG.E.U16 R78, desc[UR6][R10.64] ;  /* 0x000000060a4e7981 */ /* 0x0002e8000c1e1500 */
[----:B------:R-:W3:Y:S01]  /*135a0*/  LDL.64 R104, [R1+0x900] ;  /* 0x0009000001687983 */ /* 0x000ee20000100a00 */
[----:B0-----:R-:W-:-:S03]  /*135b0*/  IMAD.WIDE R16, R0, 0x2, R76 ;  /* 0x0000000200107825 */ /* 0x001fc600078e024c */
[----:B------:R-:W3:Y:S01]  /*135c0*/  LDL.64 R112, [R1+0x8d8] ;  /* 0x0008d80001707983 */ /* 0x000ee20000100a00 */
[----:B-1----:R-:W-:-:S03]  /*135d0*/  IMAD.WIDE R10, R0, 0x2, R74 ;  /* 0x00000002000a7825 */ /* 0x002fc600078e024a */
[----:B------:R-:W3:Y:S01]  /*135e0*/  LDL.64 R74, [R1+0x910] ;  /* 0x00091000014a7983 */ /* 0x000ee20000100a00 */
[----:B------:R-:W-:-:S03]  /*135f0*/  IMAD.WIDE R14, R0, 0x2, R58 ;  /* 0x00000002000e7825 */ /* 0x000fc600078e023a */
[----:B------:R-:W3:Y:S04]  /*13600*/  LDL.64 R58, [R1+0x918] ;  /* 0x00091800013a7983 */ /* 0x000ee80000100a00 */
[----:B------:R-:W3:Y:S01]  /*13610*/  LDG.E.U16 R85, desc[UR6][R14.64] ;  /* 0x000000060e557981 */ /* 0x000ee2000c1e1500 */
[----:B------:R-:W-:-:S03]  /*13620*/  IMAD.WIDE R8, R0, 0x2, R64 ;  /* 0x0000000200087825 */ /* 0x000fc600078e0240 */
[----:B------:R0:W3:Y:S04]  /*13630*/  LDG.E.U16 R65, desc[UR6][R18.64] ;  /* 0x0000000612417981 */ /* 0x0000e8000c1e1500 */
[----:B------:R-:W3:Y:S04]  /*13640*/  LDG.E.U16 R64, desc[UR6][R8.64] ;  /* 0x0000000608407981 */ /* 0x000ee8000c1e1500 */
[----:B------:R1:W3:Y:S01]  /*13650*/  LDG.E.U16 R243, desc[UR6][R16.64] ;  /* 0x0000000610f37981 */ /* 0x0002e2000c1e1500 */
[----:B0-----:R-:W-:-:S03]  /*13660*/  IMAD.WIDE R18, R0, 0x2, R72 ;  /* 0x0000000200127825 */ /* 0x001fc600078e0248 */
[----:B------:R-:W3:Y:S04]  /*13670*/  LDL.64 R72, [R1+0x8f8] ;  /* 0x0008f80001487983 */ /* 0x000ee80000100a00 */
[----:B------:R0:W3:Y:S04]  /*13680*/  LDG.E.U16 R77, desc[UR6][R10.64] ;  /* 0x000000060a4d7981 */ /* 0x0000e8000c1e1500 */
[----:B------:R3:W3:Y:S04]  /*13690*/  LDG.E.U16 R241, desc[UR6][R18.64] ;  /* 0x0000000612f17981 */ /* 0x0006e8000c1e1500 */
[----:B------:R-:W3:Y:S01]  /*136a0*/  LDL.64 R114, [R1+0x8e0] ;  /* 0x0008e00001727983 */ /* 0x000ee20000100a00 */
[----:B-1----:R-:W-:-:S03]  /*136b0*/  IMAD.WIDE R16, R0, 0x2, R62 ;  /* 0x0000000200107825 */ /* 0x002fc600078e023e */
[----:B------:R-:W3:Y:S01]  /*136c0*/  LDL.64 R110, [R1+0x8b8] ;  /* 0x0008b800016e7983 */ /* 0x000ee20000100a00 */
[----:B0-----:R-:W-:-:S03]  /*136d0*/  IMAD.WIDE R10, R0, 0x2, R60 ;  /* 0x00000002000a7825 */ /* 0x001fc600078e023c */
[----:B------:R0:W3:Y:S04]  /*136e0*/  LDG.E.U16 R84, desc[UR6][R16.64] ;  /* 0x0000000610547981 */ /* 0x0000e8000c1e1500 */
[----:B------:R-:W3:Y:S04]  /*136f0*/  LDL.64 R60, [R1+0x8e8] ;  /* 0x0008e800013c7983 */ /* 0x000ee80000100a00 */
[----:B------:R-:W3:Y:S04]  /*13700*/  LDG.E.U16 R63, desc[UR6][R10.64] ;  /* 0x000000060a3f7981 */ /* 0x000ee8000c1e1500 */
[----:B------:R-:W3:Y:S04]  /*13710*/  LDL.64 R126, [R1+0x890] ;  /* 0x00089000017e7983 */ /* 0x000ee80000100a00 */
[----:B------:R-:W3:Y:S04]  /*13720*/  LDL.64 R118, [R1+0x880] ;  /* 0x0008800001767983 */ /* 0x000ee80000100a00 */
[----:B------:R-:W3:Y:S04]  /*13730*/  LDL.64 R116, [R1+0x870] ;  /* 0x0008700001747983 */ /* 0x000ee80000100a00 */
[----:B------:R-:W3:Y:S04]  /*13740*/  LDL.64 R124, [R1+0x888] ;  /* 0x00088800017c7983 */ /* 0x000ee80000100a00 */
[----:B------:R-:W3:Y:S04]  /*13750*/  LDL.64 R122, [R1+0x860] ;  /* 0x00086000017a7983 */ /* 0x000ee80000100a00 */
[----:B------:R-:W3:Y:S01]  /*13760*/  LDL.64 R120, [R1+0x7f8] ;  /* 0x0007f80001787983 */ /* 0x000ee20000100a00 */
[----:B--2---:R-:W-:-:S03]  /*13770*/  IMAD.WIDE R14, R0, 0x2, R22 ;  /* 0x00000002000e7825 */ /* 0x004fc600078e0216 */
[----:B------:R-:W2:Y:S04]  /*13780*/  LDL.64 R22, [R1+0x8f0] ;  /* 0x0008f00001167983 */ /* 0x000ea80000100a00 */
[----:B------:R1:W2:Y:S01]  /*13790*/  LDG.E.U16 R76, desc[UR6][R14.64] ;  /* 0x000000060e4c7981 */ /* 0x0002a2000c1e1500 */
[----:B----4-:R-:W-:-:S03]  /*137a0*/  IMAD.WIDE R8, R0, 0x2, R20 ;  /* 0x0000000200087825 */ /* 0x010fc600078e0214 */
[----:B------:R-:W4:Y:S04]  /*137b0*/  LDL.64 R20, [R1+0x8d0] ;  /* 0x0008d00001147983 */ /* 0x000f280000100a00 */
[----:B------:R-:W4:Y:S01]  /*137c0*/  LDG.E.U16 R236, desc[UR6][R8.64] ;  /* 0x0000000608ec7981 */ /* 0x000f22000c1e1500 */
[----:B---3--:R-:W-:-:S03]  /*137d0*/  IMAD.WIDE R18, R0, 0x2, R108 ;  /* 0x0000000200127825 */ /* 0x008fc600078e026c */
[----:B------:R-:W3:Y:S01]  /*137e0*/  LDL.64 R108, [R1+0x8b0] ;  /* 0x0008b000016c7983 */ /* 0x000ee20000100a00 */
[----:B0-----:R-:W-:-:S03]  /*137f0*/  IMAD.WIDE R16, R0, 0x2, R82 ;  /* 0x0000000200107825 */ /* 0x001fc600078e0252 */
[----:B------:R0:W3:Y:S01]  /*13800*/  LDG.E.U16 R83, desc[UR6][R18.64] ;  /* 0x0000000612537981 */ /* 0x0000e2000c1e1500 */
[----:B-1----:R-:W-:-:S03]  /*13810*/  IMAD.WIDE R14, R0, 0x2, R80 ;  /* 0x00000002000e7825 */ /* 0x002fc600078e0250 */
[----:B------:R-:W3:Y:S04]  /*13820*/  LDL.64 R80, [R1+0x8c8] ;  /* 0x0008c80001507983 */ /* 0x000ee80000100a00 */
[----:B------:R-:W3:Y:S01]  /*13830*/  LDG.E.U16 R62, desc[UR6][R14.64] ;  /* 0x000000060e3e7981 */ /* 0x000ee2000c1e1500 */
[----:B0-----:R-:W-:-:S03]  /*13840*/  IMAD.WIDE R18, R0, 0x2, R106 ;  /* 0x0000000200127825 */ /* 0x001fc600078e026a */
[----:B------:R-:W3:Y:S01]  /*13850*/  LDL.64 R106, [R1+0x8a8] ;  /* 0x0008a800016a7983 */ /* 0x000ee20000100a00 */
[----:B------:R-:W-:-:S03]  /*13860*/  IMAD.WIDE R8, R0, 0x2, R74 ;  /* 0x0000000200087825 */ /* 0x000fc600078e024a */
[----:B------:R0:W3:Y:S01]  /*13870*/  LDG.E.U16 R75, desc[UR6][R16.64] ;  /* 0x00000006104b7981 */ /* 0x0000e2000c1e1500 */
[----:B------:R-:W-:-:S03]  /*13880*/  IMAD.WIDE R10, R0, 0x2, R58 ;  /* 0x00000002000a7825 */ /* 0x000fc600078e023a */
[----:B------:R-:W3:Y:S04]  /*13890*/  LDL.64 R58, [R1+0x8c0] ;  /* 0x0008c000013a7983 */ /* 0x000ee80000100a00 */
[----:B------:R-:W3:Y:S01]  /*138a0*/  LDG.E.U16 R232, desc[UR6][R10.64] ;  /* 0x000000060ae87981 */ /* 0x000ee2000c1e1500 */
[----:B0-----:R-:W-:-:S03]  /*138b0*/  IMAD.WIDE R16, R0, 0x2, R104 ;  /* 0x0000000200107825 */ /* 0x001fc600078e0268 */
[----:B------:R-:W3:Y:S04]  /*138c0*/  LDL.64 R104, [R1+0x8a0] ;  /* 0x0008a00001687983 */ /* 0x000ee80000100a00 */
[----:B------:R-:W3:Y:S04]  /*138d0*/  LDG.E.U16 R82, desc[UR6][R8.64] ;  /* 0x0000000608527981 */ /* 0x000ee8000c1e1500 */
[----:B------:R0:W3:Y:S01]  /*138e0*/  LDG.E.U16 R74, desc[UR6][R18.64] ;  /* 0x00000006124a7981 */ /* 0x0000e2000c1e1500 */
[----:B------:R-:W-:-:S05]  /*138f0*/  IMAD.WIDE R14, R0, 0x2, R72 ;  /* 0x00000002000e7825 */ /* 0x000fca00078e0248 */
[----:B------:R-:W3:Y:S01]  /*13900*/  LDG.E.U16 R227, desc[UR6][R14.64] ;  /* 0x000000060ee37981 */ /* 0x000ee2000c1e1500 */
[----:B0-----:R-:W-:-:S03]  /*13910*/  IMAD.WIDE R18, R0, 0x2, R114 ;  /* 0x0000000200127825 */ /* 0x001fc600078e0272 */
[----:B------:R-:W3:Y:S01]  /*13920*/  LDL.64 R114, [R1+0x868] ;  /* 0x0008680001727983 */ /* 0x000ee20000100a00 */
[----:B------:R-:W-:-:S03]  /*13930*/  IMAD.WIDE R8, R0, 0x2, R60 ;  /* 0x0000000200087825 */ /* 0x000fc600078e023c */
[----:B------:R0:W3:Y:S04]  /*13940*/  LDG.E.U16 R61, desc[UR6][R16.64] ;  /* 0x00000006103d7981 */ /* 0x0000e8000c1e1500 */
[----:B------:R-:W3:Y:S04]  /*13950*/  LDG.E.U16 R73, desc[UR6][R8.64] ;  /* 0x0000000608497981 */ /* 0x000ee8000c1e1500 */
[----:B------:R-:W3:Y:S01]  /*13960*/  LDG.E.U16 R60, desc[UR6][R18.64] ;  /* 0x00000006123c7981 */ /* 0x000ee2000c1e1500 */
[----:B0-----:R-:W-:-:S03]  /*13970*/  IMAD.WIDE R16, R0, 0x2, R112 ;  /* 0x0000000200107825 */ /* 0x001fc600078e0270 */
[----:B------:R-:W3:Y:S04]  /*13980*/  LDL.64 R112, [R1+0x858] ;  /* 0x0008580001707983 */ /* 0x000ee80000100a00 */
[----:B------:R3:W3:Y:S01]  /*13990*/  LDG.E.U16 R222, desc[UR6][R16.64] ;  /* 0x0000000610de7981 */ /* 0x0006e2000c1e1500 */
[----:B--2---:R-:W-:-:S03]  /*139a0*/  IMAD.WIDE R10, R0, 0x2, R22 ;  /* 0x00000002000a7825 */ /* 0x004fc600078e0216 */
[----:B------:R-:W2:Y:S04]  /*139b0*/  LDL.64 R22, [R1+0x898] ;  /* 0x0008980001167983 */ /* 0x000ea80000100a00 */
[----:B------:R0:W2:Y:S01]  /*139c0*/  LDG.E.U16 R67, desc[UR6][R10.64] ;  /* 0x000000060a437981 */ /* 0x0000a2000c1e1500 */
[----:B----4-:R-:W-:-:S03]  /*139d0*/  IMAD.WIDE R14, R0, 0x2, R20 ;  /* 0x00000002000e7825 */ /* 0x010fc600078e0214 */
[----:B------:R-:W4:Y:S01]  /*139e0*/  LDL.64 R20, [R1+0x878] ;  /* 0x0008780001147983 */ /* 0x000f220000100a00 */
[----:B---3--:R-:W-:-:S03]  /*139f0*/  IMAD.WIDE R16, R0, 0x2, R108 ;  /* 0x0000000200107825 */ /* 0x008fc600078e026c */
[----:B------:R-:W3:Y:S01]  /*13a00*/  LDL.64 R108, [R1+0x838] ;  /* 0x00083800016c7983 */ /* 0x000ee20000100a00 */
[----:B0-----:R-:W-:-:S03]  /*13a10*/  IMAD.WIDE R10, R0, 0x2, R80 ;  /* 0x00000002000a7825 */ /* 0x001fc600078e0250 */
[----:B------:R0:W3:Y:S04]  /*13a20*/  LDG.E.U16 R81, desc[UR6][R14.64] ;  /* 0x000000060e517981 */ /* 0x0000e8000c1e1500 */
[----:B------:R1:W3:Y:S01]  /*13a30*/  LDG.E.U16 R72, desc[UR6][R10.64] ;  /* 0x000000060a487981 */ /* 0x0002e2000c1e1500 */
[----:B------:R-:W-:-:S03]  /*13a40*/  IMAD.WIDE R18, R0, 0x2, R110 ;  /* 0x0000000200127825 */ /* 0x000fc600078e026e */
[----:B------:R-:W3:Y:S01]  /*13a50*/  LDL.64 R110, [R1+0x7d8] ;  /* 0x0007d800016e7983 */ /* 0x000ee20000100a00 */
[----:B0-----:R-:W-:-:S03]  /*13a60*/  IMAD.WIDE R14, R0, 0x2, R106 ;  /* 0x00000002000e7825 */ /* 0x001fc600078e026a */
[----:B------:R-:W3:Y:S04]  /*13a70*/  LDL.64 R106, [R1+0x818] ;  /* 0x00081800016a7983 */ /* 0x000ee80000100a00 */
[----:B------:R0:W3:Y:S04]  /*13a80*/  LDG.E.U16 R219, desc[UR6][R18.64] ;  /* 0x0000000612db7981 */ /* 0x0000e8000c1e1500 */
[----:B------:R0:W3:Y:S01]  /*13a90*/  LDG.E.U16 R71, desc[UR6][R14.64] ;  /* 0x000000060e477981 */ /* 0x0000e2000c1e1500 */
[----:B------:R-:W-:-:S03]  /*13aa0*/  IMAD.WIDE R8, R0, 0x2, R58 ;  /* 0x0000000200087825 */ /* 0x000fc600078e023a */
[----:B------:R0:W3:Y:S04]  /*13ab0*/  LDG.E.U16 R80, desc[UR6][R16.64] ;  /* 0x0000000610507981 */ /* 0x0000e8000c1e1500 */
[----:B------:R-:W3:Y:S01]  /*13ac0*/  LDG.E.U16 R59, desc[UR6][R8.64] ;  /* 0x00000006083b7981 */ /* 0x000ee2000c1e1500 */
[----:B-1----:R-:W-:-:S03]  /*13ad0*/  IMAD.WIDE R10, R0, 0x2, R104 ;  /* 0x00000002000a7825 */ /* 0x002fc600078e0268 */
[----:B------:R-:W3:Y:S04]  /*13ae0*/  LDL.64 R104, [R1+0x850] ;  /* 0x0008500001687983 */ /* 0x000ee80000100a00 */
[----:B------:R-:W3:Y:S01]  /*13af0*/  LDG.E.U16 R58, desc[UR6][R10.64] ;  /* 0x000000060a3a7981 */ /* 0x000ee2000c1e1500 */
[----:B0-----:R-:W-:-:S03]  /*13b00*/  IMAD.WIDE R18, R0, 0x2, R126 ;  /* 0x0000000200127825 */ /* 0x001fc600078e027e */
[----:B------:R-:W3:Y:S01]  /*13b10*/  LDL.64 R126, [R1+0x7f0] ;  /* 0x0007f000017e7983 */ /* 0x000ee20000100a00 */
[----:B------:R-:W-:-:S03]  /*13b20*/  IMAD.WIDE R14, R0, 0x2, R118 ;  /* 0x00000002000e7825 */ /* 0x000fc600078e0276 */
[----:B------:R-:W3:Y:S04]  /*13b30*/  LDL.64 R118, [R1+0x830] ;  /* 0x0008300001767983 */ /* 0x000ee80000100a00 */
[----:B------:R0:W3:Y:S01]  /*13b40*/  LDG.E.U16 R250, desc[UR6][R18.64] ;  /* 0x0000000612fa7981 */ /* 0x0000e2000c1e1500 */
[----:B------:R-:W-:-:S03]  /*13b50*/  IMAD.WIDE R16, R0, 0x2, R124 ;  /* 0x0000000200107825 */ /* 0x000fc600078e027c */
[----:B------:R-:W3:Y:S04]  /*13b60*/  LDG.E.U16 R57, desc[UR6][R14.64] ;  /* 0x000000060e397981 */ /* 0x000ee8000c1e1500 */
[----:B------:R-:W3:Y:S01]  /*13b70*/  LDG.E.U16 R249, desc[UR6][R16.64] ;  /* 0x0000000610f97981 */ /* 0x000ee2000c1e1500 */
[----:B0-----:R-:W-:-:S03]  /*13b80*/  IMAD.WIDE R18, R0, 0x2, R114 ;  /* 0x0000000200127825 */ /* 0x001fc600078e0272 */
[----:B------:R-:W3:Y:S04]  /*13b90*/  LDL.64 R114, [R1+0x820] ;  /* 0x0008200001727983 */ /* 0x000ee80000100a00 */
[----:B------:R-:W3:Y:S04]  /*13ba0*/  LDG.E.U16 R245, desc[UR6][R18.64] ;  /* 0x0000000612f57981 */ /* 0x000ee8000c1e1500 */
[----:B------:R-:W3:Y:S01]  /*13bb0*/  LDL.64 R124, [R1+0x7e8] ;  /* 0x0007e800017c7983 */ /* 0x000ee20000100a00 */
[----:B--2---:R-:W-:-:S03]  /*13bc0*/  IMAD.WIDE R8, R0, 0x2, R22 ;  /* 0x0000000200087825 */ /* 0x004fc600078e0216 */
[----:B------:R-:W2:Y:S04]  /*13bd0*/  LDL.64 R22, [R1+0x848] ;  /* 0x0008480001167983 */ /* 0x000ea80000100a00 */
[----:B------:R0:W2:Y:S01]  /*13be0*/  LDG.E.U16 R212, desc[UR6][R8.64] ;  /* 0x0000000608d47981 */ /* 0x0000a2000c1e1500 */
[----:B----4-:R-:W-:-:S03]  /*13bf0*/  IMAD.WIDE R10, R0, 0x2, R20 ;  /* 0x00000002000a7825 */ /* 0x010fc600078e0214 */
[----:B------:R-:W4:Y:S01]  /*13c00*/  LDL.64 R20, [R1+0x840] ;  /* 0x0008400001147983 */ /* 0x000f220000100a00 */
[----:B0-----:R-:W-:-:S03]  /*13c10*/  IMAD.WIDE R8, R0, 0x2, R116 ;  /* 0x0000000200087825 */ /* 0x001fc600078e0274 */
[----:B------:R-:W4:Y:S04]  /*13c20*/  LDL.64 R116, [R1+0x828] ;  /* 0x0008280001747983 */ /* 0x000f280000100a00 */
[----:B------:R3:W4:Y:S04]  /*13c30*/  LDG.E.U16 R204, desc[UR6][R10.64] ;  /* 0x000000060acc7981 */ /* 0x000728000c1e1500 */
[----:B------:R0:W4:Y:S01]  /*13c40*/  LDG.E.U16 R246, desc[UR6][R8.64] ;  /* 0x0000000608f67981 */ /* 0x000122000c1e1500 */
[----:B---3--:R-:W-:-:S03]  /*13c50*/  IMAD.WIDE R10, R0, 0x2, R108 ;  /* 0x00000002000a7825 */ /* 0x008fc600078e026c */
[----:B------:R-:W3:Y:S01]  /*13c60*/  LDL.64 R108, [R1+0x808] ;  /* 0x00080800016c7983 */ /* 0x000ee20000100a00 */
[----:B------:R-:W-:-:S03]  /*13c70*/  IMAD.WIDE R16, R0, 0x2, R122 ;  /* 0x0000000200107825 */ /* 0x000fc600078e027a */
[----:B------:R-:W3:Y:S01]  /*13c80*/  LDL.64 R122, [R1+0x7b8] ;  /* 0x0007b800017a7983 */ /* 0x000ee20000100a00 */
[----:B0-----:R-:W-:-:S03]  /*13c90*/  IMAD.WIDE R8, R0, 0x2, R106 ;  /* 0x0000000200087825 */ /* 0x001fc600078e026a */
[----:B------:R-:W3:Y:S01]  /*13ca0*/  LDL.64 R106, [R1+0x800] ;  /* 0x00080000016a7983 */ /* 0x000ee20000100a00 */
[----:B------:R-:W-:-:S03]  /*13cb0*/  IMAD.WIDE R14, R0, 0x2, R112 ;  /* 0x00000002000e7825 */ /* 0x000fc600078e0270 */
[----:B------:R-:W3:Y:S04]  /*13cc0*/  LDL.64 R112, [R1+0x810] ;  /* 0x0008100001707983 */ /* 0x000ee80000100a00 */
[----:B------:R-:W3:Y:S04]  /*13cd0*/  LDG.E.U16 R55, desc[UR6][R16.64] ;  /* 0x0000000610377981 */ /* 0x000ee8000c1e1500 */
[----:B------:R-:W3:Y:S04]  /*13ce0*/  LDG.E.U16 R199, desc[UR6][R14.64] ;  /* 0x000000060ec77981 */ /* 0x000ee8000c1e1500 */
[----:B------:R0:W3:Y:S01]  /*13cf0*/  LDG.E.U16 R195, desc[UR6][R8.64] ;  /* 0x0000000608c37981 */ /* 0x0000e2000c1e1500 */
[----:B------:R-:W-:-:S03]  /*13d00*/  IMAD.WIDE R18, R0, 0x2, R104 ;  /* 0x0000000200127825 */ /* 0x000fc600078e0268 */
[----:B------:R-:W3:Y:S04]  /*13d10*/  LDL.64 R104, [R1+0x7d0] ;  /* 0x0007d00001687983 */ /* 0x000ee80000100a00 */
[----:B------:R1:W3:Y:S01]  /*13d20*/  LDG.E.U16 R239, desc[UR6][R18.64] ;  /* 0x0000000612ef7981 */ /* 0x0002e2000c1e1500 */
[----:B0-----:R-:W-:-:S03]  /*13d30*/  IMAD.WIDE R8, R0, 0x2, R110 ;  /* 0x0000000200087825 */ /* 0x001fc600078e026e */
[----:B------:R-:W3:Y:S04]  /*13d40*/  LDL.64 R110, [R1+0x7e0] ;  /* 0x0007e000016e7983 */ /* 0x000ee80000100a00 */
[----:B------:R-:W3:Y:S01]  /*13d50*/  LDG.E.U16 R192, desc[UR6][R8.64] ;  /* 0x0000000608c07981 */ /* 0x000ee2000c1e1500 */
[----:B-1----:R-:W-:-:S03]  /*13d60*/  IMAD.WIDE R18, R0, 0x2, R118 ;  /* 0x0000000200127825 */ /* 0x002fc600078e0276 */
[----:B------:R-:W3:Y:S04]  /*13d70*/  LDL.64 R118, [R1+0x7b0] ;  /* 0x0007b00001767983 */ /* 0x000ee80000100a00 */
[----:B------:R-:W3:Y:S04]  /*13d80*/  LDG.E.U16 R234, desc[UR6][R18.64] ;  /* 0x0000000612ea7981 */ /* 0x000ee8000c1e1500 */
[----:B------:R-:W3:Y:S01]  /*13d90*/  LDG.E.U16 R197, desc[UR6][R10.64] ;  /* 0x000000060ac57981 */ /* 0x000ee2000c1e1500 */
[----:B--2---:R-:W-:-:S03]  /*13da0*/  IMAD.WIDE R16, R0, 0x2, R22 ;  /* 0x0000000200107825 */ /* 0x004fc600078e0216 */
[----:B------:R-:W2:Y:S04]  /*13db0*/  LDL.64 R22, [R1+0x7c8] ;  /* 0x0007c80001167983 */ /* 0x000ea80000100a00 */
[----:B------:R0:W2:Y:S01]  /*13dc0*/  LDG.E.U16 R238, desc[UR6][R16.64] ;  /* 0x0000000610ee7981 */ /* 0x0000a2000c1e1500 */
[----:B----4-:R-:W-:-:S03]  /*13dd0*/  IMAD.WIDE R14, R0, 0x2, R20 ;  /* 0x00000002000e7825 */ /* 0x010fc600078e0214 */
[----:B------:R-:W4:Y:S01]  /*13de0*/  LDL.64 R20, [R1+0x7c0] ;  /* 0x0007c00001147983 */ /* 0x000f220000100a00 */
[----:B0-----:R-:W-:-:S03]  /*13df0*/  IMAD.WIDE R16, R0, 0x2, R116 ;  /* 0x0000000200107825 */ /* 0x001fc600078e0274 */
[----:B------:R-:W4:Y:S04]  /*13e00*/  LDL.64 R116, [R1+0x7a8] ;  /* 0x0007a80001747983 */ /* 0x000f280000100a00 */
[----:B------:R0:W4:Y:S01]  /*13e10*/  LDG.E.U16 R244, desc[UR6][R14.64] ;  /* 0x000000060ef47981 */ /* 0x000122000c1e1500 */
[----:B---3--:R-:W-:-:S03]  /*13e20*/  IMAD.WIDE R8, R0, 0x2, R108 ;  /* 0x0000000200087825 */ /* 0x008fc600078e026c */
[----:B------:R1:W3:Y:S01]  /*13e30*/  LDG.E.U16 R233, desc[UR6][R16.64] ;  /* 0x0000000610e97981 */ /* 0x0002e2000c1e1500 */
[----:B0-----:R-:W-:-:S03]  /*13e40*/  IMAD.WIDE R14, R0, 0x2, R114 ;  /* 0x00000002000e7825 */ /* 0x001fc600078e0272 */
[----:B------:R-:W3:Y:S01]  /*13e50*/  LDL.64 R108, [R1+0x788] ;  /* 0x00078800016c7983 */ /* 0x000ee20000100a00 */
[----:B------:R-:W-:-:S03]  /*13e60*/  IMAD.WIDE R18, R0, 0x2, R106 ;  /* 0x0000000200127825 */ /* 0x000fc600078e026a */
[----:B------:R-:W3:Y:S04]  /*13e70*/  LDL.64 R114, [R1+0x798] ;  /* 0x0007980001727983 */ /* 0x000ee80000100a00 */
[----:B------:R-:W3:Y:S04]  /*13e80*/  LDL.64 R106, [R1+0x780] ;  /* 0x00078000016a7983 */ /* 0x000ee80000100a00 */
[----:B------:R0:W3:Y:S01]  /*13e90*/  LDG.E.U16 R230, desc[UR6][R8.64] ;  /* 0x0000000608e67981 */ /* 0x0000e2000c1e1500 */
[----:B------:R-:W-:-:S03]  /*13ea0*/  IMAD.WIDE R10, R0, 0x2, R120 ;  /* 0x00000002000a7825 */ /* 0x000fc600078e0278 */
[----:B------:R-:W3:Y:S01]  /*13eb0*/  LDL.64 R120, [R1+0x7a0] ;  /* 0x0007a00001787983 */ /* 0x000ee20000100a00 */
[----:B-1----:R-:W-:-:S03]  /*13ec0*/  IMAD.WIDE R16, R0, 0x2, R126 ;  /* 0x0000000200107825 */ /* 0x002fc600078e027e */
[----:B------:R1:W3:Y:S01]  /*13ed0*/  LDG.E.U16 R193, desc[UR6][R10.64] ;  /* 0x000000060ac17981 */ /* 0x0002e2000c1e1500 */
[----:B0-----:R-:W-:-:S03]  /*13ee0*/  IMAD.WIDE R8, R0, 0x2, R104 ;  /* 0x0000000200087825 */ /* 0x001fc600078e0268 */
[----:B------:R-:W3:Y:S04]  /*13ef0*/  LDG.E.U16 R240, desc[UR6][R18.64] ;  /* 0x0000000612f07981 */ /* 0x000ee8000c1e1500 */
[----:B------:R-:W3:Y:S01]  /*13f00*/  LDL.64 R104, [R1+0x778] ;  /* 0x0007780001687983 */ /* 0x000ee20000100a00 */
[----:B-1----:R-:W-:-:S03]  /*13f10*/  IMAD.WIDE R10, R0, 0x2, R112 ;  /* 0x00000002000a7825 */ /* 0x002fc600078e0270 */
[----:B------:R-:W3:Y:S04]  /*13f20*/  LDL.64 R112, [R1+0x790] ;  /* 0x0007900001707983 */ /* 0x000ee80000100a00 */
[----:B------:R0:W3:Y:S04]  /*13f30*/  LDG.E.U16 R231, desc[UR6][R10.64] ;  /* 0x000000060ae77981 */ /* 0x0000e8000c1e1500 */
[----:B------:R-:W3:Y:S04]  /*13f40*/  LDG.E.U16 R226, desc[UR6][R16.64] ;  /* 0x0000000610e27981 */ /* 0x000ee8000c1e1500 */
[----:B------:R-:W3:Y:S01]  /*13f50*/  LDG.E.U16 R223, desc[UR6][R8.64] ;  /* 0x0000000608df7981 */ /* 0x000ee2000c1e1500 */
[----:B0-----:R-:W-:-:S03]  /*13f60*/  IMAD.WIDE R10, R0, 0x2, R110 ;  /* 0x00000002000a7825 */ /* 0x001fc600078e026e */
[----:B------:R-:W3:Y:S04]  /*13f70*/  LDL.64 R110, [R1+0x770] ;  /* 0x00077000016e7983 */ /* 0x000ee80000100a00 */
[----:B------:R0:W3:Y:S04]  /*13f80*/  LDG.E.U16 R237, desc[UR6][R10.64] ;  /* 0x000000060aed7981 */ /* 0x0000e8000c1e1500 */
[----:B------:R-:W3:Y:S04]  /*13f90*/  LDG.E.U16 R242, desc[UR6][R14.64] ;  /* 0x000000060ef27981 */ /* 0x000ee8000c1e1500 */
[----:B------:R-:W3:Y:S01]  /*13fa0*/  LDL.64 R126, [R1+0x5c8] ;  /* 0x0005c800017e7983 */ /* 0x000ee20000100a00 */
[----:B0-----:R-:W-:-:S03]  /*13fb0*/  IMAD.WIDE R10, R0, 0x2, R118 ;  /* 0x00000002000a7825 */ /* 0x001fc600078e0276 */
[----:B------:R-:W3:Y:S04]  /*13fc0*/  LDL.64 R118, [R1+0x748] ;  /* 0x0007480001767983 */ /* 0x000ee80000100a00 */
[----:B------:R3:W3:Y:S01]  /*13fd0*/  LDG.E.U16 R220, desc[UR6][R10.64] ;  /* 0x000000060adc7981 */ /* 0x0006e2000c1e1500 */
[----:B--2---:R-:W-:-:S03]  /*13fe0*/  IMAD.WIDE R18, R0, 0x2, R22 ;  /* 0x0000000200127825 */ /* 0x004fc600078e0216 */
[----:B------:R-:W2:Y:S01]  /*13ff0*/  LDL.64 R22, [R1+0x768] ;  /* 0x0007680001167983 */ /* 0x000ea20000100a00 */
[----:B----4-:R-:W-:-:S03]  /*14000*/  IMAD.WIDE R16, R0, 0x2, R20 ;  /* 0x0000000200107825 */ /* 0x010fc600078e0214 */
[----:B------:R-:W4:Y:S04]  /*14010*/  LDG.E.U16 R224, desc[UR6][R18.64] ;  /* 0x0000000612e07981 */ /* 0x000f28000c1e1500 */
[----:B------:R-:W4:Y:S01]  /*14020*/  LDL.64 R20, [R1+0x758] ;  /* 0x0007580001147983 */ /* 0x000f220000100a00 */
[----:B------:R-:W-:-:S03]  /*14030*/  IMAD.WIDE R8, R0, 0x2, R116 ;  /* 0x0000000200087825 */ /* 0x000fc600078e0274 */
[----:B------:R-:W4:Y:S04]  /*14040*/  LDL.64 R116, [R1+0x738] ;  /* 0x0007380001747983 */ /* 0x000f280000100a00 */
[----:B------:R0:W4:Y:S04]  /*14050*/  LDG.E.U16 R235, desc[UR6][R16.64] ;  /* 0x0000000610eb7981 */ /* 0x000128000c1e1500 */
[----:B------:R1:W4:Y:S01]  /*14060*/  LDG.E.U16 R221, desc[UR6][R8.64] ;  /* 0x0000000608dd7981 */ /* 0x000322000c1e1500 */
[----:B---3--:R-:W-:-:S03]  /*14070*/  IMAD.WIDE R10, R0, 0x2, R108 ;  /* 0x00000002000a7825 */ /* 0x008fc600078e026c */
[----:B------:R-:W3:Y:S01]  /*14080*/  LDL.64 R108, [R1+0x728] ;  /* 0x00072800016c7983 */ /* 0x000ee20000100a00 */
[----:B0-----:R-:W-:-:S03]  /*14090*/  IMAD.WIDE R16, R0, 0x2, R114 ;  /* 0x0000000200107825 */ /* 0x001fc600078e0272 */
[----:B------:R-:W3:Y:S01]  /*140a0*/  LDL.64 R114, [R1+0x730] ;  /* 0x0007300001727983 */ /* 0x000ee20000100a00 */
[----:B-1----:R-:W-:-:S03]  /*140b0*/  IMAD.WIDE R8, R0, 0x2, R106 ;  /* 0x0000000200087825 */ /* 0x002fc600078e026a */
[----:B------:R-:W3:Y:S04]  /*140c0*/  LDL.64 R106, [R1+0x718] ;  /* 0x00071800016a7983 */ /* 0x000ee80000100a00 */
[----:B------:R0:W3:Y:S01]  /*140d0*/  LDG.E.U16 R209, desc[UR6][R16.64] ;  /* 0x0000000610d17981 */ /* 0x0000e2000c1e1500 */
[----:B------:R-:W-:-:S03]  /*140e0*/  IMAD.WIDE R14, R0, 0x2, R124 ;  /* 0x00000002000e7825 */ /* 0x000fc600078e027c */
[----:B------:R-:W3:Y:S04]  /*140f0*/  LDG.E.U16 R217, desc[UR6][R10.64] ;  /* 0x000000060ad97981 */ /* 0x000ee8000c1e1500 */
[----:B------:R1:W3:Y:S01]  /*14100*/  LDG.E.U16 R228, desc[UR6][R14.64] ;  /* 0x000000060ee47981 */ /* 0x0002e2000c1e1500 */
[----:B------:R-:W-:-:S03]  /*14110*/  IMAD.WIDE R18, R0, 0x2, R120 ;  /* 0x0000000200127825 */ /* 0x000fc600078e0278 */
[----:B------:R-:W3:Y:S01]  /*14120*/  LDL.64 R120, [R1+0x710] ;  /* 0x0007100001787983 */ /* 0x000ee20000100a00 */
[----:B0-----:R-:W-:-:S03]  /*14130*/  IMAD.WIDE R16, R0, 0x2, R104 ;  /* 0x0000000200107825 */ /* 0x001fc600078e0268 */
        /* <DEDUP_REMOVED lines=9> */
[----:B------:R-:W3:Y:S04]  /*141d0*/  LDL.64 R18, [R1+0x618] ;  /* 0x0006180001127983 */ /* 0x000ee80000100a00 */
[----:B------:R-:W3:Y:S01]  /*141e0*/  LDG.E.U16 R203, desc[UR6][R16.64] ;  /* 0x0000000610cb7981 */ /* 0x000ee2000c1e1500 */
[----:B0-----:R-:W-:-:S03]  /*141f0*/  IMAD.WIDE R14, R0, 0x2, R110 ;  /* 0x00000002000e7825 */ /* 0x001fc600078e026e */
[----:B------:R-:W3:Y:S04]  /*14200*/  LDL.64 R110, [R1+0x6b8] ;  /* 0x0006b800016e7983 */ /* 0x000ee80000100a00 */
[----:B------:R-:W3:Y:S04]  /*14210*/  LDG.E.U16 R205, desc[UR6][R14.64] ;  /* 0x000000060ecd7981 */ /* 0x000ee8000c1e1500 */
[----:B------:R-:W3:Y:S04]  /*14220*/  LDL.64 R16, [R1+0x6d0] ;  /* 0x0006d00001107983 */ /* 0x000ee80000100a00 */
[----:B------:R-:W3:Y:S01]  /*14230*/  LDL.64 R124, [R1+0x740] ;  /* 0x00074000017c7983 */ /* 0x000ee20000100a00 */
[----:B--2---:R-:W-:-:S03]  /*14240*/  IMAD.WIDE R10, R0, 0x2, R22 ;  /* 0x00000002000a7825 */ /* 0x004fc600078e0216 */
[----:B------:R-:W2:Y:S04]  /*14250*/  LDL.64 R22, [R1+0x698] ;  /* 0x0006980001167983 */ /* 0x000ea80000100a00 */
[----:B------:R0:W2:Y:S01]  /*14260*/  LDG.E.U16 R208, desc[UR6][R10.64] ;  /* 0x000000060ad07981 */ /* 0x0000a2000c1e1500 */
[----:B----4-:R-:W-:-:S03]  /*14270*/  IMAD.WIDE R8, R0, 0x2, R20 ;  /* 0x0000000200087825 */ /* 0x010fc600078e0214 */
[----:B------:R-:W4:Y:S01]  /*14280*/  LDL.64 R20, [R1+0x678] ;  /* 0x0006780001147983 */ /* 0x000f220000100a00 */
[----:B0-----:R-:W-:-:S03]  /*14290*/  IMAD.WIDE R10, R0, 0x2, R118 ;  /* 0x00000002000a7825 */ /* 0x001fc600078e0276 */
[----:B------:R0:W4:Y:S04]  /*142a0*/  LDG.E.U16 R200, desc[UR6][R8.64] ;  /* 0x0000000608c87981 */ /* 0x000128000c1e1500 */
[----:B------:R-:W4:Y:S04]  /*142b0*/  LDL.64 R118, [R1+0x658] ;  /* 0x0006580001767983 */ /* 0x000f280000100a00 */
[----:B------:R3:W4:Y:S01]  /*142c0*/  LDG.E.U16 R202, desc[UR6][R10.64] ;  /* 0x000000060aca7981 */ /* 0x000722000c1e1500 */
[----:B0-----:R-:W-:-:S03]  /*142d0*/  IMAD.WIDE R8, R0, 0x2, R116 ;  /* 0x0000000200087825 */ /* 0x001fc600078e0274 */
[----:B------:R-:W4:Y:S04]  /*142e0*/  LDL.64 R116, [R1+0x638] ;  /* 0x0006380001747983 */ /* 0x000f280000100a00 */
[----:B------:R0:W4:Y:S01]  /*142f0*/  LDG.E.U16 R194, desc[UR6][R8.64] ;  /* 0x0000000608c27981 */ /* 0x000122000c1e1500 */
[----:B---3--:R-:W-:-:S03]  /*14300*/  IMAD.WIDE R10, R0, 0x2, R108 ;  /* 0x00000002000a7825 */ /* 0x008fc600078e026c */
[----:B------:R-:W3:Y:S04]  /*14310*/  LDL.64 R108, [R1+0x5d8] ;  /* 0x0005d800016c7983 */ /* 0x000ee80000100a00 */
[----:B------:R-:W3:Y:S01]  /*14320*/  LDG.E.U16 R198, desc[UR6][R10.64] ;  /* 0x000000060ac67981 */ /* 0x000ee2000c1e1500 */
[----:B0-----:R-:W-:-:S03]  /*14330*/  IMAD.WIDE R8, R0, 0x2, R106 ;  /* 0x0000000200087825 */ /* 0x001fc600078e026a */
[----:B------:R-:W3:Y:S04]  /*14340*/  LDL.64 R106, [R1+0x5b8] ;  /* 0x0005b800016a7983 */ /* 0x000ee80000100a00 */
[----:B------:R0:W3:Y:S02]  /*14350*/  LDG.E.U16 R190, desc[UR6][R8.64] ;  /* 0x0000000608be7981 */ /* 0x0000e4000c1e1500 */
[C---:B0-----:R-:W-:Y:S02]  /*14360*/  IMAD.WIDE R8, R0.reuse, 0x2, R104 ;  /* 0x0000000200087825 */ /* 0x041fe400078e0268 */
[----:B------:R-:W3:Y:S02]  /*14370*/  LDL.64 R104, [R1+0x6f0] ;  /* 0x0006f00001687983 */ /* 0x000ee40000100a00 */
[----:B------:R-:W-:-:S02]  /*14380*/  IMAD.WIDE R14, R0, 0x2, R122 ;  /* 0x00000002000e7825 */ /* 0x000fc400078e027a */
[----:B------:R-:W3:Y:S04]  /*14390*/  LDG.E.U16 R188, desc[UR6][R8.64] ;  /* 0x0000000608bc7981 */ /* 0x000ee8000c1e1500 */
[----:B------:R0:W3:Y:S04]  /*143a0*/  LDG.E.U16 R201, desc[UR6][R14.64] ;  /* 0x000000060ec97981 */ /* 0x0000e8000c1e1500 */
[----:B------:R-:W3:Y:S01]  /*143b0*/  LDL.64 R122, [R1+0x720] ;  /* 0x00072000017a7983 */ /* 0x000ee20000100a00 */
[----:B0-----:R-:W-:-:S03]  /*143c0*/  IMAD.WIDE R14, R0, 0x2, R114 ;  /* 0x00000002000e7825 */ /* 0x001fc600078e0272 */
[----:B------:R-:W3:Y:S01]  /*143d0*/  LDL.64 R114, [R1+0x5f8] ;  /* 0x0005f80001727983 */ /* 0x000ee20000100a00 */
[----:B------:R-:W-:-:S03]  /*143e0*/  IMAD.WIDE R10, R0, 0x2, R112 ;  /* 0x00000002000a7825 */ /* 0x000fc600078e0270 */
[----:B------:R0:W3:Y:S04]  /*143f0*/  LDG.E.U16 R196, desc[UR6][R14.64] ;  /* 0x000000060ec47981 */ /* 0x0000e8000c1e1500 */
[----:B------:R-:W3:Y:S04]  /*14400*/  LDL.64 R112, [R1+0x708] ;  /* 0x0007080001707983 */ /* 0x000ee80000100a00 */
[----:B------:R-:W3:Y:S01]  /*14410*/  LDG.E.U16 R189, desc[UR6][R10.64] ;  /* 0x000000060abd7981 */ /* 0x000ee2000c1e1500 */
[----:B0-----:R-:W-:-:S03]  /*14420*/  IMAD.WIDE R14, R0, 0x2, R120 ;  /* 0x00000002000e7825 */ /* 0x001fc600078e0278 */
[----:B------:R-:W3:Y:S04]  /*14430*/  LDL.64 R120, [R1+0x700] ;  /* 0x0007000001787983 */ /* 0x000ee80000100a00 */
[----:B------:R0:W3:Y:S02]  /*14440*/  LDG.E.U16 R191, desc[UR6][R14.64] ;  /* 0x000000060ebf7981 */ /* 0x0000e4000c1e1500 */
[C---:B0-----:R-:W-:Y:S02]  /*14450*/  IMAD.WIDE R14, R0.reuse, 0x2, R110 ;  /* 0x00000002000e7825 */ /* 0x041fe400078e026e */
[----:B------:R-:W3:Y:S04]  /*14460*/  LDL.64 R110, [R1+0x6b0] ;  /* 0x0006b000016e7983 */ /* 0x000ee80000100a00 */
[----:B------:R0:W3:Y:S01]  /*14470*/  LDG.E.U16 R187, desc[UR6][R14.64] ;  /* 0x000000060ebb7981 */ /* 0x0000e2000c1e1500 */
[----:B--2---:R-:W-:-:S03]  /*14480*/  IMAD.WIDE R10, R0, 0x2, R22 ;  /* 0x00000002000a7825 */ /* 0x004fc600078e0216 */
[----:B------:R-:W2:Y:S04]  /*14490*/  LDL.64 R22, [R1+0x690] ;  /* 0x0006900001167983 */ /* 0x000ea80000100a00 */
[----:B------:R1:W2:Y:S01]  /*144a0*/  LDG.E.U16 R186, desc[UR6][R10.64] ;  /* 0x000000060aba7981 */ /* 0x0002a2000c1e1500 */
[----:B----4-:R-:W-:-:S03]  /*144b0*/  IMAD.WIDE R8, R0, 0x2, R20 ;  /* 0x0000000200087825 */ /* 0x010fc600078e0214 */
[----:B------:R-:W4:Y:S04]  /*144c0*/  LDL.64 R20, [R1+0x670] ;  /* 0x0006700001147983 */ /* 0x000f280000100a00 */
[----:B------:R1:W4:Y:S01]  /*144d0*/  LDG.E.U16 R185, desc[UR6][R8.64] ;  /* 0x0000000608b97981 */ /* 0x000322000c1e1500 */
[----:B0-----:R-:W-:-:S03]  /*144e0*/  IMAD.WIDE R14, R0, 0x2, R118 ;  /* 0x00000002000e7825 */ /* 0x001fc600078e0276 */
[----:B------:R-:W4:Y:S04]  /*144f0*/  LDL.64 R118, [R1+0x650] ;  /* 0x0006500001767983 */ /* 0x000f280000100a00 */
[----:B------:R-:W4:Y:S01]  /*14500*/  LDG.E.U16 R184, desc[UR6][R14.64] ;  /* 0x000000060eb87981 */ /* 0x000f22000c1e1500 */
[----:B-1----:R-:W-:-:S03]  /*14510*/  IMAD.WIDE R10, R0, 0x2, R116 ;  /* 0x00000002000a7825 */ /* 0x002fc600078e0274 */
        /* <DEDUP_REMOVED lines=8> */
[----:B------:R-:W3:Y:S04]  /*145a0*/  LDL.64 R106, [R1+0x5d0] ;  /* 0x0005d000016a7983 */ /* 0x000ee80000100a00 */
[----:B------:R0:W3:Y:S04]  /*145b0*/  LDG.E.U16 R179, desc[UR6][R10.64] ;  /* 0x000000060ab37981 */ /* 0x0000e8000c1e1500 */
[----:B------:R1:W3:Y:S01]  /*145c0*/  LDG.E.U16 R177, desc[UR6][R8.64] ;  /* 0x0000000608b17981 */ /* 0x0002e2000c1e1500 */
[----:B0-----:R-:W-:-:S03]  /*145d0*/  IMAD.WIDE R10, R0, 0x2, R104 ;  /* 0x00000002000a7825 */ /* 0x001fc600078e0268 */
[----:B------:R-:W3:Y:S01]  /*145e0*/  LDL.64 R104, [R1+0x6c8] ;  /* 0x0006c80001687983 */ /* 0x000ee20000100a00 */
[----:B-1----:R-:W-:-:S03]  /*145f0*/  IMAD.WIDE R8, R0, 0x2, R16 ;  /* 0x0000000200087825 */ /* 0x002fc600078e0210 */
[----:B------:R-:W3:Y:S04]  /*14600*/  LDL.64 R16, [R1+0x6a8] ;  /* 0x0006a80001107983 */ /* 0x000ee80000100a00 */
[----:B------:R-:W3:Y:S01]  /*14610*/  LDG.E.U16 R178, desc[UR6][R10.64] ;  /* 0x000000060ab27981 */ /* 0x000ee2000c1e1500 */
[----:B------:R-:W-:-:S03]  /*14620*/  IMAD.WIDE R14, R0, 0x2, R114 ;  /* 0x00000002000e7825 */ /* 0x000fc600078e0272 */
[----:B------:R-:W3:Y:S04]  /*14630*/  LDL.64 R114, [R1+0x5b0] ;  /* 0x0005b00001727983 */ /* 0x000ee80000100a00 */
[----:B------:R0:W3:Y:S04]  /*14640*/  LDG.E.U16 R180, desc[UR6][R14.64] ;  /* 0x000000060eb47981 */ /* 0x0000e8000c1e1500 */
        /* <DEDUP_REMOVED lines=15> */
[----:B------:R3:W4:Y:S01]  /*14740*/  LDG.E.U16 R172, desc[UR6][R14.64] ;  /* 0x000000060eac7981 */ /* 0x000722000c1e1500 */
[----:B-1----:R-:W-:-:S03]  /*14750*/  IMAD.WIDE R10, R0, 0x2, R116 ;  /* 0x00000002000a7825 */ /* 0x002fc600078e0274 */
[----:B------:R-:W4:Y:S01]  /*14760*/  LDL.64 R116, [R1+0x6c0] ;  /* 0x0006c00001747983 */ /* 0x000f220000100a00 */
[----:B------:R-:W-:-:S03]  /*14770*/  IMAD.WIDE R8, R0, 0x2, R18 ;  /* 0x0000000200087825 */ /* 0x000fc600078e0212 */
[----:B------:R-:W4:Y:S04]  /*14780*/  LDL.64 R18, [R1+0x628] ;  /* 0x0006280001127983 */ /* 0x000f280000100a00 */
[----:B------:R0:W4:Y:S04]  /*14790*/  LDG.E.U16 R171, desc[UR6][R10.64] ;  /* 0x000000060aab7981 */ /* 0x000128000c1e1500 */
[----:B------:R-:W4:Y:S01]  /*147a0*/  LDG.E.U16 R170, desc[UR6][R8.64] ;  /* 0x0000000608aa7981 */ /* 0x000f22000c1e1500 */
[----:B---3--:R-:W-:-:S03]  /*147b0*/  IMAD.WIDE R14, R0, 0x2, R108 ;  /* 0x00000002000e7825 */ /* 0x008fc600078e026c */
[----:B------:R-:W3:Y:S01]  /*147c0*/  LDL.64 R108, [R1+0x608] ;  /* 0x00060800016c7983 */ /* 0x000ee20000100a00 */
[----:B0-----:R-:W-:-:S03]  /*147d0*/  IMAD.WIDE R10, R0, 0x2, R106 ;  /* 0x00000002000a7825 */ /* 0x001fc600078e026a */
[----:B------:R-:W3:Y:S04]  /*147e0*/  LDL.64 R106, [R1+0x5e8] ;  /* 0x0005e800016a7983 */ /* 0x000ee80000100a00 */
[----:B------:R0:W3:Y:S04]  /*147f0*/  LDG.E.U16 R168, desc[UR6][R10.64] ;  /* 0x000000060aa87981 */ /* 0x0000e8000c1e1500 */
[----:B------:R-:W3:Y:S01]  /*14800*/  LDG.E.U16 R169, desc[UR6][R14.64] ;  /* 0x000000060ea97981 */ /* 0x000ee2000c1e1500 */
[----:B0-----:R-:W-:-:S03]  /*14810*/  IMAD.WIDE R10, R0, 0x2, R104 ;  /* 0x00000002000a7825 */ /* 0x001fc600078e0268 */
[----:B------:R-:W3:Y:S04]  /*14820*/  LDL.64 R104, [R1+0x760] ;  /* 0x0007600001687983 */ /* 0x000ee80000100a00 */
[----:B------:R-:W3:Y:S01]  /*14830*/  LDG.E.U16 R166, desc[UR6][R10.64] ;  /* 0x000000060aa67981 */ /* 0x000ee2000c1e1500 */
[----:B------:R-:W-:-:S03]  /*14840*/  IMAD.WIDE R8, R0, 0x2, R114 ;  /* 0x0000000200087825 */ /* 0x000fc600078e0272 */
        /* <DEDUP_REMOVED lines=20> */
[----:B---3--:R-:W-:-:S03]  /*14990*/  IMAD.WIDE R10, R0, 0x2, R108 ;  /* 0x00000002000a7825 */ /* 0x008fc600078e026c */
[----:B------:R-:W3:Y:S01]  /*149a0*/  LDL.64 R108, [R1+0x5e0] ;  /* 0x0005e000016c7983 */ /* 0x000ee20000100a00 */
[----:B-1----:R-:W-:-:S03]  /*149b0*/  IMAD.WIDE R8, R0, 0x2, R106 ;  /* 0x0000000200087825 */ /* 0x002fc600078e026a */
[----:B------:R-:W3:Y:S04]  /*149c0*/  LDL.64 R106, [R1+0x5c0] ;  /* 0x0005c000016a7983 */ /* 0x000ee80000100a00 */
[----:B------:R1:W3:Y:S04]  /*149d0*/  LDG.E.U16 R157, desc[UR6][R10.64] ;  /* 0x000000060a9d7981 */ /* 0x0002e8000c1e1500 */
[----:B------:R-:W3:Y:S01]  /*149e0*/  LDG.E.U16 R155, desc[UR6][R8.64] ;  /* 0x00000006089b7981 */ /* 0x000ee2000c1e1500 */
[----:B0-----:R-:W-:-:S03]  /*149f0*/  IMAD.WIDE R14, R0, 0x2, R104 ;  /* 0x00000002000e7825 */ /* 0x001fc600078e0268 */
[----:B------:R-:W3:Y:S01]  /*14a00*/  LDL.64 R104, [R1+0x5a0] ;  /* 0x0005a00001687983 */ /* 0x000ee20000100a00 */
[----:B-1----:R-:W-:-:S03]  /*14a10*/  IMAD.WIDE R10, R0, 0x2, R126 ;  /* 0x00000002000a7825 */ /* 0x002fc600078e027e */
[----:B------:R0:W3:Y:S04]  /*14a20*/  LDG.E.U16 R163, desc[UR6][R14.64] ;  /* 0x000000060ea37981 */ /* 0x0000e8000c1e1500 */
[----:B------:R1:W3:Y:S01]  /*14a30*/  LDG.E.U16 R152, desc[UR6][R10.64] ;  /* 0x000000060a987981 */ /* 0x0002e2000c1e1500 */
[----:B0-----:R-:W-:-:S04]  /*14a40*/  IMAD.WIDE R14, R0, 0x2, R124 ;  /* 0x00000002000e7825 */ /* 0x001fc800078e027c */
[C---:B-1----:R-:W-:Y:S01]  /*14a50*/  IMAD.WIDE R10, R0.reuse, 0x2, R122 ;  /* 0x00000002000a7825 */ /* 0x042fe200078e027a */
[----:B------:R0:W3:Y:S04]  /*14a60*/  LDG.E.U16 R158, desc[UR6][R14.64] ;  /* 0x000000060e9e7981 */ /* 0x0000e8000c1e1500 */
[----:B------:R1:W3:Y:S01]  /*14a70*/  LDG.E.U16 R156, desc[UR6][R10.64] ;  /* 0x000000060a9c7981 */ /* 0x0002e2000c1e1500 */
[----:B------:R-:W-:-:S05]  /*14a80*/  IMAD.WIDE R8, R0, 0x2, R16 ;  /* 0x0000000200087825 */ /* 0x000fca00078e0210 */
[----:B------:R1:W3:Y:S01]  /*14a90*/  LDG.E.U16 R16, desc[UR6][R8.64] ;  /* 0x0000000608107981 */ /* 0x0002e2000c1e1500 */
[----:B0-----:R-:W-:-:S04]  /*14aa0*/  IMAD.WIDE R14, R0, 0x2, R118 ;  /* 0x00000002000e7825 */ /* 0x001fc800078e0276 */
[C---:B-1----:R-:W-:Y:S01]  /*14ab0*/  IMAD.WIDE R10, R0.reuse, 0x2, R116 ;  /* 0x00000002000a7825 */ /* 0x042fe200078e0274 */
[----:B------:R0:W3:Y:S03]  /*14ac0*/  LDG.E.U16 R153, desc[UR6][R14.64] ;  /* 0x000000060e997981 */ /* 0x0000e6000c1e1500 */
[----:B------:R-:W-:-:S05]  /*14ad0*/  IMAD.WIDE R8, R0, 0x2, R120 ;  /* 0x0000000200087825 */ /* 0x000fca00078e0278 */
[----:B------:R2:W3:Y:S01]  /*14ae0*/  LDG.E.U16 R154, desc[UR6][R8.64] ;  /* 0x00000006089a7981 */ /* 0x0004e2000c1e1500 */
[----:B0-----:R-:W-:-:S03]  /*14af0*/  IMAD.WIDE R14, R0, 0x2, R114 ;  /* 0x00000002000e7825 */ /* 0x001fc600078e0272 */
[----:B------:R-:W-:Y:S01]  /*14b00*/  STL [R1+0x9f4], R0 ;  /* 0x0009f40001007387 */ /* 0x000fe20000100800 */
[----:B--2---:R-:W-:-:S03]  /*14b10*/  IMAD.WIDE R8, R0, 0x2, R22 ;  /* 0x0000000200087825 */ /* 0x004fc600078e0216 */
[----:B------:R4:W2:Y:S04]  /*14b20*/  LDG.E.U16 R23, desc[UR6][R10.64] ;  /* 0x000000060a177981 */ /* 0x0008a8000c1e1500 */
[----:B------:R-:W2:Y:S01]  /*14b30*/  LDG.E.U16 R22, desc[UR6][R8.64] ;  /* 0x0000000608167981 */ /* 0x000ea2000c1e1500 */
[----:B----4-:R-:W-:-:S03]  /*14b40*/  IMAD.WIDE R10, R0, 0x2, R20 ;  /* 0x00000002000a7825 */ /* 0x010fc600078e0214 */
[----:B------:R0:W4:Y:S04]  /*14b50*/  LDG.E.U16 R21, desc[UR6][R14.64] ;  /* 0x000000060e157981 */ /* 0x000128000c1e1500 */
[----:B------:R1:W4:Y:S01]  /*14b60*/  LDG.E.U16 R20, desc[UR6][R10.64] ;  /* 0x000000060a147981 */ /* 0x000322000c1e1500 */
[----:B0-----:R-:W-:-:S04]  /*14b70*/  IMAD.WIDE R14, R0, 0x2, R112 ;  /* 0x00000002000e7825 */ /* 0x001fc800078e0270 */
[C---:B------:R-:W-:Y:S02]  /*14b80*/  IMAD.WIDE R8, R0.reuse, 0x2, R18 ;  /* 0x0000000200087825 */ /* 0x040fe400078e0212 */
[----:B------:R-:W4:Y:S02]  /*14b90*/  LDG.E.U16 R18, desc[UR6][R14.64] ;  /* 0x000000060e127981 */ /* 0x000f24000c1e1500 */
[C---:B-1----:R-:W-:Y:S02]  /*14ba0*/  IMAD.WIDE R10, R0.reuse, 0x2, R110 ;  /* 0x00000002000a7825 */ /* 0x042fe400078e026e */
[----:B------:R3:W4:Y:S04]  /*14bb0*/  LDG.E.U16 R19, desc[UR6][R8.64] ;  /* 0x0000000608137981 */ /* 0x000728000c1e1500 */
[----:B------:R0:W4:Y:S01]  /*14bc0*/  LDG.E.U16 R17, desc[UR6][R10.64] ;  /* 0x000000060a117981 */ /* 0x000122000c1e1500 */
[----:B---3--:R-:W-:-:S04]  /*14bd0*/  IMAD.WIDE R8, R0, 0x2, R108 ;  /* 0x0000000200087825 */ /* 0x008fc800078e026c */
[C---:B0-----:R-:W-:Y:S01]  /*14be0*/  IMAD.WIDE R10, R0.reuse, 0x2, R106 ;  /* 0x00000002000a7825 */ /* 0x041fe200078e026a */
[----:B------:R0:W3:Y:S04]  /*14bf0*/  LDG.E.U16 R15, desc[UR6][R8.64] ;  /* 0x00000006080f7981 */ /* 0x0000e8000c1e1500 */
[----:B------:R-:W3:Y:S01]  /*14c00*/  LDG.E.U16 R14, desc[UR6][R10.64] ;  /* 0x000000060a0e7981 */ /* 0x000ee2000c1e1500 */
[----:B0-----:R-:W-:-:S05]  /*14c10*/  IMAD.WIDE R8, R0, 0x2, R104 ;  /* 0x0000000200087825 */ /* 0x001fca00078e0268 */
[----:B------:R0:W3:Y:S01]  /*14c20*/  LDG.E.U16 R13, desc[UR6][R8.64] ;  /* 0x00000006080d7981 */ /* 0x0000e2000c1e1500 */
[----:B------:R-:W-:Y:S06]  /*14c30*/  BAR.SYNC.DEFER_BLOCKING 0x0 ;  /* 0x0000000000007b1d */ /* 0x000fec0000010000 */
[----:B------:R1:W-:Y:S04]  /*14c40*/  STS.U16 [R7+UR4+0x21800], R222 ;  /* 0x021800de07007988 */ /* 0x0003e80008000404 */
[----:B------:R0:W-:Y:S04]  /*14c50*/  STS.U16 [R7+UR4+0x21c00], R219 ;  /* 0x021c00db07007988 */ /* 0x0001e80008000404 */
[----:B-1----:R-:W2:Y:S04]  /*14c60*/  LDL.LU R222, [R1+0x258] ;  /* 0x0002580001de7983 */ /* 0x002ea80000300800 */
[----:B0-----:R-:W4:Y:S01]  /*14c70*/  LDL.LU R219, [R1+0x23c] ;  /* 0x00023c0001db7983 */ /* 0x001f220000300800 */
[----:B------:R-:W-:-:S02]  /*14c80*/  FMNMX R8, R70, R69, !PT ;  /* 0x0000004546087209 */ /* 0x000fc40007800000 */
[----:B------:R-:W-:Y:S02]  /*14c90*/  FMNMX R10, R56, R54, !PT ;  /* 0x00000036380a7209 */ /* 0x000fe40007800000 */
[----:B------:R-:W-:Y:S01]  /*14ca0*/  FMNMX R9, R68, R8, !PT ;  /* 0x0000000844097209 */ /* 0x000fe20007800000 */
[----:B------:R0:W-:Y:S01]  /*14cb0*/  STS.U16 [R7+UR4+0x20000], R247 ;  /* 0x020000f707007988 */ /* 0x0001e20008000404 */
[----:B------:R-:W-:Y:S02]  /*14cc0*/  FMNMX R8, R24, R10, !PT ;  /* 0x0000000a18087209 */ /* 0x000fe40007800000 */
[----:B------:R-:W-:Y:S02]  /*14cd0*/  FMNMX R9, R66, R9, !PT ;  /* 0x0000000942097209 */ /* 0x000fe40007800000 */
[----:B------:R-:W-:Y:S01]  /*14ce0*/  FMNMX R8, R31, R8, !PT ;  /* 0x000000081f087209 */ /* 0x000fe20007800000 */
[----:B0-----:R-:W-:-:S03]  /*14cf0*/  IMAD.MOV.U32 R247, RZ, RZ, R102 ;  /* 0x000000fffff77224 */ /* 0x001fc600078e0066 */
[----:B------:R-:W-:Y:S02]  /*14d00*/  FMNMX R8, R27, R8, !PT ;  /* 0x000000081b087209 */ /* 0x000fe40007800000 */
[----:B------:R-:W-:Y:S01]  /*14d10*/  FMNMX R9, R247, R9, !PT ;  /* 0x00000009f7097209 */ /* 0x000fe20007800000 */
[----:B------:R0:W-:Y:S03]  /*14d20*/  STS.U16 [R7+UR4+0x21400], R227 ;  /* 0x021400e307007988 */ /* 0x0001e60008000404 */
[----:B------:R-:W-:Y:S02]  /*14d30*/  FMNMX R9, R35, R9, !PT ;  /* 0x0000000923097209 */ /* 0x000fe40007800000 */
[----:B------:R-:W-:Y:S02]  /*14d40*/  FMNMX R8, R33, R8, !PT ;  /* 0x0000000821087209 */ /* 0x000fe40007800000 */
[----:B------:R-:W-:-:S02]  /*14d50*/  FMNMX R9, R32, R9, !PT ;  /* 0x0000000920097209 */ /* 0x000fc40007800000 */
[----:B0-----:R-:W-:Y:S02]  /*14d60*/  MOV R227, R101 ;  /* 0x0000006500e37202 */ /* 0x001fe40000000f00 */
[----:B------:R-:W-:Y:S02]  /*14d70*/  FMNMX R9, R36, R9, !PT ;  /* 0x0000000924097209 */ /* 0x000fe40007800000 */
[----:B------:R-:W-:Y:S02]  /*14d80*/  FMNMX R8, R227, R8, !PT ;  /* 0x00000008e3087209 */ /* 0x000fe40007800000 */
[----:B------:R-:W-:Y:S02]  /*14d90*/  FMNMX R9, R50, R9, !PT ;  /* 0x0000000932097209 */ /* 0x000fe40007800000 */
[----:B------:R-:W-:Y:S02]  /*14da0*/  FMNMX R8, R29, R8, !PT ;  /* 0x000000081d087209 */ /* 0x000fe40007800000 */
[----:B------:R-:W-:-:S02]  /*14db0*/  FMNMX R9, R39, R9, !PT ;  /* 0x0000000927097209 */ /* 0x000fc40007800000 */
[----:B------:R-:W-:Y:S02]  /*14dc0*/  FMNMX R8, R49, R8, !PT ;  /* 0x0000000831087209 */ /* 0x000fe40007800000 */
[----:B------:R-:W-:Y:S02]  /*14dd0*/  FMNMX R9, R28, R9, !PT ;  /* 0x000000091c097209 */ /* 0x000fe40007800000 */
[----:B------:R-:W-:Y:S02]  /*14de0*/  FMNMX R8, R38, R8, !PT ;  /* 0x0000000826087209 */ /* 0x000fe40007800000 */
[----:B------:R-:W-:Y:S02]  /*14df0*/  FMNMX R9, R52, R9, !PT ;  /* 0x0000000934097209 */ /* 0x000fe40007800000 */
[----:B------:R-:W-:Y:S02]  /*14e00*/  FMNMX R8, R25, R8, !PT ;  /* 0x0000000819087209 */ /* 0x000fe40007800000 */
[----:B------:R-:W-:-:S02]  /*14e10*/  FMNMX R9, R48, R9, !PT ;  /* 0x0000000930097209 */ /* 0x000fc40007800000 */
[----:B------:R-:W-:Y:S01]  /*14e20*/  FMNMX R8, R30, R8, !PT ;  /* 0x000000081e087209 */ /* 0x000fe20007800000 */
[----:B------:R0:W-:Y:S01]  /*14e30*/  STS.U16 [R7+UR4+0x20c00], R236 ;  /* 0x020c00ec07007988 */ /* 0x0001e20008000404 */
[----:B------:R-:W-:Y:S02]  /*14e40*/  FMNMX R9, R37, R9, !PT ;  /* 0x0000000925097209 */ /* 0x000fe40007800000 */
[----:B------:R-:W-:Y:S02]  /*14e50*/  FMNMX R8, R53, R8, !PT ;  /* 0x0000000835087209 */ /* 0x000fe40007800000 */
[----:B------:R-:W-:Y:S02]  /*14e60*/  FMNMX R9, R34, R9, !PT ;  /* 0x0000000922097209 */ /* 0x000fe40007800000 */
[----:B0-----:R-:W-:-:S04]  /*14e70*/  MOV R236, R95 ;  /* 0x0000005f00ec7202 */ /* 0x001fc80000000f00 */
[----:B------:R-:W-:Y:S02]  /*14e80*/  FMNMX R8, R236, R8, !PT ;  /* 0x00000008ec087209 */ /* 0x000fe40007800000 */
[----:B------:R-:W-:Y:S02]  /*14e90*/  FMNMX R9, R40, R9, !PT ;  /* 0x0000000928097209 */ /* 0x000fe40007800000 */
[----:B------:R-:W-:Y:S02]  /*14ea0*/  FMNMX R8, R47, R8, !PT ;  /* 0x000000082f087209 */ /* 0x000fe40007800000 */
[----:B------:R-:W-:Y:S02]  /*14eb0*/  FMNMX R9, R26, R9, !PT ;  /* 0x000000091a097209 */ /* 0x000fe40007800000 */
[----:B------:R-:W-:Y:S02]  /*14ec0*/  FMNMX R8, R44, R8, !PT ;  /* 0x000000082c087209 */ /* 0x000fe40007800000 */
[----:B------:R-:W-:-:S02]  /*14ed0*/  MOV R6, R91 ;  /* 0x0000005b00067202 */ /* 0x000fc40000000f00 */
[----:B------:R-:W-:Y:S02]  /*14ee0*/  FMNMX R8, R3, R8, !PT ;  /* 0x0000000803087209 */ /* 0x000fe40007800000 */
[----:B------:R-:W-:Y:S01]  /*14ef0*/  FMNMX R9, R252, R9, !PT ;  /* 0x00000009fc097209 */ /* 0x000fe20007800000 */
[----:B------:R0:W-:Y:S01]  /*14f00*/  STS.U16 [R7+UR4+0x20800], R241 ;  /* 0x020800f107007988 */ /* 0x0001e20008000404 */
[----:B------:R-:W-:Y:S02]  /*14f10*/  FMNMX R8, R41, R8, !PT ;  /* 0x0000000829087209 */ /* 0x000fe40007800000 */
[----:B------:R-:W-:Y:S02]  /*14f20*/  FMNMX R9, R6, R9, !PT ;  /* 0x0000000906097209 */ /* 0x000fe40007800000 */
[----:B0-----:R-:W-:Y:S02]  /*14f30*/  MOV R241, R93 ;  /* 0x0000005d00f17202 */ /* 0x001fe40000000f00 */
[----:B------:R-:W-:-:S02]  /*14f40*/  FMNMX R9, R248, R9, !PT ;  /* 0x00000009f8097209 */ /* 0x000fc40007800000 */
[----:B------:R-:W-:Y:S01]  /*14f50*/  FMNMX R8, R241, R8, !PT ;  /* 0x00000008f1087209 */ /* 0x000fe20007800000 */
[----:B------:R0:W-:Y:S01]  /*14f60*/  STS.U16 [R7+UR4+0x22000], R212 ;  /* 0x022000d407007988 */ /* 0x0001e20008000404 */
[----:B------:R-:W-:Y:S02]  /*14f70*/  FMNMX R9, R2, R9, !PT ;  /* 0x0000000902097209 */ /* 0x000fe40007800000 */
[----:B------:R-:W-:Y:S01]  /*14f80*/  FMNMX R8, R12, R8, !PT ;  /* 0x000000080c087209 */ /* 0x000fe20007800000 */
[----:B------:R-:W-:Y:S01]  /*14f90*/  IMAD.MOV.U32 R0, RZ, RZ, R92 ;  /* 0x000000ffff007224 */ /* 0x000fe200078e005c */
[----:B------:R-:W-:Y:S01]  /*14fa0*/  FMNMX R9, R4, R9, !PT ;  /* 0x0000000904097209 */ /* 0x000fe20007800000 */
[----:B0-----:R-:W3:Y:S01]  /*14fb0*/  LDL.LU R212, [R1+0x250] ;  /* 0x0002500001d47983 */ /* 0x001ee20000300800 */
[----:B------:R-:W-:-:S03]  /*14fc0*/  FMNMX R8, R5, R8, !PT ;  /* 0x0000000805087209 */ /* 0x000fc60007800000 */
[----:B------:R0:W-:Y:S01]  /*14fd0*/  STS.U16 [R7+UR4+0x20400], R243 ;  /* 0x020400f307007988 */ /* 0x0001e20008000404 */
[----:B------:R-:W-:Y:S02]  /*14fe0*/  FMNMX R8, R0, R8, !PT ;  /* 0x0000000800087209 */ /* 0x000fe40007800000 */
[----:B------:R-:W-:Y:S01]  /*14ff0*/  FMNMX R9, R51, R9, !PT ;  /* 0x0000000933097209 */ /* 0x000fe20007800000 */
[----:B0-----:R-:W-:-:S03]  /*15000*/  IMAD.MOV.U32 R243, RZ, RZ, R94 ;  /* 0x000000fffff37224 */ /* 0x001fc600078e005e */
[----:B------:R-:W-:Y:S01]  /*15010*/  FMNMX R9, R251, R9, !PT ;  /* 0x00000009fb097209 */ /* 0x000fe20007800000 */
[----:B------:R0:W-:Y:S01]  /*15020*/  STS.U16 [R7+UR4+0x22400], R204 ;  /* 0x022400cc07007988 */ /* 0x0001e20008000404 */
[----:B------:R-:W-:-:S03]  /*15030*/  FMNMX R8, R243, R8, !PT ;  /* 0x00000008f3087209 */ /* 0x000fc60007800000 */
[----:B------:R1:W-:Y:S01]  /*15040*/  STS.U16 [R7+UR4+0x23400], R193 ;  /* 0x023400c107007988 */ /* 0x0003e20008000404 */
[----:B------:R-:W-:Y:S02]  /*15050*/  FMNMX R9, R45, R9, !PT ;  /* 0x000000092d097209 */ /* 0x000fe40007800000 */
[----:B------:R-:W-:Y:S01]  /*15060*/  FMNMX R8, R43, R8, !PT ;  /* 0x000000082b087209 */ /* 0x000fe20007800000 */
[----:B------:R1:W-:Y:S01]  /*15070*/  STS.U16 [R7+UR4+0x22c00], R197 ;  /* 0x022c00c507007988 */ /* 0x0003e20008000404 */
[----:B0-----:R-:W-:Y:S01]  /*15080*/  MOV R204, R99 ;  /* 0x0000006300cc7202 */ /* 0x001fe20000000f00 */
[----:B-1----:R-:W-:Y:S02]  /*15090*/  IMAD.MOV.U32 R193, RZ, RZ, R96 ;  /* 0x000000ffffc17224 */ /* 0x002fe400078e0060 */
[----:B------:R0:W-:Y:S01]  /*150a0*/  STS.U16 [R7+UR4+0x22800], R199 ;  /* 0x022800c707007988 */ /* 0x0001e20008000404 */
[----:B------:R-:W-:Y:S01]  /*150b0*/  FMNMX R8, R204, R8, !PT ;  /* 0x00000008cc087209 */ /* 0x000fe20007800000 */
[----:B------:R-:W-:Y:S01]  /*150c0*/  IMAD.MOV.U32 R197, RZ, RZ, R100 ;  /* 0x000000ffffc57224 */ /* 0x000fe200078e0064 */
[----:B------:R-:W-:Y:S01]  /*150d0*/  FMNMX R9, R193, R9, !PT ;  /* 0x00000009c1097209 */ /* 0x000fe20007800000 */
[----:B------:R1:W-:Y:S01]  /*150e0*/  STS.U16 [R7+UR4+0x23000], R195 ;  /* 0x023000c307007988 */ /* 0x0003e20008000404 */
[----:B0-----:R-:W-:-:S02]  /*150f0*/  IMAD.MOV.U32 R199, RZ, RZ, R98 ;  /* 0x000000ffffc77224 */ /* 0x001fc400078e0062 */
[----:B------:R-:W-:Y:S01]  /*15100*/  FMNMX R8, R197, R8, !PT ;  /* 0x00000008c5087209 */ /* 0x000fe20007800000 */
[----:B------:R0:W-:Y:S01]  /*15110*/  STS.U16 [R7+UR4+0x21000], R232 ;  /* 0x021000e807007988 */ /* 0x0001e20008000404 */
[----:B-1----:R-:W-:Y:S02]  /*15120*/  MOV R195, R97 ;  /* 0x0000006100c37202 */ /* 0x002fe40000000f00 */
[----:B------:R-:W-:Y:S02]  /*15130*/  FMNMX R9, R199, R9, !PT ;  /* 0x00000009c7097209 */ /* 0x000fe40007800000 */
[----:B------:R-:W-:Y:S02]  /*15140*/  FMNMX R8, R195, R8, !PT ;  /* 0x00000008c3087209 */ /* 0x000fe40007800000 */
[----:B------:R-:W-:Y:S02]  /*15150*/  FMNMX R9, R46, R9, !PT ;  /* 0x000000092e097209 */ /* 0x000fe40007800000 */
[----:B0-----:R-:W-:-:S02]  /*15160*/  MOV R232, R103 ;  /* 0x0000006700e87202 */ /* 0x001fc40000000f00 */
[----:B------:R-:W-:Y:S02]  /*15170*/  FMNMX R9, R90, R9, !PT ;  /* 0x000000095a097209 */ /* 0x000fe40007800000 */
[----:B------:R-:W-:Y:S02]  /*15180*/  FMNMX R8, R232, R8, !PT ;  /* 0x00000008e8087209 */ /* 0x000fe40007800000 */
[----:B------:R-:W-:Y:S01]  /*15190*/  FMNMX R9, R89, R9, !PT ;  /* 0x0000000959097209 */ /* 0x000fe20007800000 */
        /* <DEDUP_REMOVED lines=18> */
[----:B------:R-:W-:Y:S01]  /*152c0*/  STL [R1+0x9f8], R7 ;  /* 0x0009f80701007387 */ /* 0x000fe20000100800 */
[----:B--2---:R-:W-:-:S04]  /*152d0*/  FMNMX R8, R222, R8, !PT ;  /* 0x00000008de087209 */ /* 0x004fc80007800000 */
[----:B------:R-:W-:Y:S02]  /*152e0*/  FMNMX R8, R88, R8, !PT ;  /* 0x0000000858087209 */ /* 0x000fe40007800000 */
[----:B----4-:R-:W-:Y:S02]  /*152f0*/  FMNMX R9, R219, R9, !PT ;  /* 0x00000009db097209 */ /* 0x010fe40007800000 */
[----:B------:R-:W-:Y:S02]  /*15300*/  FMNMX R10, R87, R8, !PT ;  /* 0x00000008570a7209 */ /* 0x000fe40007800000 */
[----:B------:R-:W-:Y:S02]  /*15310*/  FMNMX R8, R79, R9, !PT ;  /* 0x000000094f087209 */ /* 0x000fe40007800000 */
[----:B------:R-:W-:-:S05]  /*15320*/  LOP3.LUT R79, R7, 0x20, RZ, 0x3c, !PT ;  /* 0x00000020074f7812 */ /* 0x000fca00078e3cff */
[----:B------:R-:W-:Y:S04]  /*15330*/  STS.U16 [R79+UR4+0x20100], R86 ;  /* 0x020100564f007988 */ /* 0x000fe80008000404 */
[----:B------:R-:W-:Y:S04]  /*15340*/  STS.U16 [R79+UR4+0x20500], R85 ;  /* 0x020500554f007988 */ /* 0x000fe80008000404 */
[----:B------:R-:W-:Y:S04]  /*15350*/  STS.U16 [R79+UR4+0x20900], R84 ;  /* 0x020900544f007988 */ /* 0x000fe80008000404 */
[----:B------:R-:W-:Y:S04]  /*15360*/  STS.U16 [R79+UR4+0x20d00], R83 ;  /* 0x020d00534f007988 */ /* 0x000fe80008000404 */
[----:B------:R-:W-:Y:S04]  /*15370*/  STS.U16 [R79+UR4+0x21100], R82 ;  /* 0x021100524f007988 */ /* 0x000fe80008000404 */
[----:B------:R0:W-:Y:S04]  /*15380*/  STS.U16 [R79+UR4+0x21500], R67 ;  /* 0x021500434f007988 */ /* 0x0001e80008000404 */
[----:B0-----:R-:W2:Y:S04]  /*15390*/  LDL R67, [R1+0x9a8] ;  /* 0x0009a80001437983 */ /* 0x001ea80000100800 */
[----:B------:R-:W4:Y:S04]  /*153a0*/  LDL.LU R7, [R1+0x358] ;  /* 0x0003580001077983 */ /* 0x000f280000300800 */
[----:B------:R-:W0:Y:S04]  /*153b0*/  SHFL.BFLY PT, R9, R8, 0x2, 0x1f ;  /* 0x0c401f0008097f89 */ /* 0x000e2800000e0000 */
[----:B------:R-:W-:Y:S04]  /*153c0*/  STS.U16 [R79+UR4+0x21900], R81 ;  /* 0x021900514f007988 */ /* 0x000fe80008000404 */
[----:B------:R-:W-:Y:S01]  /*153d0*/  STS.U16 [R79+UR4+0x21d00], R80 ;  /* 0x021d00504f007988 */ /* 0x000fe20008000404 */
[----:B0-----:R-:W-:-:S02]  /*153e0*/  FMNMX R9, R8, R9, !PT ;  /* 0x0000000908097209 */ /* 0x001fc40007800000 */
[----:B---3--:R-:W-:-:S05]  /*153f0*/  FMNMX R10, R212, R10, !PT ;  /* 0x0000000ad40a7209 */ /* 0x008fca0007800000 */
[----:B------:R-:W0:Y:S04]  /*15400*/  SHFL.BFLY PT, R11, R10, 0x2, 0x1f ;  /* 0x0c401f000a0b7f89 */ /* 0x000e2800000e0000 */
[----:B------:R-:W-:Y:S04]  /*15410*/  STS.U16 [R79+UR4+0x22100], R250 ;  /* 0x022100fa4f007988 */ /* 0x000fe80008000404 */
[----:B------:R-:W-:Y:S04]  /*15420*/  STS.U16 [R79+UR4+0x22500], R246 ;  /* 0x022500f64f007988 */ /* 0x000fe80008000404 */
[----:B------:R-:W-:Y:S01]  /*15430*/  STS.U16 [R79+UR4+0x22900], R239 ;  /* 0x022900ef4f007988 */ /* 0x000fe20008000404 */
[----:B0-----:R-:W-:-:S03]  /*15440*/  FMNMX R8, R10, R11, !PT ;  /* 0x0000000b0a087209 */ /* 0x001fc60007800000 */
[----:B------:R-:W0:Y:S04]  /*15450*/  SHFL.BFLY PT, R10, R9, 0x1, 0x1f ;  /* 0x0c201f00090a7f89 */ /* 0x000e2800000e0000 */
[----:B------:R-:W1:Y:S04]  /*15460*/  SHFL.BFLY PT, R11, R8, 0x1, 0x1f ;  /* 0x0c201f00080b7f89 */ /* 0x000e6800000e0000 */
        /* <DEDUP_REMOVED lines=9> */
[----:B0-----:R-:W-:-:S03]  /*15500*/  FMNMX R10, R9, R10, !PT ;  /* 0x0000000a090a7209 */ /* 0x001fc60007800000 */
        /* <DEDUP_REMOVED lines=8> */
[----:B-1----:R-:W-:-:S03]  /*15590*/  FMNMX R11, R8, R11, !PT ;  /* 0x0000000b080b7209 */ /* 0x002fc60007800000 */
[----:B------:R-:W-:Y:S04]  /*155a0*/  STS.U16 [R79+UR4+0x27100], R170 ;  /* 0x027100aa4f007988 */ /* 0x000fe80008000404 */
[----:B------:R-:W-:Y:S04]  /*155b0*/  STS.U16 [R79+UR4+0x27500], R169 ;  /* 0x027500a94f007988 */ /* 0x000fe80008000404 */
[----:B------:R-:W-:Y:S04]  /*155c0*/  STS.U16 [R79+UR4+0x27900], R168 ;  /* 0x027900a84f007988 */ /* 0x000fe80008000404 */
[----:B------:R0:W-:Y:S01]  /*155d0*/  STS.U16 [R79+UR4+0x27d00], R165 ;  /* 0x027d00a54f007988 */ /* 0x0001e20008000404 */
[----:B----4-:R-:W-:-:S03]  /*155e0*/  FMNMX R10, R10, R7, !PT ;  /* 0x000000070a0a7209 */ /* 0x010fc60007800000 */
[----:B--2---:R-:W-:Y:S02]  /*155f0*/  STS.U16 [R67+UR4+0x20200], R78 ;  /* 0x0202004e43007988 */ /* 0x004fe40008000404 */
[----:B------:R-:W-:Y:S02]  /*15600*/  FADD R8, R70, -R10 ;  /* 0x8000000a46087221 */ /* 0x000fe40000000000 */
[----:B------:R-:W-:Y:S04]  /*15610*/  STS.U16 [R67+UR4+0x20600], R77 ;  /* 0x0206004d43007988 */ /* 0x000fe80008000404 */
[----:B------:R-:W-:Y:S01]  /*15620*/  STS.U16 [R67+UR4+0x20a00], R76 ;  /* 0x020a004c43007988 */ /* 0x000fe20008000404 */
[----:B------:R-:W-:-:S03]  /*15630*/  FMUL R8, R8, 1.4426950216293334961 ;  /* 0x3fb8aa3b08087820 */ /* 0x000fc60000400000 */
[----:B------:R-:W-:Y:S04]  /*15640*/  STS.U16 [R67+UR4+0x20e00], R75 ;  /* 0x020e004b43007988 */ /* 0x000fe80008000404 */
[----:B------:R-:W-:Y:S01]  /*15650*/  STS.U16 [R67+UR4+0x21200], R74 ;  /* 0x0212004a43007988 */ /* 0x000fe20008000404 */
[----:B0-----:R-:W0:Y:S03]  /*15660*/  MUFU.EX2 R165, R8 ;  /* 0x0000000800a57308 */ /* 0x001e260000000800 */
        /* <DEDUP_REMOVED lines=19> */
[----:B-1----:R-:W2:Y:S04]  /*157a0*/  LDL R167, [R1+0x9a0] ;  /* 0x0009a00001a77983 */ /* 0x002ea80000100800 */
[----:B------:R-:W-:Y:S04]  /*157b0*/  STS.U16 [R67+UR4+0x26200], R162 ;  /* 0x026200a243007988 */ /* 0x000fe80008000404 */
[----:B0-----:R-:W-:Y:S04]  /*157c0*/  STL [R1+0x238], R165 ;  /* 0x000238a501007387 */ /* 0x001fe80000100800 */
[----:B------:R0:W-:Y:S04]  /*157d0*/  STS.U16 [R67+UR4+0x26600], R161 ;  /* 0x026600a143007988 */ /* 0x0001e80008000404 */
[----:B0-----:R-:W3:Y:S01]  /*157e0*/  LDL.LU R161, [R1+0x35c] ;  /* 0x00035c0001a17983 */ /* 0x001ee20000300800 */
[----:B------:R-:W-:-:S04]  /*157f0*/  FADD R9, R69, -R10 ;  /* 0x8000000a45097221 */ /* 0x000fc80000000000 */
[----:B------:R-:W-:Y:S01]  /*15800*/  FMUL R8, R9, 1.4426950216293334961 ;  /* 0x3fb8aa3b09087820 */ /* 0x000fe20000400000 */
[--C-:B------:R-:W-:Y:S01]  /*15810*/  FADD R9, R68, -R10.reuse ;  /* 0x8000000a44097221 */ /* 0x100fe20000000000 */
[----:B------:R0:W-:Y:S04]  /*15820*/  STS.U16 [R67+UR4+0x26a00], R160 ;  /* 0x026a00a043007988 */ /* 0x0001e80008000404 */
[----:B------:R-:W-:Y:S01]  /*15830*/  STS.U16 [R67+UR4+0x26e00], R159 ;  /* 0x026e009f43007988 */ /* 0x000fe20008000404 */
[----:B0-----:R0:W1:Y:S03]  /*15840*/  MUFU.EX2 R160, R8 ;  /* 0x0000000800a07308 */ /* 0x0010660000000800 */
[----:B------:R-:W-:Y:S04]  /*15850*/  STS.U16 [R67+UR4+0x27200], R157 ;  /* 0x0272009d43007988 */ /* 0x000fe80008000404 */
[----:B------:R4:W-:Y:S01]  /*15860*/  STS.U16 [R67+UR4+0x27600], R155 ;  /* 0x0276009b43007988 */ /* 0x0009e20008000404 */
[----:B0-----:R-:W-:Y:S01]  /*15870*/  FMUL R8, R9, 1.4426950216293334961 ;  /* 0x3fb8aa3b09087820 */ /* 0x001fe20000400000 */
[----:B------:R-:W-:-:S03]  /*15880*/  FADD R9, R66, -R10 ;  /* 0x8000000a42097221 */ /* 0x000fc60000000000 */
[----:B----4-:R0:W4:Y:S02]  /*15890*/  MUFU.EX2 R155, R8 ;  /* 0x00000008009b7308 */ /* 0x0101240000000800 */
[----:B0-----:R-:W-:-:S06]  /*158a0*/  FMUL R8, R9, 1.4426950216293334961 ;  /* 0x3fb8aa3b09087820 */ /* 0x001fcc0000400000 */
[----:B------:R-:W0:Y:S01]  /*158b0*/  MUFU.EX2 R157, R8 ;  /* 0x00000008009d7308 */ /* 0x000e220000000800 */
[----:B-1----:R-:W-:Y:S01]  /*158c0*/  STL [R1+0x234], R160 ;  /* 0x000234a001007387 */ /* 0x002fe20000100800 */
[----:B------:R-:W-:Y:S01]  /*158d0*/  IMAD.MOV.U32 R177, RZ, RZ, R25 ;  /* 0x000000ffffb17224 */ /* 0x000fe200078e0019 */
[----:B------:R-:W-:Y:S02]  /*158e0*/  MOV R201, R24 ;  /* 0x0000001800c97202 */ /* 0x000fe40000000f00 */
[----:B----4-:R-:W-:Y:S01]  /*158f0*/  STL [R1+0x22c], R155 ;  /* 0x00022c9b01007387 */ /* 0x010fe20000100800 */
[----:B------:R-:W-:Y:S01]  /*15900*/  IMAD.MOV.U32 R223, RZ, RZ, R27 ;  /* 0x000000ffffdf7224 */ /* 0x000fe200078e001b */
[----:B------:R-:W-:Y:S01]  /*15910*/  MOV R187, R26 ;  /* 0x0000001a00bb7202 */ /* 0x000fe20000000f00 */
[----:B------:R-:W-:Y:S01]  /*15920*/  IMAD.MOV.U32 R226, RZ, RZ, R29 ;  /* 0x000000ffffe27224 */ /* 0x000fe200078e001d */
[----:B------:R-:W-:Y:S01]  /*15930*/  MOV R185, R28 ;  /* 0x0000001c00b97202 */ /* 0x000fe20000000f00 */
[----:B------:R-:W-:Y:S01]  /*15940*/  IMAD.MOV.U32 R205, RZ, RZ, R31 ;  /* 0x000000ffffcd7224 */ /* 0x000fe200078e001f */
[----:B------:R-:W-:Y:S01]  /*15950*/  MOV R179, R30 ;  /* 0x0000001e00b37202 */ /* 0x000fe20000000f00 */
[----:B------:R-:W-:Y:S01]  /*15960*/  STS.U16 [R67+UR4+0x27a00], R152 ;  /* 0x027a009843007988 */ /* 0x000fe20008000404 */
[----:B------:R-:W-:-:S03]  /*15970*/  IMAD.MOV.U32 R209, RZ, RZ, R33 ;  /* 0x000000ffffd17224 */ /* 0x000fc600078e0021 */
[----:B0-----:R-:W-:Y:S01]  /*15980*/  STL [R1+0x230], R157 ;  /* 0x0002309d01007387 */ /* 0x001fe20000100800 */
[----:B------:R-:W-:-:S03]  /*15990*/  MOV R231, R32 ;  /* 0x0000002000e77202 */ /* 0x000fc60000000f00 */
[----:B------:R-:W4:Y:S01]  /*159a0*/  LDL.LU.64 R24, [R1] ;  /* 0x0000000001187983 */ /* 0x000f220000300a00 */
[----:B------:R-:W-:-:S03]  /*159b0*/  IMAD.MOV.U32 R216, RZ, RZ, R35 ;  /* 0x000000ffffd87224 */ /* 0x000fc600078e0023 */
[----:B------:R-:W4:Y:S01]  /*159c0*/  LDL.LU.64 R26, [R1+0x8] ;  /* 0x00000800011a7983 */ /* 0x000f220000300a00 */
[----:B------:R-:W-:-:S03]  /*159d0*/  MOV R183, R34 ;  /* 0x0000002200b77202 */ /* 0x000fc60000000f00 */
[----:B------:R-:W4:Y:S01]  /*159e0*/  LDL.LU.64 R28, [R1+0x10] ;  /* 0x00001000011c7983 */ /* 0x000f220000300a00 */
[----:B------:R-:W-:Y:S01]  /*159f0*/  FADD R9, -R10, R7 ;  /* 0x000000070a097221 */ /* 0x000fe20000000100 */
[----:B------:R-:W-:Y:S02]  /*15a00*/  IMAD.MOV.U32 R181, RZ, RZ, R37 ;  /* 0x000000ffffb57224 */ /* 0x000fe400078e0025 */
[----:B------:R-:W4:Y:S01]  /*15a10*/  LDL.LU.64 R30, [R1+0x18] ;  /* 0x00001800011e7983 */ /* 0x000f220000300a00 */
[----:B------:R-:W-:Y:S01]  /*15a20*/  MOV R220, R36 ;  /* 0x0000002400dc7202 */ /* 0x000fe20000000f00 */
[----:B------:R-:W-:Y:S02]  /*15a30*/  IMAD.MOV.U32 R239, RZ, RZ, R39 ;  /* 0x000000ffffef7224 */ /* 0x000fe400078e0027 */
[----:B------:R0:W-:Y:S01]  /*15a40*/  STS.U16 [R67+UR4+0x27e00], R16 ;  /* 0x027e001043007988 */ /* 0x0001e20008000404 */
[----:B------:R-:W-:-:S03]  /*15a50*/  MOV R7, R38 ;  /* 0x0000002600077202 */ /* 0x000fc60000000f00 */
[----:B------:R-:W4:Y:S01]  /*15a60*/  LDL.LU.64 R32, [R1+0x20] ;  /* 0x0000200001207983 */ /* 0x000f220000300a00 */
[----:B------:R-:W-:Y:S01]  /*15a70*/  IMAD.MOV.U32 R194, RZ, RZ, R41 ;  /* 0x000000ffffc27224 */ /* 0x000fe200078e0029 */
[----:B------:R-:W-:Y:S02]  /*15a80*/  MOV R184, R40 ;  /* 0x0000002800b87202 */ /* 0x000fe40000000f00 */
[----:B------:R-:W4:Y:S01]  /*15a90*/  LDL.LU.64 R34, [R1+0x28] ;  /* 0x0000280001227983 */ /* 0x000f220000300a00 */
[----:B------:R-:W-:Y:S01]  /*15aa0*/  IMAD.MOV.U32 R200, RZ, RZ, R43 ;  /* 0x000000ffffc87224 */ /* 0x000fe200078e002b */
[----:B------:R-:W-:Y:S02]  /*15ab0*/  MOV R192, R42 ;  /* 0x0000002a00c07202 */ /* 0x000fe40000000f00 */
[----:B------:R-:W4:Y:S01]  /*15ac0*/  LDL.LU.64 R36, [R1+0x30] ;  /* 0x0000300001247983 */ /* 0x000f220000300a00 */
[----:B------:R-:W-:Y:S01]  /*15ad0*/  FMUL R9, R9, 1.4426950216293334961 ;  /* 0x3fb8aa3b09097820 */ /* 0x000fe20000400000 */
[----:B------:R-:W-:-:S02]  /*15ae0*/  IMAD.MOV.U32 R203, RZ, RZ, R45 ;  /* 0x000000ffffcb7224 */ /* 0x000fc400078e002d */
[----:B------:R-:W4:Y:S01]  /*15af0*/  LDL.LU.64 R38, [R1+0x38] ;  /* 0x0000380001267983 */ /* 0x000f220000300a00 */
[----:B------:R-:W-:Y:S01]  /*15b00*/  MOV R190, R44 ;  /* 0x0000002c00be7202 */ /* 0x000fe20000000f00 */
[----:B------:R-:W-:Y:S02]  /*15b10*/  IMAD.MOV.U32 R186, RZ, RZ, R47 ;  /* 0x000000ffffba7224 */ /* 0x000fe400078e002f */
[----:B------:R-:W4:Y:S01]  /*15b20*/  LDL.LU.64 R40, [R1+0x40] ;  /* 0x0000400001287983 */ /* 0x000f220000300a00 */
[----:B------:R-:W-:Y:S01]  /*15b30*/  MOV R218, R46 ;  /* 0x0000002e00da7202 */ /* 0x000fe20000000f00 */
[----:B------:R-:W-:Y:S02]  /*15b40*/  IMAD.MOV.U32 R250, RZ, RZ, R49 ;  /* 0x000000fffffa7224 */ /* 0x000fe400078e0031 */
[----:B------:R-:W4:Y:S01]  /*15b50*/  LDL.LU.64 R42, [R1+0x48] ;  /* 0x00004800012a7983 */ /* 0x000f220000300a00 */
[----:B------:R-:W-:Y:S01]  /*15b60*/  MOV R180, R48 ;  /* 0x0000003000b47202 */ /* 0x000fe20000000f00 */
[----:B------:R-:W-:-:S02]  /*15b70*/  IMAD.MOV.U32 R189, RZ, RZ, R51 ;  /* 0x000000ffffbd7224 */ /* 0x000fc400078e0033 */
[----:B------:R-:W4:Y:S01]  /*15b80*/  LDL.LU.64 R44, [R1+0x50] ;  /* 0x00005000012c7983 */ /* 0x000f220000300a00 */
[----:B------:R-:W-:Y:S01]  /*15b90*/  MOV R234, R50 ;  /* 0x0000003200ea7202 */ /* 0x000fe20000000f00 */
[----:B0-----:R0:W4:Y:S02]  /*15ba0*/  MUFU.EX2 R16, R9 ;  /* 0x0000000900107308 */ /* 0x0011240000000800 */
[----:B------:R-:W4:Y:S01]  /*15bb0*/  LDL.LU.64 R46, [R1+0x58] ;  /* 0x00005800012e7983 */ /* 0x000f220000300a00 */
[----:B------:R-:W-:Y:S01]  /*15bc0*/  IMAD.MOV.U32 R188, RZ, RZ, R53 ;  /* 0x000000ffffbc7224 */ /* 0x000fe200078e0035 */
[----:B------:R-:W-:Y:S02]  /*15bd0*/  MOV R246, R52 ;  /* 0x0000003400f67202 */ /* 0x000fe40000000f00 */
[----:B------:R-:W4:Y:S04]  /*15be0*/  LDL.LU.64 R48, [R1+0x60] ;  /* 0x0000600001307983 */ /* 0x000f280000300a00 */
[----:B------:R-:W4:Y:S04]  /*15bf0*/  LDL.LU.64 R50, [R1+0x68] ;  /* 0x0000680001327983 */ /* 0x000f280000300a00 */
[----:B------:R-:W4:Y:S04]  /*15c00*/  LDL.LU.64 R52, [R1+0x70] ;  /* 0x0000700001347983 */ /* 0x000f280000300a00 */
[----:B--2---:R-:W-:Y:S04]  /*15c10*/  STS.U16 [R167+UR4+0x20300], R65 ;  /* 0x02030041a7007988 */ /* 0x004fe80008000404 */
[----:B------:R-:W-:Y:S04]  /*15c20*/  STS.U16 [R167+UR4+0x20700], R64 ;  /* 0x02070040a7007988 */ /* 0x000fe80008000404 */
[----:B------:R-:W-:Y:S04]  /*15c30*/  STS.U16 [R167+UR4+0x20b00], R63 ;  /* 0x020b003fa7007988 */ /* 0x000fe80008000404 */
[----:B------:R-:W-:Y:S04]  /*15c40*/  STS.U16 [R167+UR4+0x20f00], R62 ;  /* 0x020f003ea7007988 */ /* 0x000fe80008000404 */
[----:B------:R-:W-:Y:S04]  /*15c50*/  STS.U16 [R167+UR4+0x21300], R61 ;  /* 0x0213003da7007988 */ /* 0x000fe80008000404 */
[----:B------:R-:W-:Y:S01]  /*15c60*/  STS.U16 [R167+UR4+0x21700], R60 ;  /* 0x0217003ca7007988 */ /* 0x000fe20008000404 */
[----:B---3--:R-:W-:-:S03]  /*15c70*/  FMNMX R11, R11, R161, !PT ;  /* 0x000000a10b0b7209 */ /* 0x008fc60007800000 */
[----:B------:R-:W-:Y:S04]  /*15c80*/  STS.U16 [R167+UR4+0x21b00], R59 ;  /* 0x021b003ba7007988 */ /* 0x000fe80008000404 */
[----:B------:R-:W-:Y:S01]  /*15c90*/  STS.U16 [R167+UR4+0x21f00], R58 ;  /* 0x021f003aa7007988 */ /* 0x000fe20008000404 */
[--C-:B0-----:R-:W-:Y:S01]  /*15ca0*/  FADD R9, R54, -R11.reuse ;  /* 0x8000000b36097221 */ /* 0x101fe20000000000 */
[----:B------:R-:W-:Y:S02]  /*15cb0*/  FADD R8, R56, -R11 ;  /* 0x8000000b38087221 */ /* 0x000fe40000000000 */
[----:B------:R-:W-:Y:S04]  /*15cc0*/  STS.U16 [R167+UR4+0x22300], R57 ;  /* 0x02230039a7007988 */ /* 0x000fe80008000404 */
[----:B------:R0:W-:Y:S04]  /*15cd0*/  STS.U16 [R167+UR4+0x22700], R55 ;  /* 0x02270037a7007988 */ /* 0x0001e80008000404 */
[----:B0-----:R-:W2:Y:S04]  /*15ce0*/  LDL.LU.64 R54, [R1+0x78] ;  /* 0x0000780001367983 */ /* 0x001ea80000300a00 */
[----:B------:R-:W3:Y:S04]  /*15cf0*/  LDL.LU.64 R56, [R1+0x80] ;  /* 0x0000800001387983 */ /* 0x000ee80000300a00 */
[----:B------:R-:W2:Y:S04]  /*15d00*/  LDL.LU.64 R58, [R1+0x88] ;  /* 0x00008800013a7983 */ /* 0x000ea80000300a00 */
        /* <DEDUP_REMOVED lines=67> */
[----:B------:R-:W-:-:S03]  /*16140*/  FMUL R8, R8, 1.4426950216293334961 ;  /* 0x3fb8aa3b08087820 */ /* 0x000fc60000400000 */
[----:B------:R2:W-:Y:S01]  /*16150*/  STS.U16 [R167+UR4+0x27f00], R13 ;  /* 0x027f000da7007988 */ /* 0x0005e20008000404 */
[----:B------:R0:W-:Y:S06]  /*16160*/  MEMBAR.ALL.CTA ;  /* 0x0000000000007992 */ /* 0x0001ec0000008000 */
[----:B0-----:R-:W0:Y:S01]  /*16170*/  FENCE.VIEW.ASYNC.S ;  /* 0x00000000000073c6 */ /* 0x001e220000000000 */
[----:B------:R1:W-:Y:S02]  /*16180*/  MUFU.EX2 R159, R8 ;  /* 0x00000008009f7308 */ /* 0x0003e40000000800 */
[----:B-1----:R-:W-:Y:S01]  /*16190*/  FMUL R8, R9, 1.4426950216293334961 ;  /* 0x3fb8aa3b09087820 */ /* 0x002fe20000400000 */
[----:B------:R-:W-:-:S05]  /*161a0*/  FADD R9, R201, -R11 ;  /* 0x8000000bc9097221 */ /* 0x000fca0000000000 */
[----:B------:R1:W-:Y:S02]  /*161b0*/  MUFU.EX2 R158, R8 ;  /* 0x00000008009e7308 */ /* 0x0003e40000000800 */
[----:B-1----:R-:W-:Y:S01]  /*161c0*/  FMUL R8, R9, 1.4426950216293334961 ;  /* 0x3fb8aa3b09087820 */ /* 0x002fe20000400000 */
[----:B------:R-:W-:-:S05]  /*161d0*/  FADD R9, R205, -R11 ;  /* 0x8000000bcd097221 */ /* 0x000fca0000000000 */
[----:B------:R1:W-:Y:S01]  /*161e0*/  MUFU.EX2 R23, R8 ;  /* 0x0000000800177308 */ /* 0x0003e20000000800 */
[----:B------:R-:W-:Y:S01]  /*161f0*/  FMUL R9, R9, 1.4426950216293334961 ;  /* 0x3fb8aa3b09097820 */ /* 0x000fe20000400000 */
[----:B-1----:R-:W-:-:S04]  /*16200*/  FADD R8, -R11, R161 ;  /* 0x000000a10b087221 */ /* 0x002fc80000000100 */
[----:B------:R-:W-:Y:S01]  /*16210*/  FMUL R8, R8, 1.4426950216293334961 ;  /* 0x3fb8aa3b08087820 */ /* 0x000fe20000400000 */
[----:B------:R-:W-:-:S03]  /*16220*/  IMAD.MOV.U32 R205, RZ, RZ, R247 ;  /* 0x000000ffffcd7224 */ /* 0x000fc600078e00f7 */
[----:B----4-:R-:W1:Y:S08]  /*16230*/  MUFU.EX2 R15, R8 ;  /* 0x00000008000f7308 */ /* 0x010e700000000800 */
[----:B------:R-:W4:Y:S01]  /*16240*/  MUFU.EX2 R247, R9 ;  /* 0x0000000900f77308 */ /* 0x000f220000000800 */
[-C--:B------:R-:W-:Y:S01]  /*16250*/  FMUL R24, R24, R16.reuse ;  /* 0x0000001018187220 */ /* 0x080fe20000400000 */
        /* <DEDUP_REMOVED lines=15> */
[-C--:B---3--:R-:W-:Y:S01]  /*16350*/  FMUL R56, R56, R16.reuse ;  /* 0x0000001038387220 */ /* 0x088fe20000400000 */
[-C--:B------:R-:W-:Y:S01]  /*16360*/  FMUL R57, R57, R16.reuse ;  /* 0x0000001039397220 */ /* 0x080fe20000400000 */
[-C--:B--2---:R-:W-:Y:S01]  /*16370*/  FMUL R60, R60, R16.reuse ;  /* 0x000000103c3c7220 */ /* 0x084fe20000400000 */
        /* <DEDUP_REMOVED lines=15> */
[-C--:B-1----:R-:W-:Y:S01]  /*16470*/  FMUL R26, R26, R15.reuse ;  /* 0x0000000f1a1a7220 */ /* 0x082fe20000400000 */
        /* <DEDUP_REMOVED lines=62> */
[----:B------:R-:W-:Y:S01]  /*16860*/  FMUL R119, R119, R15 ;  /* 0x0000000f77777220 */ /* 0x000fe20000400000 */
[----:B------:R-:W-:Y:S01]  /*16870*/  F2FP.F16.F32.PACK_AB R154, R157, R155 ;  /* 0x0000009b9d9a723e */ /* 0x000fe200000000ff */
[-C--:B------:R-:W-:Y:S01]  /*16880*/  FMUL R122, R122, R15.reuse ;  /* 0x0000000f7a7a7220 */ /* 0x080fe20000400000 */
[----:B------:R-:W-:Y:S01]  /*16890*/  FMUL R123, R123, R15 ;  /* 0x0000000f7b7b7220 */ /* 0x000fe20000400000 */
[----:B------:R-:W-:Y:S01]  /*168a0*/  F2FP.F16.F32.PACK_AB R152, R160, R165 ;  /* 0x000000a5a098723e */ /* 0x000fe200000000ff */
[-C--:B------:R-:W-:Y:S01]  /*168b0*/  FMUL R124, R124, R16.reuse ;  /* 0x000000107c7c7220 */ /* 0x080fe20000400000 */
[-C--:B------:R-:W-:Y:S01]  /*168c0*/  FMUL R125, R125, R16.reuse ;  /* 0x000000107d7d7220 */ /* 0x080fe20000400000 */
[----:B------:R-:W-:Y:S01]  /*168d0*/  F2FP.F16.F32.PACK_AB R153, R158, R159 ;  /* 0x0000009f9e99723e */ /* 0x000fe200000000ff */
[-C--:B------:R-:W-:Y:S01]  /*168e0*/  FMUL R126, R126, R15.reuse ;  /* 0x0000000f7e7e7220 */ /* 0x080fe20000400000 */
[----:B------:R-:W-:Y:S01]  /*168f0*/  FMUL R127, R127, R15 ;  /* 0x0000000f7f7f7220 */ /* 0x000fe20000400000 */
[----:B----4-:R-:W-:Y:S01]  /*16900*/  F2FP.F16.F32.PACK_AB R155, R247, R23 ;  /* 0x00000017f79b723e */ /* 0x010fe200000000ff */
        /* <DEDUP_REMOVED lines=22> */
[-C--:B------:R-:W-:Y:S01]  /*16a70*/  FMUL R150, R150, R15.reuse ;  /* 0x0000000f96967220 */ /* 0x080fe20000400000 */
[----:B------:R-:W-:Y:S01]  /*16a80*/  FMUL R151, R151, R15 ;  /* 0x0000000f97977220 */ /* 0x000fe20000400000 */
[----:B0-----:R-:W-:Y:S06]  /*16a90*/  BAR.SYNC.DEFER_BLOCKING 0x0 ;  /* 0x0000000000007b1d */ /* 0x001fec0000010000 */
[----:B------:R-:W-:-:S06]  /*16aa0*/  WARPGROUP.ARRIVE ;  /* 0x00000000000079c5 */ /* 0x000fcc0000000000 */
[----:B------:R-:W-:Y:S01]  /*16ab0*/  HGMMA.64x256x16.F32 R24, R152, gdesc[UR8], R24, gsb0 ;  /* 0x03e0000898187df0 */ /* 0x000fe20008000818 */
[--C-:B------:R-:W-:Y:S01]  /*16ac0*/  FADD R8, R205, -R10.reuse ;  /* 0x8000000acd087221 */ /* 0x100fe20000000000 */
[----:B------:R-:W-:-:S03]  /*16ad0*/  FADD R9, R216, -R10 ;  /* 0x8000000ad8097221 */ /* 0x000fc60000000000 */
[----:B------:R-:W-:-:S04]  /*16ae0*/  FMUL R8, R8, 1.4426950216293334961 ;  /* 0x3fb8aa3b08087820 */ /* 0x000fc80000400000 */
[----:B------:R0:W-:Y:S02]  /*16af0*/  MUFU.EX2 R229, R8 ;  /* 0x0000000800e57308 */ /* 0x0001e40000000800 */
[----:B0-----:R-:W-:Y:S01]  /*16b00*/  FMUL R8, R9, 1.4426950216293334961 ;  /* 0x3fb8aa3b09087820 */ /* 0x001fe20000400000 */
[----:B------:R-:W-:-:S05]  /*16b10*/  FADD R9, R231, -R10 ;  /* 0x8000000ae7097221 */ /* 0x000fca0000000000 */
[----:B------:R0:W1:Y:S02]  /*16b20*/  MUFU.EX2 R231, R8 ;  /* 0x0000000800e77308 */ /* 0x0000640000000800 */
[----:B0-----:R-:W-:Y:S01]  /*16b30*/  FMUL R8, R9, 1.4426950216293334961 ;  /* 0x3fb8aa3b09087820 */ /* 0x001fe20000400000 */
[----:B------:R-:W-:-:S05]  /*16b40*/  FADD R9, R220, -R10 ;  /* 0x8000000adc097221 */ /* 0x000fca0000000000 */
[----:B------:R0:W-:Y:S02]  /*16b50*/  MUFU.EX2 R237, R8 ;  /* 0x0000000800ed7308 */ /* 0x0001e40000000800 */
        /* <DEDUP_REMOVED lines=8> */
[----:B------:R0:W2:Y:S02]  /*16be0*/  MUFU.EX2 R227, R8 ;  /* 0x0000000800e37308 */ /* 0x0000a40000000800 */
[----:B0-----:R-:W-:Y:S01]  /*16bf0*/  FMUL R8, R9, 1.4426950216293334961 ;  /* 0x3fb8aa3b09087820 */ /* 0x001fe20000400000 */
[----:B------:R-:W-:Y:S01]  /*16c00*/  FADD R9, R226, -R11 ;  /* 0x8000000be2097221 */ /* 0x000fe20000000000 */
[----:B------:R-:W-:Y:S01]  /*16c10*/  MOV R226, R234 ;  /* 0x000000ea00e27202 */ /* 0x000fe20000000f00 */
[----:B------:R-:W-:Y:S01]  /*16c20*/  IMAD.MOV.U32 R234, RZ, RZ, R239 ;  /* 0x000000ffffea7224 */ /* 0x000fe200078e00ef */
[----:B------:R-:W-:Y:S01]  /*16c30*/  MOV R239, R185 ;  /* 0x000000b900ef7202 */ /* 0x000fe20000000f00 */
[----:B------:R-:W-:Y:S02]  /*16c40*/  IMAD.MOV.U32 R185, RZ, RZ, R236 ;  /* 0x000000ffffb97224 */ /* 0x000fe400078e00ec */
[----:B------:R0:W-:Y:S02]  /*16c50*/  MUFU.EX2 R236, R8 ;  /* 0x0000000800ec7308 */ /* 0x0001e40000000800 */
[----:B0-----:R-:W-:-:S06]  /*16c60*/  FMUL R8, R9, 1.4426950216293334961 ;  /* 0x3fb8aa3b09087820 */ /* 0x001fcc0000400000 */
[----:B------:R0:W3:Y:S01]  /*16c70*/  MUFU.EX2 R13, R8 ;  /* 0x00000008000d7308 */ /* 0x0000e20000000800 */
[----:B------:R-:W-:Y:S01]  /*16c80*/  STL [R1+0x228], R159 ;  /* 0x0002289f01007387 */ /* 0x000fe20000100800 */
[--C-:B------:R-:W-:Y:S01]  /*16c90*/  FADD R9, R234, -R10.reuse ;  /* 0x8000000aea097221 */ /* 0x100fe20000000000 */
[--C-:B0-----:R-:W-:Y:S02]  /*16ca0*/  FADD R8, R226, -R10.reuse ;  /* 0x8000000ae2087221 */ /* 0x101fe40000000000 */
[----:B------:R-:W-:Y:S02]  /*16cb0*/  STL [R1+0x218], R158 ;  /* 0x0002189e01007387 */ /* 0x000fe40000100800 */
[----:B------:R-:W-:Y:S02]  /*16cc0*/  FMUL R8, R8, 1.4426950216293334961 ;  /* 0x3fb8aa3b08087820 */ /* 0x000fe40000400000 */
[----:B------:R0:W-:Y:S04]  /*16cd0*/  STL [R1+0x9fc], R16 ;  /* 0x0009fc1001007387 */ /* 0x0001e80000100800 */
[----:B------:R-:W-:Y:S01]  /*16ce0*/  STL [R1+0xa00], R15 ;  /* 0x000a000f01007387 */ /* 0x000fe20000100800 */
[----:B0-----:R0:W4:Y:S03]  /*16cf0*/  MUFU.EX2 R16, R8 ;  /* 0x0000000800107308 */ /* 0x0011260000000800 */
[----:B------:R-:W-:Y:S01]  /*16d00*/  STL [R1+0xc10], R23 ;  /* 0x000c101701007387 */ /* 0x000fe20000100800 */
[----:B0-----:R-:W-:Y:S01]  /*16d10*/  FMUL R8, R9, 1.4426950216293334961 ;  /* 0x3fb8aa3b09087820 */ /* 0x001fe20000400000 */
[----:B------:R-:W-:-:S03]  /*16d20*/  FADD R9, R239, -R10 ;  /* 0x8000000aef097221 */ /* 0x000fc60000000000 */
[----:B------:R0:W4:Y:S01]  /*16d30*/  MUFU.EX2 R17, R8 ;  /* 0x0000000800117308 */ /* 0x0001220000000800 */
[----:B------:R-:W-:Y:S02]  /*16d40*/  WARPGROUP.DEPBAR.LE gsb0, 0x0 ;  /* 0x00008000000079c5 */ /* 0x000fe40000010000 */
[----:B-1----:R-:W-:Y:S02]  /*16d50*/  F2FP.F16.F32.PACK_AB R152, R231, R229 ;  /* 0x000000e5e798723e */ /* 0x002fe400000000ff */
[----:B--2---:R-:W-:Y:S02]  /*16d60*/  F2FP.F16.F32.PACK_AB R153, R227, R209 ;  /* 0x000000d1e399723e */ /* 0x004fe400000000ff */
[----:B------:R-:W-:Y:S02]  /*16d70*/  F2FP.F16.F32.PACK_AB R154, R14, R237 ;  /* 0x000000ed0e9a723e */ /* 0x000fe400000000ff */
[----:B---3--:R-:W-:-:S04]  /*16d80*/  F2FP.F16.F32.PACK_AB R155, R13, R236 ;  /* 0x000000ec0d9b723e */ /* 0x008fc800000000ff */
[----:B------:R-:W-:-:S06]  /*16d90*/  WARPGROUP.ARRIVE ;  /* 0x00000000000079c5 */ /* 0x000fcc0000000000 */
[----:B------:R-:W-:Y:S01]  /*16da0*/  HGMMA.64x256x16.F32 R24, R152, gdesc[UR44], R24, gsb0 ;  /* 0x03e0002c98187df0 */ /* 0x000fe20008000818 */
[----:B0-----:R-:W-:Y:S01]  /*16db0*/  FMUL R8, R9, 1.4426950216293334961 ;  /* 0x3fb8aa3b09087820 */ /* 0x001fe20000400000 */
[----:B------:R-:W-:Y:S01]  /*16dc0*/  FADD R9, R246, -R10 ;  /* 0x8000000af6097221 */ /* 0x000fe20000000000 */
[----:B------:R-:W-:Y:S04]  /*16dd0*/  STL [R1+0xa04], R247 ;  /* 0x000a04f701007387 */ /* 0x000fe80000100800 */
[----:B------:R0:W-:Y:S02]  /*16de0*/  STL [R1+0x214], R14 ;  /* 0x0002140e01007387 */ /* 0x0001e40000100800 */
[----:B0-----:R0:W1:Y:S02]  /*16df0*/  MUFU.EX2 R14, R8 ;  /* 0x00000008000e7308 */ /* 0x0010640000000800 */
[----:B0-----:R-:W-:Y:S01]  /*16e00*/  FMUL R8, R9, 1.4426950216293334961 ;  /* 0x3fb8aa3b09087820 */ /* 0x001fe20000400000 */
[----:B------:R-:W-:-:S05]  /*16e10*/  FADD R9, R250, -R11 ;  /* 0x8000000bfa097221 */ /* 0x000fca0000000000 */
[----:B------:R0:W2:Y:S02]  /*16e20*/  MUFU.EX2 R15, R8 ;  /* 0x00000008000f7308 */ /* 0x0000a40000000800 */
[----:B0-----:R-:W-:Y:S01]  /*16e30*/  FMUL R8, R9, 1.4426950216293334961 ;  /* 0x3fb8aa3b09087820 */ /* 0x001fe20000400000 */
[----:B------:R-:W-:-:S05]  /*16e40*/  FADD R9, R7, -R11 ;  /* 0x8000000b07097221 */ /* 0x000fca0000000000 */
[----:B------:R0:W-:Y:S02]  /*16e50*/  MUFU.EX2 R245, R8 ;  /* 0x0000000800f57308 */ /* 0x0001e40000000800 */
[----:B0-----:R-:W-:Y:S01]  /*16e60*/  FMUL R8, R9, 1.4426950216293334961 ;  /* 0x3fb8aa3b09087820 */ /* 0x001fe20000400000 */
[----:B------:R-:W-:-:S05]  /*16e70*/  FADD R9, R177, -R11 ;  /* 0x8000000bb1097221 */ /* 0x000fca0000000000 */
[----:B------:R0:W-:Y:S01]  /*16e80*/  MUFU.EX2 R250, R8 ;  /* 0x0000000800fa7308 */ /* 0x0001e20000000800 */
[----:B------:R-:W-:Y:S01]  /*16e90*/  STL [R1+0xc14], R229 ;  /* 0x000c14e501007387 */ /* 0x000fe20000100800 */
[----:B0-----:R-:W-:Y:S01]  /*16ea0*/  FMUL R8, R9, 1.4426950216293334961 ;  /* 0x3fb8aa3b09087820 */ /* 0x001fe20000400000 */
[----:B------:R-:W-:-:S05]  /*16eb0*/  FADD R9, R179, -R11 ;  /* 0x8000000bb3097221 */ /* 0x000fca0000000000 */
[----:B------:R0:W3:Y:S01]  /*16ec0*/  MUFU.EX2 R7, R8 ;  /* 0x0000000800077308 */ /* 0x0000e20000000800 */
[----:B------:R4:W-:Y:S01]  /*16ed0*/  STL [R1+0x20c], R13 ;  /* 0x00020c0d01007387 */ /* 0x0009e20000100800 */
[----:B0-----:R-:W-:-:S06]  /*16ee0*/  FMUL R8, R9, 1.4426950216293334961 ;  /* 0x3fb8aa3b09087820 */ /* 0x001fcc0000400000 */
[----:B----4-:R0:W4:Y:S01]  /*16ef0*/  MUFU.EX2 R13, R8 ;  /* 0x00000008000d7308 */ /* 0x0101220000000800 */
[----:B------:R-:W-:Y:S01]  /*16f00*/  STL [R1+0xa08], R231 ;  /* 0x000a08e701007387 */ /* 0x000fe20000100800 */
[----:B------:R-:W-:-:S03]  /*16f10*/  FADD R9, R181, -R10 ;  /* 0x8000000ab5097221 */ /* 0x000fc60000000000 */
[----:B------:R-:W-:Y:S01]  /*16f20*/  STL [R1+0x204], R16 ;  /* 0x0002041001007387 */ /* 0x000fe20000100800 */
[----:B0-----:R-:W-:-:S03]  /*16f30*/  FADD R8, R180, -R10 ;  /* 0x8000000ab4087221 */ /* 0x001fc60000000000 */
[----:B------:R-:W-:Y:S01]  /*16f40*/  STL [R1+0x210], R17 ;  /* 0x0002101101007387 */ /* 0x000fe20000100800 */
[----:B------:R-:W-:-:S03]  /*16f50*/  FMUL R8, R8, 1.4426950216293334961 ;  /* 0x3fb8aa3b08087820 */ /* 0x000fc60000400000 */
[----:B-1----:R-:W-:Y:S04]  /*16f60*/  STL [R1+0x21c], R14 ;  /* 0x00021c0e01007387 */ /* 0x002fe80000100800 */
[----:B--2---:R0:W-:Y:S04]  /*16f70*/  STL [R1+0x224], R15 ;  /* 0x0002240f01007387 */ /* 0x0041e80000100800 */
[----:B---3--:R1:W-:Y:S01]  /*16f80*/  STL [R1+0x200], R7 ;  /* 0x0002000701007387 */ /* 0x0083e20000100800 */
[----:B------:R-:W-:Y:S02]  /*16f90*/  WARPGROUP.DEPBAR.LE gsb0, 0x0 ;  /* 0x00008000000079c5 */ /* 0x000fe40000010000 */
[----:B------:R-:W-:-:S02]  /*16fa0*/  F2FP.F16.F32.PACK_AB R152, R17, R16 ;  /* 0x000000101198723e */ /* 0x000fc400000000ff */
[----:B------:R-:W-:Y:S02]  /*16fb0*/  F2FP.F16.F32.PACK_AB R153, R250, R245 ;  /* 0x000000f5fa99723e */ /* 0x000fe400000000ff */
[----:B------:R-:W-:Y:S02]  /*16fc0*/  F2FP.F16.F32.PACK_AB R154, R15, R14 ;  /* 0x0000000e0f9a723e */ /* 0x000fe400000000ff */
[----:B----4-:R-:W-:-:S04]  /*16fd0*/  F2FP.F16.F32.PACK_AB R155, R13, R7 ;  /* 0x000000070d9b723e */ /* 0x010fc800000000ff */
[----:B------:R-:W-:-:S06]  /*16fe0*/  WARPGROUP.ARRIVE ;  /* 0x00000000000079c5 */ /* 0x000fcc0000000000 */
[----:B------:R-:W-:Y:S01]  /*16ff0*/  HGMMA.64x256x16.F32 R24, R152, gdesc[UR12], R24, gsb0 ;  /* 0x03e0000c98187df0 */ /* 0x000fe20008000818 */
[----:B0-----:R0:W-:Y:S02]  /*17000*/  MUFU.EX2 R15, R8 ;  /* 0x00000008000f7308 */ /* 0x0011e40000000800 */
[----:B0-----:R-:W-:Y:S01]  /*17010*/  FMUL R8, R9, 1.4426950216293334961 ;  /* 0x3fb8aa3b09087820 */ /* 0x001fe20000400000 */
[----:B------:R-:W-:-:S05]  /*17020*/  FADD R9, R183, -R10 ;  /* 0x8000000ab7097221 */ /* 0x000fca0000000000 */
[----:B------:R0:W2:Y:S02]  /*17030*/  MUFU.EX2 R16, R8 ;  /* 0x0000000800107308 */ /* 0x0000a40000000800 */
[----:B0-----:R-:W-:Y:S01]  /*17040*/  FMUL R8, R9, 1.4426950216293334961 ;  /* 0x3fb8aa3b09087820 */ /* 0x001fe20000400000 */
[----:B------:R-:W-:-:S05]  /*17050*/  FADD R9, R184, -R10 ;  /* 0x8000000ab8097221 */ /* 0x000fca0000000000 */
[----:B-1----:R0:W-:Y:S02]  /*17060*/  MUFU.EX2 R7, R8 ;  /* 0x0000000800077308 */ /* 0x0021e40000000800 */
[----:B0-----:R-:W-:Y:S01]  /*17070*/  FMUL R8, R9, 1.4426950216293334961 ;  /* 0x3fb8aa3b09087820 */ /* 0x001fe20000400000 */
[----:B------:R-:W-:Y:S01]  /*17080*/  FADD R9, R188, -R11 ;  /* 0x8000000bbc097221 */ /* 0x000fe20000000000 */
[----:B------:R-:W-:-:S04]  /*17090*/  MOV R188, R6 ;  /* 0x0000000600bc7202 */ /* 0x000fc80000000f00 */
[----:B------:R0:W-:Y:S02]  /*170a0*/  MUFU.EX2 R6, R8 ;  /* 0x0000000800067308 */ /* 0x0001e40000000800 */
[----:B0-----:R-:W-:Y:S01]  /*170b0*/  FMUL R8, R9, 1.4426950216293334961 ;  /* 0x3fb8aa3b09087820 */ /* 0x001fe20000400000 */
[----:B------:R-:W-:-:S05]  /*170c0*/  FADD R9, R185, -R11 ;  /* 0x8000000bb9097221 */ /* 0x000fca0000000000 */
[----:B------:R0:W-:Y:S02]  /*170d0*/  MUFU.EX2 R244, R8 ;  /* 0x0000000800f47308 */ /* 0x0001e40000000800 */
[----:B0-----:R-:W-:Y:S01]  /*170e0*/  FMUL R8, R9, 1.4426950216293334961 ;  /* 0x3fb8aa3b09087820 */ /* 0x001fe20000400000 */
[----:B------:R-:W-:-:S05]  /*170f0*/  FADD R9, R186, -R11 ;  /* 0x8000000bba097221 */ /* 0x000fca0000000000 */
[----:B------:R0:W1:Y:S01]  /*17100*/  MUFU.EX2 R249, R8 ;  /* 0x0000000800f97308 */ /* 0x0000620000000800 */
[----:B------:R-:W-:Y:S01]  /*17110*/  IMAD.MOV.U32 R186, RZ, RZ, R194 ;  /* 0x000000ffffba7224 */ /* 0x000fe200078e00c2 */
[----:B------:R-:W-:Y:S01]  /*17120*/  MOV R194, R0 ;  /* 0x0000000000c27202 */ /* 0x000fe20000000f00 */
[----:B0-----:R-:W-:Y:S01]  /*17130*/  FMUL R8, R9, 1.4426950216293334961 ;  /* 0x3fb8aa3b09087820 */ /* 0x001fe20000400000 */
[----:B------:R-:W-:-:S04]  /*17140*/  FADD R9, R190, -R11 ;  /* 0x8000000bbe097221 */ /* 0x000fc80000000000 */
[----:B------:R0:W-:Y:S01]  /*17150*/  MUFU.EX2 R0, R8 ;  /* 0x0000000800007308 */ /* 0x0001e20000000800 */
[----:B------:R-:W-:Y:S02]  /*17160*/  IMAD.MOV.U32 R190, RZ, RZ, R12 ;  /* 0x000000ffffbe7224 */ /* 0x000fe400078e000c */
[----:B0-----:R-:W-:-:S05]  /*17170*/  FMUL R8, R9, 1.4426950216293334961 ;  /* 0x3fb8aa3b09087820 */ /* 0x001fca0000400000 */
[----:B------:R0:W3:Y:S01]  /*17180*/  MUFU.EX2 R12, R8 ;  /* 0x00000008000c7308 */ /* 0x0000e20000000800 */
[--C-:B------:R-:W-:Y:S01]  /*17190*/  FADD R9, R252, -R10.reuse ;  /* 0x8000000afc097221 */ /* 0x100fe20000000000 */
[----:B0-----:R-:W-:-:S04]  /*171a0*/  FADD R8, R187, -R10 ;  /* 0x8000000abb087221 */ /* 0x001fc80000000000 */
[----:B------:R-:W-:-:S04]  /*171b0*/  FMUL R8, R8, 1.4426950216293334961 ;  /* 0x3fb8aa3b08087820 */ /* 0x000fc80000400000 */
[----:B------:R0:W-:Y:S01]  /*171c0*/  MUFU.EX2 R252, R8 ;  /* 0x0000000800fc7308 */ /* 0x0001e20000000800 */
[----:B------:R-:W-:Y:S02]  /*171d0*/  IMAD.MOV.U32 R187, RZ, RZ, R2 ;  /* 0x000000ffffbb7224 */ /* 0x000fe400078e0002 */
[----:B0-----:R-:W-:Y:S01]  /*171e0*/  FMUL R8, R9, 1.4426950216293334961 ;  /* 0x3fb8aa3b09087820 */ /* 0x001fe20000400000 */
[----:B------:R-:W-:Y:S01]  /*171f0*/  FADD R9, R188, -R10 ;  /* 0x8000000abc097221 */ /* 0x000fe20000000000 */
[----:B------:R-:W-:-:S03]  /*17200*/  MOV R188, R4 ;  /* 0x0000000400bc7202 */ /* 0x000fc60000000f00 */
[----:B------:R0:W4:Y:S02]  /*17210*/  MUFU.EX2 R4, R8 ;  /* 0x0000000800047308 */ /* 0x0001240000000800 */
        /* <DEDUP_REMOVED lines=11> */
[----:B------:R0:W4:Y:S02]  /*172d0*/  MUFU.EX2 R241, R8 ;  /* 0x0000000800f17308 */ /* 0x0001240000000800 */
[----:B0-----:R-:W-:Y:S01]  /*172e0*/  FMUL R8, R9, 1.4426950216293334961 ;  /* 0x3fb8aa3b09087820 */ /* 0x001fe20000400000 */
[----:B------:R-:W-:Y:S01]  /*172f0*/  FADD R9, R190, -R11 ;  /* 0x8000000bbe097221 */ /* 0x000fe20000000000 */
[----:B------:R-:W-:Y:S01]  /*17300*/  MOV R190, R194 ;  /* 0x000000c200be7202 */ /* 0x000fe20000000f00 */
[----:B------:R-:W-:-:S03]  /*17310*/  IMAD.MOV.U32 R194, RZ, RZ, R243 ;  /* 0x000000ffffc27224 */ /* 0x000fc600078e00f3 */
[----:B------:R0:W-:Y:S02]  /*17320*/  MUFU.EX2 R243, R8 ;  /* 0x0000000800f37308 */ /* 0x0001e40000000800 */
[----:B0-----:R-:W-:-:S06]  /*17330*/  FMUL R8, R9, 1.4426950216293334961 ;  /* 0x3fb8aa3b09087820 */ /* 0x001fcc0000400000 */
[----:B------:R0:W4:Y:S01]  /*17340*/  MUFU.EX2 R248, R8 ;  /* 0x0000000800f87308 */ /* 0x0001220000000800 */
[--C-:B------:R-:W-:Y:S01]  /*17350*/  FADD R9, R188, -R10.reuse ;  /* 0x8000000abc097221 */ /* 0x100fe20000000000 */
[----:B0-----:R-:W-:-:S04]  /*17360*/  FADD R8, R187, -R10 ;  /* 0x8000000abb087221 */ /* 0x001fc80000000000 */
[----:B------:R-:W-:-:S04]  /*17370*/  FMUL R8, R8, 1.4426950216293334961 ;  /* 0x3fb8aa3b08087820 */ /* 0x000fc80000400000 */
[----:B------:R0:W-:Y:S01]  /*17380*/  MUFU.EX2 R242, R8 ;  /* 0x0000000800f27308 */ /* 0x0001e20000000800 */
[----:B------:R4:W-:Y:S04]  /*17390*/  STL [R1+0x220], R13 ;  /* 0x0002200d01007387 */ /* 0x0009e80000100800 */
[----:B------:R-:W4:Y:S01]  /*173a0*/  LDL.LU R208, [R1+0x318] ;  /* 0x0003180001d07983 */ /* 0x000f220000300800 */
[----:B0-----:R-:W-:Y:S01]  /*173b0*/  FMUL R8, R9, 1.4426950216293334961 ;  /* 0x3fb8aa3b09087820 */ /* 0x001fe20000400000 */
[--C-:B------:R-:W-:Y:S02]  /*173c0*/  FADD R9, R189, -R10.reuse ;  /* 0x8000000abd097221 */ /* 0x100fe40000000000 */
[----:B------:R-:W4:Y:S01]  /*173d0*/  LDL.LU R229, [R1+0x31c] ;  /* 0x00031c0001e57983 */ /* 0x000f220000300800 */
[----:B------:R0:W4:Y:S03]  /*173e0*/  MUFU.EX2 R246, R8 ;  /* 0x0000000800f67308 */ /* 0x0001260000000800 */
[----:B------:R-:W4:Y:S04]  /*173f0*/  LDL.LU R23, [R1+0x2f8] ;  /* 0x0002f80001177983 */ /* 0x000f280000300800 */
[----:B------:R-:W4:Y:S01]  /*17400*/  LDL.LU R205, [R1+0x2e8] ;  /* 0x0002e80001cd7983 */ /* 0x000f220000300800 */
[----:B0-----:R-:W-:Y:S01]  /*17410*/  FMUL R8, R9, 1.4426950216293334961 ;  /* 0x3fb8aa3b09087820 */ /* 0x001fe20000400000 */
[----:B------:R-:W-:-:S02]  /*17420*/  FADD R9, R251, -R10 ;  /* 0x8000000afb097221 */ /* 0x000fc40000000000 */
[----:B------:R-:W4:Y:S01]  /*17430*/  LDL.LU R196, [R1+0x338] ;  /* 0x0003380001c47983 */ /* 0x000f220000300800 */
[----:B------:R0:W-:Y:S01]  /*17440*/  MUFU.EX2 R251, R8 ;  /* 0x0000000800fb7308 */ /* 0x0001e20000000800 */
[----:B------:R-:W-:Y:S02]  /*17450*/  WARPGROUP.DEPBAR.LE gsb0, 0x0 ;  /* 0x00008000000079c5 */ /* 0x000fe40000010000 */
[----:B--2---:R-:W-:Y:S01]  /*17460*/  F2FP.F16.F32.PACK_AB R152, R16, R15 ;  /* 0x0000000f1098723e */ /* 0x004fe200000000ff */
[----:B------:R-:W2:Y:S01]  /*17470*/  LDL.LU R20, [R1+0x340] ;  /* 0x0003400001147983 */ /* 0x000ea20000300800 */
[----:B-1----:R-:W-:Y:S02]  /*17480*/  F2FP.F16.F32.PACK_AB R153, R249, R244 ;  /* 0x000000f4f999723e */ /* 0x002fe400000000ff */
[----:B------:R-:W-:Y:S01]  /*17490*/  F2FP.F16.F32.PACK_AB R154, R6, R7 ;  /* 0x00000007069a723e */ /* 0x000fe200000000ff */
[----:B0-----:R-:W-:Y:S01]  /*174a0*/  FMUL R8, R9, 1.4426950216293334961 ;  /* 0x3fb8aa3b09087820 */ /* 0x001fe20000400000 */
[----:B---3--:R-:W-:Y:S01]  /*174b0*/  F2FP.F16.F32.PACK_AB R155, R12, R0 ;  /* 0x000000000c9b723e */ /* 0x008fe200000000ff */
[----:B------:R-:W-:Y:S01]  /*174c0*/  IMAD.MOV.U32 R189, RZ, RZ, R195 ;  /* 0x000000ffffbd7224 */ /* 0x000fe200078e00c3 */
[----:B------:R-:W2:Y:S02]  /*174d0*/  LDL.LU R19, [R1+0x344] ;  /* 0x0003440001137983 */ /* 0x000ea40000300800 */
[----:B------:R-:W-:Y:S01]  /*174e0*/  WARPGROUP.ARRIVE ;  /* 0x00000000000079c5 */ /* 0x000fe20000000000 */
[--C-:B------:R-:W-:Y:S01]  /*174f0*/  FADD R9, R5, -R11.reuse ;  /* 0x8000000b05097221 */ /* 0x100fe20000000000 */
[----:B------:R-:W3:Y:S04]  /*17500*/  LDL.LU R195, [R1+0x320] ;  /* 0x0003200001c37983 */ /* 0x000ee80000300800 */
[----:B------:R-:W-:Y:S01]  /*17510*/  HGMMA.64x256x16.F32 R24, R152, gdesc[UR16], R24, gsb0 ;  /* 0x03e0001098187df0 */ /* 0x000fe20008000818 */
[----:B------:R0:W-:Y:S02]  /*17520*/  MUFU.EX2 R5, R8 ;  /* 0x0000000800057308 */ /* 0x0001e40000000800 */
[----:B0-----:R-:W-:Y:S01]  /*17530*/  FMUL R8, R9, 1.4426950216293334961 ;  /* 0x3fb8aa3b09087820 */ /* 0x001fe20000400000 */
[----:B------:R-:W-:-:S05]  /*17540*/  FADD R9, R190, -R11 ;  /* 0x8000000bbe097221 */ /* 0x000fca0000000000 */
[----:B------:R0:W-:Y:S01]  /*17550*/  MUFU.EX2 R230, R8 ;  /* 0x0000000800e67308 */ /* 0x0001e20000000800 */
[----:B------:R-:W-:Y:S01]  /*17560*/  MOV R186, R199 ;  /* 0x000000c700ba7202 */ /* 0x000fe20000000f00 */
[----:B0-----:R-:W-:Y:S01]  /*17570*/  FMUL R8, R9, 1.4426950216293334961 ;  /* 0x3fb8aa3b09087820 */ /* 0x001fe20000400000 */
[----:B------:R-:W-:-:S05]  /*17580*/  FADD R9, R194, -R11 ;  /* 0x8000000bc2097221 */ /* 0x000fca0000000000 */
[----:B------:R0:W1:Y:S01]  /*17590*/  MUFU.EX2 R235, R8 ;  /* 0x0000000800eb7308 */ /* 0x0000620000000800 */
[----:B------:R-:W-:Y:S01]  /*175a0*/  MOV R187, R193 ;  /* 0x000000c100bb7202 */ /* 0x000fe20000000f00 */
[----:B------:R-:W-:Y:S02]  /*175b0*/  IMAD.MOV.U32 R181, RZ, RZ, R204 ;  /* 0x000000ffffb57224 */ /* 0x000fe400078e00cc */
[----:B0-----:R-:W-:Y:S01]  /*175c0*/  FMUL R8, R9, 1.4426950216293334961 ;  /* 0x3fb8aa3b09087820 */ /* 0x001fe20000400000 */
[----:B------:R-:W-:Y:S02]  /*175d0*/  FADD R9, R200, -R11 ;  /* 0x8000000bc8097221 */ /* 0x000fe40000000000 */
[----:B------:R-:W3:Y:S04]  /*175e0*/  LDL.LU R200, [R1+0x2fc] ;  /* 0x0002fc0001c87983 */ /* 0x000ee80000300800 */
[----:B------:R-:W3:Y:S04]  /*175f0*/  LDL.LU R199, [R1+0x2f0] ;  /* 0x0002f00001c77983 */ /* 0x000ee80000300800 */
[----:B------:R-:W3:Y:S04]  /*17600*/  LDL.LU R194, [R1+0x308] ;  /* 0x0003080001c27983 */ /* 0x000ee80000300800 */
[----:B------:R-:W3:Y:S04]  /*17610*/  LDL.LU R193, [R1+0x2ec] ;  /* 0x0002ec0001c17983 */ /* 0x000ee80000300800 */
[----:B------:R-:W3:Y:S01]  /*17620*/  LDL.LU R204, [R1+0x334] ;  /* 0x0003340001cc7983 */ /* 0x000ee20000300800 */
[----:B------:R0:W-:Y:S02]  /*17630*/  MUFU.EX2 R238, R8 ;  /* 0x0000000800ee7308 */ /* 0x0001e40000000800 */
[----:B0-----:R-:W-:-:S06]  /*17640*/  FMUL R8, R9, 1.4426950216293334961 ;  /* 0x3fb8aa3b09087820 */ /* 0x001fcc0000400000 */
[----:B------:R0:W1:Y:S01]  /*17650*/  MUFU.EX2 R240, R8 ;  /* 0x0000000800f07308 */ /* 0x0000620000000800 */
[--C-:B----4-:R-:W-:Y:S01]  /*17660*/  FADD R13, R187, -R10.reuse ;  /* 0x8000000abb0d7221 */ /* 0x110fe20000000000 */
[--C-:B0-----:R-:W-:Y:S01]  /*17670*/  FADD R8, R203, -R10.reuse ;  /* 0x8000000acb087221 */ /* 0x101fe20000000000 */
[----:B------:R-:W-:Y:S01]  /*17680*/  FADD R14, R218, -R10 ;  /* 0x8000000ada0e7221 */ /* 0x000fe20000000000 */
[----:B------:R-:W4:Y:S02]  /*17690*/  LDL.LU R203, [R1+0x314] ;  /* 0x0003140001cb7983 */ /* 0x000f240000300800 */
[----:B------:R-:W-:Y:S01]  /*176a0*/  FMUL R8, R8, 1.4426950216293334961 ;  /* 0x3fb8aa3b08087820 */ /* 0x000fe20000400000 */
[----:B------:R-:W-:Y:S01]  /*176b0*/  MOV R185, R197 ;  /* 0x000000c500b97202 */ /* 0x000fe20000000f00 */
[----:B------:R-:W4:Y:S02]  /*176c0*/  LDL.LU R156, [R1+0x34c] ;  /* 0x00034c00019c7983 */ /* 0x000f240000300800 */
[----:B------:R0:W-:Y:S02]  /*176d0*/  MUFU.EX2 R234, R8 ;  /* 0x0000000800ea7308 */ /* 0x0001e40000000800 */
[----:B------:R-:W4:Y:S04]  /*176e0*/  LDL.LU R190, [R1+0x2d8] ;  /* 0x0002d80001be7983 */ /* 0x000f280000300800 */
[----:B------:R-:W4:Y:S04]  /*176f0*/  LDL.LU R202, [R1+0x2c8] ;  /* 0x0002c80001ca7983 */ /* 0x000f280000300800 */
[----:B------:R-:W4:Y:S04]  /*17700*/  LDL.LU R188, [R1+0x2dc] ;  /* 0x0002dc0001bc7983 */ /* 0x000f280000300800 */
[----:B------:R-:W4:Y:S01]  /*17710*/  LDL.LU R247, [R1+0x33c] ;  /* 0x00033c0001f77983 */ /* 0x000f220000300800 */
[----:B------:R-:W-:-:S03]  /*17720*/  IMAD.MOV.U32 R218, RZ, RZ, R192 ;  /* 0x000000ffffda7224 */ /* 0x000fc600078e00c0 */
[----:B------:R-:W4:Y:S04]  /*17730*/  LDL.LU R198, [R1+0x328] ;  /* 0x0003280001c67983 */ /* 0x000f280000300800 */
[----:B------:R-:W4:Y:S04]  /*17740*/  LDL.LU R197, [R1+0x30c] ;  /* 0x00030c0001c57983 */ /* 0x000f280000300800 */
[----:B------:R-:W4:Y:S04]  /*17750*/  LDL.LU R187, [R1+0x2d0] ;  /* 0x0002d00001bb7983 */ /* 0x000f280000300800 */
[----:B------:R-:W4:Y:S04]  /*17760*/  LDL.LU R184, [R1+0x2b4] ;  /* 0x0002b40001b87983 */ /* 0x000f280000300800 */
[----:B------:R-:W4:Y:S04]  /*17770*/  LDL.LU R192, [R1+0x32c] ;  /* 0x00032c0001c07983 */ /* 0x000f280000300800 */
[----:B------:R-:W4:Y:S04]  /*17780*/  LDL.LU R191, [R1+0x310] ;  /* 0x0003100001bf7983 */ /* 0x000f280000300800 */
[----:B------:R-:W4:Y:S01]  /*17790*/  LDL.LU R183, [R1+0x2a8] ;  /* 0x0002a80001b77983 */ /* 0x000f220000300800 */
[----:B------:R-:W-:-:S02]  /*177a0*/  WARPGROUP.DEPBAR.LE gsb0, 0x0 ;  /* 0x00008000000079c5 */ /* 0x000fc40000010000 */
[----:B------:R-:W-:Y:S02]  /*177b0*/  F2FP.F16.F32.PACK_AB R152, R4, R252 ;  /* 0x000000fc0498723e */ /* 0x000fe400000000ff */
[----:B------:R-:W-:Y:S02]  /*177c0*/  F2FP.F16.F32.PACK_AB R153, R241, R239 ;  /* 0x000000eff199723e */ /* 0x000fe400000000ff */
[----:B------:R-:W-:Y:S02]  /*177d0*/  F2FP.F16.F32.PACK_AB R154, R3, R2 ;  /* 0x00000002039a723e */ /* 0x000fe400000000ff */
[----:B------:R-:W-:-:S04]  /*177e0*/  F2FP.F16.F32.PACK_AB R155, R248, R243 ;  /* 0x000000f3f89b723e */ /* 0x000fc800000000ff */
[----:B------:R-:W-:-:S06]  /*177f0*/  WARPGROUP.ARRIVE ;  /* 0x00000000000079c5 */ /* 0x000fcc0000000000 */
[----:B------:R-:W-:Y:S01]  /*17800*/  HGMMA.64x256x16.F32 R24, R152, gdesc[UR20], R24, gsb0 ;  /* 0x03e0001498187df0 */ /* 0x000fe20008000818 */
[----:B------:R-:W-:-:S04]  /*17810*/  FMNMX R9, R208, R229, !PT ;  /* 0x000000e5d0097209 */ /* 0x000fc80007800000 */
[----:B------:R-:W-:-:S04]  /*17820*/  FMNMX R9, R23, R9, !PT ;  /* 0x0000000917097209 */ /* 0x000fc80007800000 */
[----:B------:R-:W-:-:S04]  /*17830*/  FMNMX R9, R205, R9, !PT ;  /* 0x00000009cd097209 */ /* 0x000fc80007800000 */
[----:B0-----:R-:W-:Y:S01]  /*17840*/  FMNMX R8, R196, R9, !PT ;  /* 0x00000009c4087209 */ /* 0x001fe20007800000 */
[----:B------:R-:W-:Y:S01]  /*17850*/  FMUL R9, R13, 1.4426950216293334961 ;  /* 0x3fb8aa3b0d097820 */ /* 0x000fe20000400000 */
[----:B------:R-:W-:-:S03]  /*17860*/  FADD R13, R186, -R10 ;  /* 0x8000000aba0d7221 */ /* 0x000fc60000000000 */
[----:B------:R0:W1:Y:S01]  /*17870*/  MUFU.EX2 R233, R9 ;  /* 0x0000000900e97308 */ /* 0x0000620000000800 */
[----:B------:R-:W-:Y:S01]  /*17880*/  MOV R186, R232 ;  /* 0x000000e800ba7202 */ /* 0x000fe20000000f00 */
[----:B0-----:R-:W-:Y:S01]  /*17890*/  FMUL R9, R13, 1.4426950216293334961 ;  /* 0x3fb8aa3b0d097820 */ /* 0x001fe20000400000 */
[----:B--2---:R-:W-:-:S05]  /*178a0*/  FMNMX R13, R20, R19, !PT ;  /* 0x00000013140d7209 */ /* 0x004fca0007800000 */
[----:B------:R3:W-:Y:S02]  /*178b0*/  MUFU.EX2 R232, R9 ;  /* 0x0000000900e87308 */ /* 0x0007e40000000800 */
[----:B---3--:R-:W-:Y:S01]  /*178c0*/  FMNMX R9, R204, R13, !PT ;  /* 0x0000000dcc097209 */ /* 0x008fe20007800000 */
[----:B------:R-:W-:Y:S01]  /*178d0*/  FMUL R13, R14, 1.4426950216293334961 ;  /* 0x3fb8aa3b0e0d7820 */ /* 0x000fe20000400000 */
[----:B------:R-:W-:-:S04]  /*178e0*/  FADD R14, R181, -R11 ;  /* 0x8000000bb50e7221 */ /* 0x000fc80000000000 */
[----:B------:R0:W-:Y:S02]  /*178f0*/  MUFU.EX2 R228, R13 ;  /* 0x0000000d00e47308 */ /* 0x0001e40000000800 */
[----:B0-----:R-:W-:Y:S01]  /*17900*/  FMUL R13, R14, 1.4426950216293334961 ;  /* 0x3fb8aa3b0e0d7820 */ /* 0x001fe20000400000 */
[----:B------:R-:W-:-:S05]  /*17910*/  FADD R14, R185, -R11 ;  /* 0x8000000bb90e7221 */ /* 0x000fca0000000000 */
[----:B------:R0:W-:Y:S02]  /*17920*/  MUFU.EX2 R226, R13 ;  /* 0x0000000d00e27308 */ /* 0x0001e40000000800 */
[----:B0-----:R-:W-:Y:S01]  /*17930*/  FMUL R13, R14, 1.4426950216293334961 ;  /* 0x3fb8aa3b0e0d7820 */ /* 0x001fe20000400000 */
[----:B------:R-:W-:Y:S02]  /*17940*/  FADD R14, R189, -R11 ;  /* 0x8000000bbd0e7221 */ /* 0x000fe40000000000 */
[----:B------:R-:W2:Y:S04]  /*17950*/  LDL.LU R189, [R1+0x2f4] ;  /* 0x0002f40001bd7983 */ /* 0x000ea80000300800 */
[----:B------:R-:W3:Y:S04]  /*17960*/  LDL.LU R201, [R1+0x2e0] ;  /* 0x0002e00001c97983 */ /* 0x000ee80000300800 */
[----:B------:R-:W3:Y:S04]  /*17970*/  LDL.LU R180, [R1+0x2c0] ;  /* 0x0002c00001b47983 */ /* 0x000ee80000300800 */
[----:B------:R-:W3:Y:S04]  /*17980*/  LDL.LU R179, [R1+0x2ac] ;  /* 0x0002ac0001b37983 */ /* 0x000ee80000300800 */
[----:B------:R-:W3:Y:S04]  /*17990*/  LDL.LU R176, [R1+0x294] ;  /* 0x0002940001b07983 */ /* 0x000ee80000300800 */
[----:B------:R-:W3:Y:S04]  /*179a0*/  LDL.LU R175, [R1+0x28c] ;  /* 0x00028c0001af7983 */ /* 0x000ee80000300800 */
[----:B------:R-:W3:Y:S04]  /*179b0*/  LDL.LU R172, [R1+0x29c] ;  /* 0x00029c0001ac7983 */ /* 0x000ee80000300800 */
[----:B------:R-:W3:Y:S04]  /*179c0*/  LDL.LU R171, [R1+0x288] ;  /* 0x0002880001ab7983 */ /* 0x000ee80000300800 */
[----:B------:R-:W4:Y:S01]  /*179d0*/  LDL.LU R220, [R1+0x348] ;  /* 0x0003480001dc7983 */ /* 0x000f220000300800 */
[----:B------:R-:W-:-:S03]  /*179e0*/  IMAD.MOV.U32 R216, RZ, RZ, R218 ;  /* 0x000000ffffd87224 */ /* 0x000fc600078e00da */
[----:B------:R-:W2:Y:S01]  /*179f0*/  LDL.LU R218, [R1+0x330] ;  /* 0x0003300001da7983 */ /* 0x000ea20000300800 */
[----:B------:R-:W-:Y:S02]  /*17a00*/  WARPGROUP.DEPBAR.LE gsb0, 0x0 ;  /* 0x00008000000079c5 */ /* 0x000fe40000010000 */
[----:B------:R-:W-:Y:S01]  /*17a10*/  F2FP.F16.F32.PACK_AB R152, R246, R242 ;  /* 0x000000f2f698723e */ /* 0x000fe200000000ff */
[----:B------:R0:W0:Y:S01]  /*17a20*/  MUFU.EX2 R225, R13 ;  /* 0x0000000d00e17308 */ /* 0x0000220000000800 */
[----:B-1----:R-:W-:Y:S01]  /*17a30*/  F2FP.F16.F32.PACK_AB R153, R235, R230 ;  /* 0x000000e6eb99723e */ /* 0x002fe200000000ff */
[----:B------:R-:W3:Y:S01]  /*17a40*/  LDL.LU R217, [R1+0x350] ;  /* 0x0003500001d97983 */ /* 0x000ee20000300800 */
[----:B------:R-:W-:Y:S02]  /*17a50*/  F2FP.F16.F32.PACK_AB R154, R5, R251 ;  /* 0x000000fb059a723e */ /* 0x000fe400000000ff */
[----:B------:R-:W-:-:S04]  /*17a60*/  F2FP.F16.F32.PACK_AB R155, R240, R238 ;  /* 0x000000eef09b723e */ /* 0x000fc800000000ff */
[----:B------:R-:W-:-:S06]  /*17a70*/  WARPGROUP.ARRIVE ;  /* 0x00000000000079c5 */ /* 0x000fcc0000000000 */
[----:B------:R-:W-:Y:S01]  /*17a80*/  HGMMA.64x256x16.F32 R24, R152, gdesc[UR24], R24, gsb0 ;  /* 0x03e0001898187df0 */ /* 0x000fe20008000818 */
[----:B0-----:R-:W-:Y:S01]  /*17a90*/  FMUL R13, R14, 1.4426950216293334961 ;  /* 0x3fb8aa3b0e0d7820 */ /* 0x001fe20000400000 */
[----:B------:R-:W-:Y:S02]  /*17aa0*/  FADD R14, R186, -R11 ;  /* 0x8000000bba0e7221 */ /* 0x000fe40000000000 */
[----:B------:R-:W3:Y:S01]  /*17ab0*/  LDL.LU R186, [R1+0x304] ;  /* 0x0003040001ba7983 */ /* 0x000ee20000300800 */
[----:B------:R0:W-:Y:S03]  /*17ac0*/  MUFU.EX2 R224, R13 ;  /* 0x0000000d00e07308 */ /* 0x0001e60000000800 */
[----:B------:R-:W3:Y:S04]  /*17ad0*/  LDL.LU R185, [R1+0x2e4] ;  /* 0x0002e40001b97983 */ /* 0x000ee80000300800 */
[----:B------:R-:W3:Y:S01]  /*17ae0*/  LDL.LU R182, [R1+0x2cc] ;  /* 0x0002cc0001b67983 */ /* 0x000ee20000300800 */
[----:B0-----:R-:W-:-:S03]  /*17af0*/  FMUL R13, R14, 1.4426950216293334961 ;  /* 0x3fb8aa3b0e0d7820 */ /* 0x001fc60000400000 */
[----:B------:R-:W3:Y:S01]  /*17b00*/  LDL.LU R181, [R1+0x2bc] ;  /* 0x0002bc0001b57983 */ /* 0x000ee20000300800 */
[----:B------:R-:W0:Y:S03]  /*17b10*/  MUFU.EX2 R223, R13 ;  /* 0x0000000d00df7308 */ /* 0x000e260000000800 */
[----:B------:R-:W3:Y:S04]  /*17b20*/  LDL.LU R178, [R1+0x2d4] ;  /* 0x0002d40001b27983 */ /* 0x000ee80000300800 */
        /* <DEDUP_REMOVED lines=17> */
[----:B------:R-:W3:Y:S01]  /*17c40*/  LDL.LU R231, [R1+0x25c] ;  /* 0x00025c0001e77983 */ /* 0x000ee20000300800 */
[----:B------:R-:W-:-:S03]  /*17c50*/  ISETP.GT.U32.AND.EX P4, PT, R214, RZ, PT, P4 ;  /* 0x000000ffd600720c */ /* 0x000fc60003f84140 */
[----:B------:R-:W3:Y:S01]  /*17c60*/  LDL.LU R18, [R1+0x248] ;  /* 0x0002480001127983 */ /* 0x000ee20000300800 */
[----:B------:R-:W-:-:S03]  /*17c70*/  ISETP.GT.U32.AND.EX P3, PT, R215, RZ, PT, P3 ;  /* 0x000000ffd700720c */ /* 0x000fc60003f64130 */
[----:B------:R-:W3:Y:S04]  /*17c80*/  LDL.LU R214, [R1+0xc1c] ;  /* 0x000c1c0001d67983 */ /* 0x000ee80000300800 */
[----:B------:R-:W3:Y:S04]  /*17c90*/  LDL.LU R221, [R1+0x244] ;  /* 0x0002440001dd7983 */ /* 0x000ee80000300800 */
[----:B------:R-:W3:Y:S01]  /*17ca0*/  LDL.LU R215, [R1+0xc18] ;  /* 0x000c180001d77983 */ /* 0x000ee20000300800 */
[----:B------:R-:W-:Y:S01]  /*17cb0*/  ISETP.GT.U32.AND.EX P6, PT, R216, RZ, PT, P6 ;  /* 0x000000ffd800720c */ /* 0x000fe20003fc4160 */
[----:B------:R-:W-:-:S02]  /*17cc0*/  WARPGROUP.DEPBAR.LE gsb0, 0x0 ;  /* 0x00008000000079c5 */ /* 0x000fc40000010000 */
[----:B------:R-:W-:Y:S02]  /*17cd0*/  F2FP.F16.F32.PACK_AB R152, R233, R234 ;  /* 0x000000eae998723e */ /* 0x000fe400000000ff */
[----:B------:R-:W-:Y:S02]  /*17ce0*/  F2FP.F16.F32.PACK_AB R153, R225, R226 ;  /* 0x000000e2e199723e */ /* 0x000fe400000000ff */
[----:B------:R-:W-:Y:S02]  /*17cf0*/  F2FP.F16.F32.PACK_AB R154, R228, R232 ;  /* 0x000000e8e49a723e */ /* 0x000fe400000000ff */
[----:B0-----:R-:W-:-:S04]  /*17d00*/  F2FP.F16.F32.PACK_AB R155, R223, R224 ;  /* 0x000000e0df9b723e */ /* 0x001fc800000000ff */
[----:B------:R-:W-:-:S06]  /*17d10*/  WARPGROUP.ARRIVE ;  /* 0x00000000000079c5 */ /* 0x000fcc0000000000 */
[----:B------:R-:W-:Y:S01]  /*17d20*/  HGMMA.64x256x16.F32 R24, R152, gdesc[UR28], R24, gsb0 ;  /* 0x03e0001c98187df0 */ /* 0x000fe20008000818 */
[----:B----4-:R-:W-:Y:S02]  /*17d30*/  ISETP.GT.U32.AND.EX P0, PT, R220, RZ, PT, P0 ;  /* 0x000000ffdc00720c */ /* 0x010fe40003f04100 */
[----:B------:R-:W4:Y:S04]  /*17d40*/  LDL.LU R220, [R1+0x240] ;  /* 0x0002400001dc7983 */ /* 0x000f280000300800 */
[----:B------:R-:W4:Y:S01]  /*17d50*/  LDL.LU R216, [R1+0x254] ;  /* 0x0002540001d87983 */ /* 0x000f220000300800 */
[----:B--2---:R-:W-:-:S03]  /*17d60*/  ISETP.GT.U32.AND.EX P1, PT, R218, RZ, PT, P1 ;  /* 0x000000ffda00720c */ /* 0x004fc60003f24110 */
[----:B------:R-:W2:Y:S01]  /*17d70*/  LDL.LU R218, [R1+0x24c] ;  /* 0x00024c0001da7983 */ /* 0x000ea20000300800 */
[----:B------:R-:W-:-:S04]  /*17d80*/  FMNMX R8, R195, R8, !PT ;  /* 0x00000008c3087209 */ /* 0x000fc80007800000 */
[----:B------:R-:W-:-:S04]  /*17d90*/  FMNMX R8, R200, R8, !PT ;  /* 0x00000008c8087209 */ /* 0x000fc80007800000 */
[----:B------:R-:W-:-:S04]  /*17da0*/  FMNMX R8, R199, R8, !PT ;  /* 0x00000008c7087209 */ /* 0x000fc80007800000 */
[----:B------:R-:W-:Y:S02]  /*17db0*/  FMNMX R8, R194, R8, !PT ;  /* 0x00000008c2087209 */ /* 0x000fe40007800000 */
        /* <DEDUP_REMOVED lines=15> */
[----:B---3--:R-:W-:Y:S02]  /*17eb0*/  FMNMX R8, R180, R8, !PT ;  /* 0x00000008b4087209 */ /* 0x008fe40007800000 */
[----:B------:R-:W-:-:S02]  /*17ec0*/  FMNMX R9, R201, R9, !PT ;  /* 0x00000009c9097209 */ /* 0x000fc40007800000 */
[----:B------:R-:W-:Y:S02]  /*17ed0*/  FMNMX R8, R179, R8, !PT ;  /* 0x00000008b3087209 */ /* 0x000fe40007800000 */
[----:B------:R-:W-:Y:S02]  /*17ee0*/  FMNMX R9, R186, R9, !PT ;  /* 0x00000009ba097209 */ /* 0x000fe40007800000 */
[----:B------:R-:W-:Y:S02]  /*17ef0*/  FMNMX R8, R176, R8, !PT ;  /* 0x00000008b0087209 */ /* 0x000fe40007800000 */
[----:B------:R-:W-:Y:S02]  /*17f00*/  FMNMX R9, R185, R9, !PT ;  /* 0x00000009b9097209 */ /* 0x000fe40007800000 */
[----:B------:R-:W-:Y:S02]  /*17f10*/  FMNMX R8, R175, R8, !PT ;  /* 0x00000008af087209 */ /* 0x000fe40007800000 */
[----:B------:R-:W-:-:S02]  /*17f20*/  FMNMX R9, R182, R9, !PT ;  /* 0x00000009b6097209 */ /* 0x000fc40007800000 */
[----:B------:R-:W-:-:S04]  /*17f30*/  FMNMX R8, R172, R8, !PT ;  /* 0x00000008ac087209 */ /* 0x000fc80007800000 */
[----:B------:R-:W-:Y:S02]  /*17f40*/  FMNMX R13, R171, R8, !PT ;  /* 0x00000008ab0d7209 */ /* 0x000fe40007800000 */
[----:B------:R-:W-:Y:S01]  /*17f50*/  FMNMX R8, R181, R9, !PT ;  /* 0x00000009b5087209 */ /* 0x000fe20007800000 */
[----:B------:R-:W-:Y:S02]  /*17f60*/  WARPGROUP.DEPBAR.LE gsb0, 0x0 ;  /* 0x00008000000079c5 */ /* 0x000fe40000010000 */
[----:B------:R-:W3:Y:S01]  /*17f70*/  LDL.LU R152, [R1+0x360] ;  /* 0x0003600001987983 */ /* 0x000ee20000300800 */
        /* <DEDUP_REMOVED lines=13> */
[----:B------:R-:W-:Y:S01]  /*18050*/  FMNMX R9, R166, R9, !PT ;  /* 0x00000009a6097209 */ /* 0x000fe20007800000 */
[----:B------:R-:W-:Y:S01]  /*18060*/  FMUL R213, R213, UR5 ;  /* 0x00000005d5d57c20 */ /* 0x000fe20008400000 */
[----:B------:R-:W-:-:S02]  /*18070*/  ISETP.GT.U32.AND.EX P2, PT, R217, RZ, PT, P2 ;  /* 0x000000ffd900720c */ /* 0x000fc40003f44120 */
[----:B------:R-:W-:Y:S02]  /*18080*/  FMNMX R13, R21, R13, !PT ;  /* 0x0000000d150d7209 */ /* 0x000fe40007800000 */
[----:B------:R-:W-:Y:S01]  /*18090*/  FMNMX R9, R165, R9, !PT ;  /* 0x00000009a5097209 */ /* 0x000fe20007800000 */
[----:B------:R-:W-:Y:S01]  /*180a0*/  FMUL R206, R206, UR5 ;  /* 0x00000005cece7c20 */ /* 0x000fe20008400000 */
[----:B------:R-:W-:Y:S02]  /*180b0*/  FSEL R213, R213, -INF , !P2 ;  /* 0xff800000d5d57808 */ /* 0x000fe40005000000 */
[----:B------:R-:W-:Y:S02]  /*180c0*/  FMNMX R13, R231, R13, !PT ;  /* 0x0000000de70d7209 */ /* 0x000fe40007800000 */
[----:B------:R-:W-:Y:S01]  /*180d0*/  FMNMX R9, R162, R9, !PT ;  /* 0x00000009a2097209 */ /* 0x000fe20007800000 */
[----:B------:R-:W-:Y:S01]  /*180e0*/  FMUL R207, R207, UR5 ;  /* 0x00000005cfcf7c20 */ /* 0x000fe20008400000 */
[----:B------:R-:W-:-:S02]  /*180f0*/  FMNMX R13, R213, R13, !PT ;  /* 0x0000000dd50d7209 */ /* 0x000fc40007800000 */
[----:B------:R-:W-:Y:S02]  /*18100*/  FSEL R158, R206, -INF , !P6 ;  /* 0xff800000ce9e7808 */ /* 0x000fe40007000000 */
[----:B------:R-:W-:Y:S01]  /*18110*/  FMNMX R9, R161, R9, !PT ;  /* 0x00000009a1097209 */ /* 0x000fe20007800000 */
[----:B------:R-:W-:Y:S01]  /*18120*/  FMUL R210, R210, UR5 ;  /* 0x00000005d2d27c20 */ /* 0x000fe20008400000 */
[----:B------:R-:W0:Y:S01]  /*18130*/  SHFL.BFLY PT, R17, R13, 0x2, 0x1f ;  /* 0x0c401f000d117f89 */ /* 0x000e2200000e0000 */
[----:B------:R-:W-:Y:S02]  /*18140*/  FSEL R157, R207, -INF , !P0 ;  /* 0xff800000cf9d7808 */ /* 0x000fe40004000000 */
[----:B------:R-:W-:Y:S01]  /*18150*/  FMNMX R9, R158, R9, !PT ;  /* 0x000000099e097209 */ /* 0x000fe20007800000 */
[----:B------:R-:W-:Y:S01]  /*18160*/  FMUL R211, R211, UR5 ;  /* 0x00000005d3d37c20 */ /* 0x000fe20008400000 */
[----:B------:R-:W-:Y:S02]  /*18170*/  FSEL R210, R210, -INF , !P1 ;  /* 0xff800000d2d27808 */ /* 0x000fe40004800000 */
[----:B------:R-:W-:Y:S01]  /*18180*/  FMNMX R9, R157, R9, !PT ;  /* 0x000000099d097209 */ /* 0x000fe20007800000 */
[----:B------:R-:W-:Y:S01]  /*18190*/  FMUL R214, R214, UR5 ;  /* 0x00000005d6d67c20 */ /* 0x000fe20008400000 */
[----:B------:R-:W-:Y:S01]  /*181a0*/  FADD R8, R18, -R10 ;  /* 0x8000000a12087221 */ /* 0x000fe20000000000 */
[----:B------:R-:W-:-:S02]  /*181b0*/  FSEL R211, R211, -INF , !P4 ;  /* 0xff800000d3d37808 */ /* 0x000fc40006000000 */
[----:B------:R-:W-:Y:S01]  /*181c0*/  FMNMX R9, R210, R9, !PT ;  /* 0x00000009d2097209 */ /* 0x000fe20007800000 */
[----:B------:R-:W-:Y:S01]  /*181d0*/  FMUL R215, R215, UR5 ;  /* 0x00000005d7d77c20 */ /* 0x000fe20008400000 */
[----:B------:R-:W-:Y:S01]  /*181e0*/  FMUL R8, R8, 1.4426950216293334961 ;  /* 0x3fb8aa3b08087820 */ /* 0x000fe20000400000 */
[----:B------:R-:W-:Y:S02]  /*181f0*/  ISETP.GT.U32.AND.EX P5, PT, R217, RZ, PT, P5 ;  /* 0x000000ffd900720c */ /* 0x000fe40003fa4150 */
[----:B------:R-:W-:Y:S02]  /*18200*/  FSEL R214, R214, -INF , !P3 ;  /* 0xff800000d6d67808 */ /* 0x000fe40005800000 */
[----:B------:R-:W-:Y:S01]  /*18210*/  FMNMX R9, R211, R9, !PT ;  /* 0x00000009d3097209 */ /* 0x000fe20007800000 */
[----:B------:R-:W-:Y:S01]  /*18220*/  FADD R14, R221, -R10 ;  /* 0x8000000add0e7221 */ /* 0x000fe20000000000 */
[----:B------:R-:W-:Y:S01]  /*18230*/  FSEL R215, R215, -INF , !P5 ;  /* 0xff800000d7d77808 */ /* 0x000fe20006800000 */
[----:B------:R1:W-:Y:S02]  /*18240*/  MUFU.EX2 R221, R8 ;  /* 0x0000000800dd7308 */ /* 0x0003e40000000800 */
[----:B-1----:R-:W-:-:S04]  /*18250*/  FMNMX R8, R214, R9, !PT ;  /* 0x00000009d6087209 */ /* 0x002fc80007800000 */
[----:B------:R-:W-:Y:S01]  /*18260*/  FMNMX R8, R215, R8, !PT ;  /* 0x00000008d7087209 */ /* 0x000fe20007800000 */
[----:B------:R-:W-:Y:S01]  /*18270*/  FMUL R14, R14, 1.4426950216293334961 ;  /* 0x3fb8aa3b0e0e7820 */ /* 0x000fe20000400000 */
[----:B0-----:R-:W-:Y:S01]  /*18280*/  FMNMX R13, R13, R17, !PT ;  /* 0x000000110d0d7209 */ /* 0x001fe20007800000 */
[--C-:B------:R-:W-:Y:S02]  /*18290*/  FADD R9, R219, -R10.reuse ;  /* 0x8000000adb097221 */ /* 0x100fe40000000000 */
[----:B------:R-:W0:Y:S01]  /*182a0*/  SHFL.BFLY PT, R17, R8, 0x2, 0x1f ;  /* 0x0c401f0008117f89 */ /* 0x000e2200000e0000 */
[----:B------:R4:W-:Y:S01]  /*182b0*/  MUFU.EX2 R219, R14 ;  /* 0x0000000e00db7308 */ /* 0x0009e20000000800 */
[----:B------:R-:W-:Y:S02]  /*182c0*/  FMUL R9, R9, 1.4426950216293334961 ;  /* 0x3fb8aa3b09097820 */ /* 0x000fe40000400000 */
[----:B------:R-:W1:Y:S01]  /*182d0*/  SHFL.BFLY PT, R18, R13, 0x1, 0x1f ;  /* 0x0c201f000d127f89 */ /* 0x000e6200000e0000 */
[----:B----4-:R-:W-:-:S04]  /*182e0*/  FADD R14, R220, -R10 ;  /* 0x8000000adc0e7221 */ /* 0x010fc80000000000 */
[----:B------:R4:W-:Y:S02]  /*182f0*/  MUFU.EX2 R220, R9 ;  /* 0x0000000900dc7308 */ /* 0x0009e40000000800 */
[----:B----4-:R-:W-:Y:S01]  /*18300*/  FMUL R9, R14, 1.4426950216293334961 ;  /* 0x3fb8aa3b0e097820 */ /* 0x010fe20000400000 */
[----:B------:R-:W-:-:S05]  /*18310*/  FADD R14, R222, -R11 ;  /* 0x8000000bde0e7221 */ /* 0x000fca0000000000 */
[----:B------:R4:W1:Y:S02]  /*18320*/  MUFU.EX2 R222, R9 ;  /* 0x0000000900de7308 */ /* 0x0008640000000800 */
[----:B----4-:R-:W-:Y:S01]  /*18330*/  FMUL R9, R14, 1.4426950216293334961 ;  /* 0x3fb8aa3b0e097820 */ /* 0x010fe20000400000 */
[----:B------:R-:W-:-:S05]  /*18340*/  FADD R14, R216, -R11 ;  /* 0x8000000bd80e7221 */ /* 0x000fca0000000000 */
[----:B------:R4:W-:Y:S02]  /*18350*/  MUFU.EX2 R216, R9 ;  /* 0x0000000900d87308 */ /* 0x0009e40000000800 */
[----:B----4-:R-:W-:Y:S01]  /*18360*/  FMUL R9, R14, 1.4426950216293334961 ;  /* 0x3fb8aa3b0e097820 */ /* 0x010fe20000400000 */
[----:B--2---:R-:W-:-:S05]  /*18370*/  FADD R14, R218, -R11 ;  /* 0x8000000bda0e7221 */ /* 0x004fca0000000000 */
[----:B------:R0:W2:Y:S01]  /*18380*/  MUFU.EX2 R218, R9 ;  /* 0x0000000900da7308 */ /* 0x0000a20000000800 */
[----:B------:R-:W-:Y:S01]  /*18390*/  FMUL R14, R14, 1.4426950216293334961 ;  /* 0x3fb8aa3b0e0e7820 */ /* 0x000fe20000400000 */
[----:B0-----:R-:W-:Y:S01]  /*183a0*/  FMNMX R9, R8, R17, !PT ;  /* 0x0000001108097209 */ /* 0x001fe20007800000 */
[----:B------:R-:W-:Y:S01]  /*183b0*/  FADD R8, R212, -R11 ;  /* 0x8000000bd4087221 */ /* 0x000fe20000000000 */
[----:B-1----:R-:W-:-:S04]  /*183c0*/  FMNMX R17, R13, R18, !PT ;  /* 0x000000120d117209 */ /* 0x002fc80007800000 */
[----:B------:R-:W-:Y:S01]  /*183d0*/  MUFU.EX2 R212, R14 ;  /* 0x0000000e00d47308 */ /* 0x000fe20000000800 */
[----:B------:R-:W-:Y:S01]  /*183e0*/  F2FP.F16.F32.PACK_AB R154, R222, R220 ;  /* 0x000000dcde9a723e */ /* 0x000fe200000000ff */
[----:B------:R-:W-:Y:S01]  /*183f0*/  FMUL R13, R8, 1.4426950216293334961 ;  /* 0x3fb8aa3b080d7820 */ /* 0x000fe20000400000 */
[----:B------:R-:W4:Y:S05]  /*18400*/  LDL.LU R18, [R1+0x364] ;  /* 0x0003640001127983 */ /* 0x000f2a0000300800 */
[----:B------:R-:W0:Y:S01]  /*18410*/  MUFU.EX2 R217, R13 ;  /* 0x0000000d00d97308 */ /* 0x000e220000000800 */
[----:B--2---:R-:W-:Y:S02]  /*18420*/  F2FP.F16.F32.PACK_AB R153, R218, R216 ;  /* 0x000000d8da99723e */ /* 0x004fe400000000ff */
[----:B0-----:R-:W-:-:S02]  /*18430*/  F2FP.F16.F32.PACK_AB R155, R217, R212 ;  /* 0x000000d4d99b723e */ /* 0x001fc400000000ff */
[----:B---3--:R-:W-:-:S05]  /*18440*/  FMNMX R8, R17, R152, !PT ;  /* 0x0000009811087209 */ /* 0x008fca0007800000 */
[----:B------:R-:W-:Y:S01]  /*18450*/  FADD R13, -R8, R152 ;  /* 0x00000098080d7221 */ /* 0x000fe20000000100 */
[----:B------:R-:W-:-:S04]  /*18460*/  F2FP.F16.F32.PACK_AB R152, R219, R221 ;  /* 0x000000dddb98723e */ /* 0x000fc800000000ff */
[----:B------:R-:W-:-:S06]  /*18470*/  WARPGROUP.ARRIVE ;  /* 0x00000000000079c5 */ /* 0x000fcc0000000000 */
[----:B------:R-:W-:Y:S01]  /*18480*/  HGMMA.64x256x16.F32 R24, R152, gdesc[UR32], R24, gsb0 ;  /* 0x03e0002098187df0 */ /* 0x000fe20008000818 */
[--C-:B------:R-:W-:Y:S01]  /*18490*/  FADD R207, R229, -R8.reuse ;  /* 0x80000008e5cf7221 */ /* 0x100fe20000000000 */
[----:B------:R-:W-:Y:S01]  /*184a0*/  FADD R206, R23, -R8 ;  /* 0x8000000817ce7221 */ /* 0x000fe20000000000 */
[----:B------:R-:W2:Y:S04]  /*184b0*/  LDL.LU R229, [R1+0xc14] ;  /* 0x000c140001e57983 */ /* 0x000ea80000300800 */
[----:B------:R-:W3:Y:S01]  /*184c0*/  LDL.LU R23, [R1+0xc10] ;  /* 0x000c100001177983 */ /* 0x000ee20000300800 */
[----:B------:R-:W-:-:S03]  /*184d0*/  WARPGROUP.DEPBAR.LE gsb0, 0x0 ;  /* 0x00008000000079c5 */ /* 0x000fc60000010000 */
[----:B------:R-:W-:Y:S04]  /*184e0*/  STL.64 [R1], R24 ;  /* 0x0000001801007387 */ /* 0x000fe80000100a00 */
        /* <DEDUP_REMOVED lines=62> */
[----:B------:R0:W-:Y:S04]  /*188d0*/  STL.64 [R1+0x1f8], R150 ;  /* 0x0001f89601007387 */ /* 0x0001e80000100a00 */
[----:B0-----:R-:W2:Y:S04]  /*188e0*/  LDL.LU.64 R150, [R1+0xc08] ;  /* 0x000c080001967983 */ /* 0x001ea80000300a00 */
[----:B------:R-:W3:Y:S04]  /*188f0*/  LDL.LU.64 R148, [R1+0xc00] ;  /* 0x000c000001947983 */ /* 0x000ee80000300a00 */
[----:B------:R-:W2:Y:S04]  /*18900*/  LDL.LU.64 R146, [R1+0xbf8] ;  /* 0x000bf80001927983 */ /* 0x000ea80000300a00 */
        /* <DEDUP_REMOVED lines=61> */
[----:B------:R-:W0:Y:S01]  /*18ce0*/  SHFL.BFLY PT, R14, R9, 0x1, 0x1f ;  /* 0x0c201f00090e7f89 */ /* 0x000e2200000e0000 */
[----:B------:R-:W-:Y:S01]  /*18cf0*/  FMUL R13, R13, 1.4426950216293334961 ;  /* 0x3fb8aa3b0d0d7820 */ /* 0x000fe20000400000 */
[--C-:B------:R-:W-:Y:S01]  /*18d00*/  FADD R208, R208, -R8.reuse ;  /* 0x80000008d0d07221 */ /* 0x100fe20000000000 */
[----:B------:R-:W-:Y:S01]  /*18d10*/  FADD R205, R205, -R8 ;  /* 0x80000008cdcd7221 */ /* 0x000fe20000000000 */
[----:B------:R-:W-:Y:S01]  /*18d20*/  FMUL R207, R207, 1.4426950216293334961 ;  /* 0x3fb8aa3bcfcf7820 */ /* 0x000fe20000400000 */
[----:B------:R-:W-:Y:S01]  /*18d30*/  FMUL R206, R206, 1.4426950216293334961 ;  /* 0x3fb8aa3bcece7820 */ /* 0x000fe20000400000 */
[----:B------:R-:W-:Y:S01]  /*18d40*/  FMUL R208, R208, 1.4426950216293334961 ;  /* 0x3fb8aa3bd0d07820 */ /* 0x000fe20000400000 */
[----:B------:R-:W-:Y:S01]  /*18d50*/  FMUL R205, R205, 1.4426950216293334961 ;  /* 0x3fb8aa3bcdcd7820 */ /* 0x000fe20000400000 */
[----:B0-----:R-:W-:-:S04]  /*18d60*/  FMNMX R9, R9, R14, !PT ;  /* 0x0000000e09097209 */ /* 0x001fc80007800000 */
[----:B----4-:R-:W-:Y:S01]  /*18d70*/  FMNMX R9, R9, R18, !PT ;  /* 0x0000001209097209 */ /* 0x010fe20007800000 */
[----:B------:R0:W3:Y:S04]  /*18d80*/  MUFU.EX2 R14, R13 ;  /* 0x0000000d000e7308 */ /* 0x0000e80000000800 */
[--C-:B------:R-:W-:Y:S01]  /*18d90*/  FADD R20, R20, -R9.reuse ;  /* 0x8000000914147221 */ /* 0x100fe20000000000 */
[--C-:B------:R-:W-:Y:S01]  /*18da0*/  FADD R19, R19, -R9.reuse ;  /* 0x8000000913137221 */ /* 0x100fe20000000000 */
[--C-:B------:R-:W-:Y:S01]  /*18db0*/  FADD R204, R204, -R9.reuse ;  /* 0x80000009cccc7221 */ /* 0x100fe20000000000 */
[----:B------:R-:W-:Y:S01]  /*18dc0*/  FADD R203, R203, -R9 ;  /* 0x80000009cbcb7221 */ /* 0x000fe20000000000 */
[----:B0-----:R-:W-:Y:S01]  /*18dd0*/  FADD R13, -R9, R18 ;  /* 0x00000012090d7221 */ /* 0x001fe20000000100 */
[----:B------:R-:W-:Y:S01]  /*18de0*/  FMUL R20, R20, 1.4426950216293334961 ;  /* 0x3fb8aa3b14147820 */ /* 0x000fe20000400000 */
[----:B------:R-:W-:-:S02]  /*18df0*/  FMUL R19, R19, 1.4426950216293334961 ;  /* 0x3fb8aa3b13137820 */ /* 0x000fc40000400000 */
[----:B------:R-:W-:Y:S01]  /*18e00*/  FMUL R13, R13, 1.4426950216293334961 ;  /* 0x3fb8aa3b0d0d7820 */ /* 0x000fe20000400000 */
[----:B------:R-:W-:Y:S01]  /*18e10*/  FMUL R204, R204, 1.4426950216293334961 ;  /* 0x3fb8aa3bcccc7820 */ /* 0x000fe20000400000 */
[----:B------:R-:W-:Y:S01]  /*18e20*/  FMUL R203, R203, 1.4426950216293334961 ;  /* 0x3fb8aa3bcbcb7820 */ /* 0x000fe20000400000 */
[----:B------:R-:W-:Y:S08]  /*18e30*/  MUFU.EX2 R208, R208 ;  /* 0x000000d000d07308 */ /* 0x000ff00000000800 */
[----:B------:R-:W0:Y:S08]  /*18e40*/  MUFU.EX2 R13, R13 ;  /* 0x0000000d000d7308 */ /* 0x000e300000000800 */
[----:B------:R-:W1:Y:S08]  /*18e50*/  MUFU.EX2 R207, R207 ;  /* 0x000000cf00cf7308 */ /* 0x000e700000000800 */
[----:B------:R-:W-:Y:S08]  /*18e60*/  MUFU.EX2 R206, R206 ;  /* 0x000000ce00ce7308 */ /* 0x000ff00000000800 */
[----:B------:R-:W4:Y:S08]  /*18e70*/  MUFU.EX2 R205, R205 ;  /* 0x000000cd00cd7308 */ /* 0x000f300000000800 */
[----:B------:R-:W-:Y:S08]  /*18e80*/  MUFU.EX2 R20, R20 ;  /* 0x0000001400147308 */ /* 0x000ff00000000800 */
[----:B------:R-:W4:Y:S08]  /*18e90*/  MUFU.EX2 R19, R19 ;  /* 0x0000001300137308 */ /* 0x000f300000000800 */
[----:B------:R-:W-:Y:S08]  /*18ea0*/  MUFU.EX2 R204, R204 ;  /* 0x000000cc00cc7308 */ /* 0x000ff00000000800 */
[----:B------:R-:W4:Y:S01]  /*18eb0*/  MUFU.EX2 R203, R203 ;  /* 0x000000cb00cb7308 */ /* 0x000f220000000800 */
        /* <DEDUP_REMOVED lines=22> */
[-C--:B0-----:R-:W-:Y:S01]  /*19020*/  FMUL R106, R106, R13.reuse ;  /* 0x0000000d6a6a7220 */ /* 0x081fe20000400000 */
        /* <DEDUP_REMOVED lines=45> */
[----:B-1----:R-:W-:Y:S01]  /*19300*/  F2FP.F16.F32.PACK_AB R152, R207, R208 ;  /* 0x000000d0cf98723e */ /* 0x002fe200000000ff */
[-C--:B------:R-:W-:Y:S01]  /*19310*/  FMUL R82, R82, R13.reuse ;  /* 0x0000000d52527220 */ /* 0x080fe20000400000 */
[-C--:B------:R-:W-:Y:S01]  /*19320*/  FMUL R83, R83, R13.reuse ;  /* 0x0000000d53537220 */ /* 0x080fe20000400000 */
[----:B----4-:R-:W-:Y:S01]  /*19330*/  F2FP.F16.F32.PACK_AB R154, R205, R206 ;  /* 0x000000cecd9a723e */ /* 0x010fe200000000ff */
[-C--:B------:R-:W-:Y:S01]  /*19340*/  FMUL R80, R80, R14.reuse ;  /* 0x0000000e50507220 */ /* 0x080fe20000400000 */
[----:B------:R-:W-:Y:S01]  /*19350*/  FMUL R81, R81, R14 ;  /* 0x0000000e51517220 */ /* 0x000fe20000400000 */
[----:B------:R-:W-:Y:S01]  /*19360*/  F2FP.F16.F32.PACK_AB R153, R19, R20 ;  /* 0x000000141399723e */ /* 0x000fe200000000ff */
[-C--:B------:R-:W-:Y:S01]  /*19370*/  FMUL R78, R78, R13.reuse ;  /* 0x0000000d4e4e7220 */ /* 0x080fe20000400000 */
[-C--:B------:R-:W-:Y:S01]  /*19380*/  FMUL R79, R79, R13.reuse ;  /* 0x0000000d4f4f7220 */ /* 0x080fe20000400000 */
[----:B------:R-:W-:Y:S01]  /*19390*/  F2FP.F16.F32.PACK_AB R155, R203, R204 ;  /* 0x000000cccb9b723e */ /* 0x000fe200000000ff */
        /* <DEDUP_REMOVED lines=53> */
[----:B------:R-:W-:-:S06]  /*196f0*/  FMUL R25, R25, R14 ;  /* 0x0000000e19197220 */ /* 0x000fcc0000400000 */
[----:B------:R-:W-:-:S06]  /*19700*/  WARPGROUP.ARRIVE ;  /* 0x00000000000079c5 */ /* 0x000fcc0000000000 */
[----:B------:R-:W-:Y:S01]  /*19710*/  HGMMA.64x256x16.F32 R24, R152, gdesc[UR8], R24, gsb0 ;  /* 0x03e0000898187df0 */ /* 0x000fe20008000818 */
[--C-:B------:R-:W-:Y:S01]  /*19720*/  FADD R196, R196, -R8.reuse ;  /* 0x80000008c4c47221 */ /* 0x100fe20000000000 */
[--C-:B------:R-:W-:Y:S01]  /*19730*/  FADD R195, R195, -R8.reuse ;  /* 0x80000008c3c37221 */ /* 0x100fe20000000000 */
[--C-:B------:R-:W-:Y:S01]  /*19740*/  FADD R200, R200, -R8.reuse ;  /* 0x80000008c8c87221 */ /* 0x100fe20000000000 */
[--C-:B------:R-:W-:Y:S01]  /*19750*/  FADD R199, R199, -R8.reuse ;  /* 0x80000008c7c77221 */ /* 0x100fe20000000000 */
[--C-:B------:R-:W-:Y:S01]  /*19760*/  FADD R156, R156, -R9.reuse ;  /* 0x800000099c9c7221 */ /* 0x100fe20000000000 */
[--C-:B------:R-:W-:Y:S01]  /*19770*/  FADD R17, R247, -R9.reuse ;  /* 0x80000009f7117221 */ /* 0x100fe20000000000 */
[--C-:B------:R-:W-:Y:S01]  /*19780*/  FADD R198, R198, -R9.reuse ;  /* 0x80000009c6c67221 */ /* 0x100fe20000000000 */
[--C-:B------:R-:W-:Y:S01]  /*19790*/  FADD R197, R197, -R9.reuse ;  /* 0x80000009c5c57221 */ /* 0x100fe20000000000 */
[----:B------:R-:W-:Y:S01]  /*197a0*/  FMUL R196, R196, 1.4426950216293334961 ;  /* 0x3fb8aa3bc4c47820 */ /* 0x000fe20000400000 */
[----:B------:R-:W-:Y:S01]  /*197b0*/  FMUL R195, R195, 1.4426950216293334961 ;  /* 0x3fb8aa3bc3c37820 */ /* 0x000fe20000400000 */
[----:B------:R-:W-:Y:S01]  /*197c0*/  FMUL R200, R200, 1.4426950216293334961 ;  /* 0x3fb8aa3bc8c87820 */ /* 0x000fe20000400000 */
[----:B------:R-:W-:Y:S01]  /*197d0*/  FMUL R199, R199, 1.4426950216293334961 ;  /* 0x3fb8aa3bc7c77820 */ /* 0x000fe20000400000 */
[----:B------:R-:W-:Y:S01]  /*197e0*/  FMUL R156, R156, 1.4426950216293334961 ;  /* 0x3fb8aa3b9c9c7820 */ /* 0x000fe20000400000 */
[----:B------:R-:W-:Y:S01]  /*197f0*/  FMUL R17, R17, 1.4426950216293334961 ;  /* 0x3fb8aa3b11117820 */ /* 0x000fe20000400000 */
[----:B------:R-:W-:Y:S01]  /*19800*/  FMUL R198, R198, 1.4426950216293334961 ;  /* 0x3fb8aa3bc6c67820 */ /* 0x000fe20000400000 */
[----:B------:R-:W-:Y:S01]  /*19810*/  FMUL R197, R197, 1.4426950216293334961 ;  /* 0x3fb8aa3bc5c57820 */ /* 0x000fe20000400000 */
[----:B------:R-:W-:Y:S01]  /*19820*/  MUFU.EX2 R196, R196 ;  /* 0x000000c400c47308 */ /* 0x000fe20000000800 */
[--C-:B------:R-:W-:Y:S01]  /*19830*/  FADD R194, R194, -R8.reuse ;  /* 0x80000008c2c27221 */ /* 0x100fe20000000000 */
[--C-:B------:R-:W-:Y:S01]  /*19840*/  FADD R193, R193, -R8.reuse ;  /* 0x80000008c1c17221 */ /* 0x100fe20000000000 */
[--C-:B------:R-:W-:Y:S01]  /*19850*/  FADD R190, R190, -R8.reuse ;  /* 0x80000008bebe7221 */ /* 0x100fe20000000000 */
[--C-:B------:R-:W-:Y:S01]  /*19860*/  FADD R202, R202, -R8.reuse ;  /* 0x80000008caca7221 */ /* 0x100fe20000000000 */
[--C-:B------:R-:W-:Y:S01]  /*19870*/  FADD R192, R192, -R9.reuse ;  /* 0x80000009c0c07221 */ /* 0x100fe20000000000 */
[--C-:B------:R-:W-:Y:S01]  /*19880*/  FADD R191, R191, -R9.reuse ;  /* 0x80000009bfbf7221 */ /* 0x100fe20000000000 */
[--C-:B------:R-:W-:Y:S01]  /*19890*/  FADD R189, R189, -R9.reuse ;  /* 0x80000009bdbd7221 */ /* 0x100fe20000000000 */
[----:B------:R-:W0:Y:S01]  /*198a0*/  MUFU.EX2 R195, R195 ;  /* 0x000000c300c37308 */ /* 0x000e220000000800 */
[--C-:B------:R-:W-:Y:S01]  /*198b0*/  FADD R201, R201, -R9.reuse ;  /* 0x80000009c9c97221 */ /* 0x100fe20000000000 */
[--C-:B------:R-:W-:Y:S01]  /*198c0*/  FADD R188, R188, -R8.reuse ;  /* 0x80000008bcbc7221 */ /* 0x100fe20000000000 */
[--C-:B------:R-:W-:Y:S01]  /*198d0*/  FADD R187, R187, -R8.reuse ;  /* 0x80000008bbbb7221 */ /* 0x100fe20000000000 */
[--C-:B------:R-:W-:Y:S01]  /*198e0*/  FADD R184, R184, -R8.reuse ;  /* 0x80000008b8b87221 */ /* 0x100fe20000000000 */
[--C-:B------:R-:W-:Y:S01]  /*198f0*/  FADD R183, R183, -R8.reuse ;  /* 0x80000008b7b77221 */ /* 0x100fe20000000000 */
[--C-:B------:R-:W-:Y:S01]  /*19900*/  FADD R186, R186, -R9.reuse ;  /* 0x80000009baba7221 */ /* 0x100fe20000000000 */
[--C-:B------:R-:W-:Y:S01]  /*19910*/  FADD R185, R185, -R9.reuse ;  /* 0x80000009b9b97221 */ /* 0x100fe20000000000 */
        /* <DEDUP_REMOVED lines=24> */
[----:B------:R-:W1:Y:S01]  /*19aa0*/  MUFU.EX2 R17, R17 ;  /* 0x0000001100117308 */ /* 0x000e620000000800 */
[----:B------:R-:W-:Y:S01]  /*19ab0*/  FADD R159, R159, -R8 ;  /* 0x800000089f9f7221 */ /* 0x000fe20000000000 */
[--C-:B------:R-:W-:Y:S01]  /*19ac0*/  FADD R162, R162, -R9.reuse ;  /* 0x80000009a2a27221 */ /* 0x100fe20000000000 */
[--C-:B------:R-:W-:Y:S01]  /*19ad0*/  FADD R161, R161, -R9.reuse ;  /* 0x80000009a1a17221 */ /* 0x100fe20000000000 */
[--C-:B------:R-:W-:Y:S01]  /*19ae0*/  FADD R158, R158, -R9.reuse ;  /* 0x800000099e9e7221 */ /* 0x100fe20000000000 */
[----:B------:R-:W-:Y:S01]  /*19af0*/  FADD R157, R157, -R9 ;  /* 0x800000099d9d7221 */ /* 0x000fe20000000000 */
[----:B------:R-:W2:Y:S02]  /*19b00*/  LDL.LU R247, [R1+0x218] ;  /* 0x0002180001f77983 */ /* 0x000ea40000300800 */
[----:B------:R-:W-:Y:S08]  /*19b10*/  MUFU.EX2 R198, R198 ;  /* 0x000000c600c67308 */ /* 0x000ff00000000800 */
[----:B------:R-:W3:Y:S01]  /*19b20*/  MUFU.EX2 R197, R197 ;  /* 0x000000c500c57308 */ /* 0x000ee20000000800 */
        /* <DEDUP_REMOVED lines=9> */
[----:B------:R-:W-:-:S02]  /*19bc0*/  WARPGROUP.DEPBAR.LE gsb0, 0x0 ;  /* 0x00008000000079c5 */ /* 0x000fc40000010000 */
[----:B0-----:R-:W-:Y:S01]  /*19bd0*/  F2FP.F16.F32.PACK_AB R152, R195, R196 ;  /* 0x000000c4c398723e */ /* 0x001fe200000000ff */
[----:B------:R-:W-:Y:S01]  /*19be0*/  FMUL R188, R188, 1.4426950216293334961 ;  /* 0x3fb8aa3bbcbc7820 */ /* 0x000fe20000400000 */
[----:B-1----:R-:W-:Y:S01]  /*19bf0*/  F2FP.F16.F32.PACK_AB R153, R17, R156 ;  /* 0x0000009c1199723e */ /* 0x002fe200000000ff */
[----:B------:R-:W-:Y:S01]  /*19c00*/  FMUL R187, R187, 1.4426950216293334961 ;  /* 0x3fb8aa3bbbbb7820 */ /* 0x000fe20000400000 */
[----:B------:R-:W-:Y:S01]  /*19c10*/  F2FP.F16.F32.PACK_AB R154, R199, R200 ;  /* 0x000000c8c79a723e */ /* 0x000fe200000000ff */
[----:B------:R-:W-:Y:S01]  /*19c20*/  FMUL R184, R184, 1.4426950216293334961 ;  /* 0x3fb8aa3bb8b87820 */ /* 0x000fe20000400000 */
[----:B---3--:R-:W-:Y:S01]  /*19c30*/  F2FP.F16.F32.PACK_AB R155, R197, R198 ;  /* 0x000000c6c59b723e */ /* 0x008fe200000000ff */
[----:B------:R-:W-:Y:S01]  /*19c40*/  FMUL R183, R183, 1.4426950216293334961 ;  /* 0x3fb8aa3bb7b77820 */ /* 0x000fe20000400000 */
[----:B------:R-:W-:Y:S01]  /*19c50*/  FMUL R186, R186, 1.4426950216293334961 ;  /* 0x3fb8aa3bbaba7820 */ /* 0x000fe20000400000 */
[----:B------:R-:W-:Y:S01]  /*19c60*/  FMUL R185, R185, 1.4426950216293334961 ;  /* 0x3fb8aa3bb9b97820 */ /* 0x000fe20000400000 */
[----:B------:R-:W-:Y:S01]  /*19c70*/  WARPGROUP.ARRIVE ;  /* 0x00000000000079c5 */ /* 0x000fe20000000000 */
[----:B------:R-:W-:Y:S01]  /*19c80*/  FMUL R182, R182, 1.4426950216293334961 ;  /* 0x3fb8aa3bb6b67820 */ /* 0x000fe20000400000 */
[----:B------:R-:W-:Y:S01]  /*19c90*/  FMUL R181, R181, 1.4426950216293334961 ;  /* 0x3fb8aa3bb5b57820 */ /* 0x000fe20000400000 */
[----:B------:R-:W-:Y:S01]  /*19ca0*/  FMUL R180, R180, 1.4426950216293334961 ;  /* 0x3fb8aa3bb4b47820 */ /* 0x000fe20000400000 */
[----:B------:R-:W-:Y:S01]  /*19cb0*/  FMUL R179, R179, 1.4426950216293334961 ;  /* 0x3fb8aa3bb3b37820 */ /* 0x000fe20000400000 */
[----:B------:R-:W-:Y:S01]  /*19cc0*/  FMUL R176, R176, 1.4426950216293334961 ;  /* 0x3fb8aa3bb0b07820 */ /* 0x000fe20000400000 */
[----:B------:R-:W-:Y:S01]  /*19cd0*/  HGMMA.64x256x16.F32 R24, R152, gdesc[UR44], R24, gsb0 ;  /* 0x03e0002c98187df0 */ /* 0x000fe20008000818 */
[----:B------:R-:W0:Y:S01]  /*19ce0*/  MUFU.EX2 R193, R193 ;  /* 0x000000c100c17308 */ /* 0x000e220000000800 */
        /* <DEDUP_REMOVED lines=24> */
[----:B------:R-:W2:Y:S07]  /*19e70*/  LDL.LU R18, [R1+0x228] ;  /* 0x0002280001127983 */ /* 0x000eae0000300800 */
[----:B------:R-:W1:Y:S08]  /*19e80*/  MUFU.EX2 R191, R191 ;  /* 0x000000bf00bf7308 */ /* 0x000e700000000800 */
[----:B------:R-:W-:Y:S08]  /*19e90*/  MUFU.EX2 R189, R189 ;  /* 0x000000bd00bd7308 */ /* 0x000ff00000000800 */
[----:B------:R-:W3:Y:S08]  /*19ea0*/  MUFU.EX2 R201, R201 ;  /* 0x000000c900c97308 */ /* 0x000ef00000000800 */
[----:B------:R-:W-:Y:S08]  /*19eb0*/  MUFU.EX2 R188, R188 ;  /* 0x000000bc00bc7308 */ /* 0x000ff00000000800 */
[----:B------:R-:W4:Y:S08]  /*19ec0*/  MUFU.EX2 R187, R187 ;  /* 0x000000bb00bb7308 */ /* 0x000f300000000800 */
[----:B------:R-:W-:Y:S08]  /*19ed0*/  MUFU.EX2 R184, R184 ;  /* 0x000000b800b87308 */ /* 0x000ff00000000800 */
[----:B------:R-:W-:Y:S08]  /*19ee0*/  MUFU.EX2 R183, R183 ;  /* 0x000000b700b77308 */ /* 0x000ff00000000800 */
[----:B------:R-:W-:Y:S08]  /*19ef0*/  MUFU.EX2 R186, R186 ;  /* 0x000000ba00ba7308 */ /* 0x000ff00000000800 */
[----:B------:R-:W4:Y:S08]  /*19f00*/  MUFU.EX2 R185, R185 ;  /* 0x000000b900b97308 */ /* 0x000f300000000800 */
[----:B------:R-:W-:Y:S08]  /*19f10*/  MUFU.EX2 R182, R182 ;  /* 0x000000b600b67308 */ /* 0x000ff00000000800 */
[----:B------:R-:W4:Y:S01]  /*19f20*/  MUFU.EX2 R181, R181 ;  /* 0x000000b500b57308 */ /* 0x000f220000000800 */
[----:B------:R-:W-:-:S02]  /*19f30*/  WARPGROUP.DEPBAR.LE gsb0, 0x0 ;  /* 0x00008000000079c5 */ /* 0x000fc40000010000 */
[----:B0-----:R-:W-:Y:S02]  /*19f40*/  F2FP.F16.F32.PACK_AB R152, R193, R194 ;  /* 0x000000c2c198723e */ /* 0x001fe400000000ff */
[----:B-1----:R-:W-:Y:S02]  /*19f50*/  F2FP.F16.F32.PACK_AB R153, R191, R192 ;  /* 0x000000c0bf99723e */ /* 0x002fe400000000ff */
[----:B------:R-:W-:Y:S02]  /*19f60*/  F2FP.F16.F32.PACK_AB R154, R202, R190 ;  /* 0x000000beca9a723e */ /* 0x000fe400000000ff */
[----:B---3--:R-:W-:-:S04]  /*19f70*/  F2FP.F16.F32.PACK_AB R155, R201, R189 ;  /* 0x000000bdc99b723e */ /* 0x008fc800000000ff */
[----:B------:R-:W-:-:S06]  /*19f80*/  WARPGROUP.ARRIVE ;  /* 0x00000000000079c5 */ /* 0x000fcc0000000000 */
[----:B------:R-:W-:Y:S01]  /*19f90*/  HGMMA.64x256x16.F32 R24, R152, gdesc[UR12], R24, gsb0 ;  /* 0x03e0000c98187df0 */ /* 0x000fe20008000818 */
[----:B------:R-:W-:Y:S08]  /*19fa0*/  MUFU.EX2 R180, R180 ;  /* 0x000000b400b47308 */ /* 0x000ff00000000800 */
[----:B------:R-:W0:Y:S08]  /*19fb0*/  MUFU.EX2 R179, R179 ;  /* 0x000000b300b37308 */ /* 0x000e300000000800 */
[----:B------:R-:W-:Y:S08]  /*19fc0*/  MUFU.EX2 R176, R176 ;  /* 0x000000b000b07308 */ /* 0x000ff00000000800 */
[----:B------:R-:W-:Y:S08]  /*19fd0*/  MUFU.EX2 R175, R175 ;  /* 0x000000af00af7308 */ /* 0x000ff00000000800 */
[----:B------:R-:W-:Y:S08]  /*19fe0*/  MUFU.EX2 R178, R178 ;  /* 0x000000b200b27308 */ /* 0x000ff00000000800 */
[----:B------:R-:W1:Y:S08]  /*19ff0*/  MUFU.EX2 R177, R177 ;  /* 0x000000b100b17308 */ /* 0x000e700000000800 */
[----:B------:R-:W-:Y:S08]  /*1a000*/  MUFU.EX2 R174, R174 ;  /* 0x000000ae00ae7308 */ /* 0x000ff00000000800 */
[----:B------:R-:W3:Y:S01]  /*1a010*/  MUFU.EX2 R173, R173 ;  /* 0x000000ad00ad7308 */ /* 0x000ee20000000800 */
[----:B------:R-:W-:-:S02]  /*1a020*/  WARPGROUP.DEPBAR.LE gsb0, 0x0 ;  /* 0x00008000000079c5 */ /* 0x000fc40000010000 */
[----:B----4-:R-:W-:Y:S02]  /*1a030*/  F2FP.F16.F32.PACK_AB R152, R187, R188 ;  /* 0x000000bcbb98723e */ /* 0x010fe400000000ff */
[----:B------:R-:W-:Y:S02]  /*1a040*/  F2FP.F16.F32.PACK_AB R153, R185, R186 ;  /* 0x000000bab999723e */ /* 0x000fe400000000ff */
[----:B------:R-:W-:Y:S02]  /*1a050*/  F2FP.F16.F32.PACK_AB R154, R183, R184 ;  /* 0x000000b8b79a723e */ /* 0x000fe400000000ff */
[----:B------:R-:W-:-:S04]  /*1a060*/  F2FP.F16.F32.PACK_AB R155, R181, R182 ;  /* 0x000000b6b59b723e */ /* 0x000fc800000000ff */
[----:B------:R-:W-:-:S06]  /*1a070*/  WARPGROUP.ARRIVE ;  /* 0x00000000000079c5 */ /* 0x000fcc0000000000 */
[----:B------:R-:W-:Y:S01]  /*1a080*/  HGMMA.64x256x16.F32 R24, R152, gdesc[UR16], R24, gsb0 ;  /* 0x03e0001098187df0 */ /* 0x000fe20008000818 */
        /* <DEDUP_REMOVED lines=29> */
[----:B------:R-:W-:Y:S03]  /*1a260*/  HGMMA.64x256x16.F32 R24, R152, gdesc[UR24], R24, gsb0 ;  /* 0x03e0001898187df0 */ /* 0x000fe60008000818 */
[----:B------:R-:W-:Y:S02]  /*1a270*/  WARPGROUP.DEPBAR.LE gsb0, 0x0 ;  /* 0x00008000000079c5 */ /* 0x000fe40000010000 */
[----:B0-----:R-:W-:Y:S02]  /*1a280*/  F2FP.F16.F32.PACK_AB R152, R163, R164 ;  /* 0x000000a4a398723e */ /* 0x001fe400000000ff */
[----:B-1----:R-:W-:Y:S02]  /*1a290*/  F2FP.F16.F32.PACK_AB R153, R161, R162 ;  /* 0x000000a2a199723e */ /* 0x002fe400000000ff */
[----:B------:R-:W-:Y:S02]  /*1a2a0*/  F2FP.F16.F32.PACK_AB R154, R159, R160 ;  /* 0x000000a09f9a723e */ /* 0x000fe400000000ff */
[----:B---3--:R-:W-:-:S04]  /*1a2b0*/  F2FP.F16.F32.PACK_AB R155, R157, R158 ;  /* 0x0000009e9d9b723e */ /* 0x008fc800000000ff */
[----:B------:R-:W-:-:S13]  /*1a2c0*/  WARPGROUP.ARRIVE ;  /* 0x00000000000079c5 */ /* 0x000fda0000000000 */
[----:B------:R-:W-:Y:S03]  /*1a2d0*/  HGMMA.64x256x16.F32 R24, R152, gdesc[UR28], R24, gsb0 ;  /* 0x03e0001c98187df0 */ /* 0x000fe60008000818 */
[----:B------:R-:W-:Y:S02]  /*1a2e0*/  WARPGROUP.DEPBAR.LE gsb0, 0x0 ;  /* 0x00008000000079c5 */ /* 0x000fe40000010000 */
[----:B------:R-:W3:Y:S04]  /*1a2f0*/  LDL.LU R152, [R1+0x234] ;  /* 0x0002340001987983 */ /* 0x000ee80000300800 */
[----:B------:R-:W3:Y:S04]  /*1a300*/  LDL.LU R154, [R1+0x238] ;  /* 0x00023800019a7983 */ /* 0x000ee80000300800 */
[----:B------:R-:W4:Y:S04]  /*1a310*/  LDL.LU R153, [R1+0x22c] ;  /* 0x00022c0001997983 */ /* 0x000f280000300800 */
[----:B------:R-:W4:Y:S01]  /*1a320*/  LDL.LU R155, [R1+0x230] ;  /* 0x00023000019b7983 */ /* 0x000f220000300800 */
[----:B--2---:R-:W-:Y:S01]  /*1a330*/  FADD R18, R18, R247 ;  /* 0x000000f712127221 */ /* 0x004fe20000000000 */
[----:B---3--:R-:W-:Y:S01]  /*1a340*/  FADD R152, R154, R152 ;  /* 0x000000989a987221 */ /* 0x008fe20000000000 */
[----:B------:R-:W-:-:S02]  /*1a350*/  FADD R154, R231, -R8 ;  /* 0x80000008e79a7221 */ /* 0x000fc40000000000 */
[----:B------:R-:W2:Y:S04]  /*1a360*/  LDL.LU R231, [R1+0xa08] ;  /* 0x000a080001e77983 */ /* 0x000ea80000300800 */
[----:B------:R-:W3:Y:S01]  /*1a370*/  LDL.LU R247, [R1+0xa04] ;  /* 0x000a040001f77983 */ /* 0x000ee20000300800 */
[----:B----4-:R-:W-:-:S04]  /*1a380*/  FADD R152, R153, R152 ;  /* 0x0000009899987221 */ /* 0x010fc80000000000 */
[----:B------:R-:W-:Y:S01]  /*1a390*/  FADD R153, R155, R152 ;  /* 0x000000989b997221 */ /* 0x000fe20000000000 */
[----:B------:R-:W-:Y:S02]  /*1a3a0*/  FADD R155, R213, -R8 ;  /* 0x80000008d59b7221 */ /* 0x000fe40000000000 */
[----:B------:R-:W4:Y:S01]  /*1a3b0*/  LDL.LU R213, [R1+0x214] ;  /* 0x0002140001d57983 */ /* 0x000f220000300800 */
[----:B------:R-:W-:Y:S01]  /*1a3c0*/  FADD R23, R23, R18 ;  /* 0x0000001217177221 */ /* 0x000fe20000000000 */
[----:B------:R-:W-:-:S04]  /*1a3d0*/  FMUL R154, R154, 1.4426950216293334961 ;  /* 0x3fb8aa3b9a9a7820 */ /* 0x000fc80000400000 */
[----:B------:R0:W-:Y:S01]  /*1a3e0*/  MUFU.EX2 R18, R154 ;  /* 0x0000009a00127308 */ /* 0x0001e20000000800 */
[----:B------:R-:W-:Y:S01]  /*1a3f0*/  FMUL R155, R155, 1.4426950216293334961 ;  /* 0x3fb8aa3b9b9b7820 */ /* 0x000fe20000400000 */
[----:B---3--:R-:W-:Y:S01]  /*1a400*/  FADD R152, R247, R23 ;  /* 0x00000017f7987221 */ /* 0x008fe20000000000 */
[----:B------:R-:W-:Y:S01]  /*1a410*/  FADD R23, R229, R153 ;  /* 0x00000099e5177221 */ /* 0x000fe20000000000 */
[----:B------:R-:W3:Y:S02]  /*1a420*/  LDL.LU R247, [R1+0x224] ;  /* 0x0002240001f77983 */ /* 0x000ee40000300800 */
[----:B0-----:R-:W-:Y:S01]  /*1a430*/  FADD R154, R209, R152 ;  /* 0x00000098d19a7221 */ /* 0x001fe20000000000 */
[----:B--2---:R-:W-:Y:S01]  /*1a440*/  FADD R152, R231, R23 ;  /* 0x00000017e7987221 */ /* 0x004fe20000000000 */
[----:B------:R-:W2:Y:S01]  /*1a450*/  LDL.LU R229, [R1+0x200] ;  /* 0x0002000001e57983 */ /* 0x000ea20000300800 */
[----:B------:R-:W-:Y:S01]  /*1a460*/  FADD R153, R210, -R9 ;  /* 0x80000009d2997221 */ /* 0x000fe20000000000 */
[----:B------:R-:W-:-:S02]  /*1a470*/  FADD R154, R227, R154 ;  /* 0x0000009ae39a7221 */ /* 0x000fc40000000000 */
[----:B------:R-:W3:Y:S01]  /*1a480*/  LDL.LU R231, [R1+0x21c] ;  /* 0x00021c0001e77983 */ /* 0x000ee20000300800 */
[----:B------:R-:W-:-:S03]  /*1a490*/  FADD R209, R237, R152 ;  /* 0x00000098edd17221 */ /* 0x000fc60000000000 */
[----:B------:R-:W2:Y:S04]  /*1a4a0*/  LDL.LU R210, [R1+0x210] ;  /* 0x0002100001d27983 */ /* 0x000ea80000300800 */
[----:B------:R-:W3:Y:S04]  /*1a4b0*/  LDL.LU R227, [R1+0x204] ;  /* 0x0002040001e37983 */ /* 0x000ee80000300800 */
[----:B------:R-:W2:Y:S01]  /*1a4c0*/  LDL.LU R237, [R1+0x20c] ;  /* 0x00020c0001ed7983 */ /* 0x000ea20000300800 */
[----:B------:R0:W-:Y:S02]  /*1a4d0*/  MUFU.EX2 R23, R155 ;  /* 0x0000009b00177308 */ /* 0x0001e40000000800 */
[----:B0-----:R-:W-:Y:S01]  /*1a4e0*/  FADD R155, R236, R154 ;  /* 0x0000009aec9b7221 */ /* 0x001fe20000000000 */
[----:B----4-:R-:W-:-:S02]  /*1a4f0*/  FADD R154, R213, R209 ;  /* 0x000000d1d59a7221 */ /* 0x010fc40000000000 */
[----:B------:R-:W4:Y:S01]  /*1a500*/  LDL.LU R213, [R1+0x220] ;  /* 0x0002200001d57983 */ /* 0x000f220000300800 */
[----:B------:R-:W-:Y:S01]  /*1a510*/  FADD R152, R20, R19 ;  /* 0x0000001314987221 */ /* 0x000fe20000000000 */
[----:B------:R-:W-:-:S03]  /*1a520*/  FADD R207, R208, R207 ;  /* 0x000000cfd0cf7221 */ /* 0x000fc60000000000 */
[----:B------:R-:W-:Y:S01]  /*1a530*/  FADD R152, R204, R152 ;  /* 0x00000098cc987221 */ /* 0x000fe20000000000 */
[----:B------:R-:W-:Y:S01]  /*1a540*/  FMUL R153, R153, 1.4426950216293334961 ;  /* 0x3fb8aa3b99997820 */ /* 0x000fe20000400000 */
[----:B------:R-:W-:Y:S02]  /*1a550*/  FADD R206, R206, R207 ;  /* 0x000000cfcece7221 */ /* 0x000fe40000000000 */
[----:B------:R-:W-:Y:S01]  /*1a560*/  FADD R152, R203, R152 ;  /* 0x00000098cb987221 */ /* 0x000fe20000000000 */
[--C-:B------:R-:W-:Y:S01]  /*1a570*/  FADD R22, R22, -R8.reuse ;  /* 0x8000000816167221 */ /* 0x100fe20000000000 */
[----:B------:R-:W-:Y:S01]  /*1a580*/  FADD R21, R21, -R8 ;  /* 0x8000000815157221 */ /* 0x000fe20000000000 */
[--C-:B------:R-:W-:Y:S01]  /*1a590*/  FADD R19, R211, -R9.reuse ;  /* 0x80000009d3137221 */ /* 0x100fe20000000000 */
[----:B------:R-:W-:Y:S01]  /*1a5a0*/  FADD R152, R156, R152 ;  /* 0x000000989c987221 */ /* 0x000fe20000000000 */
[----:B------:R-:W-:Y:S01]  /*1a5b0*/  FADD R156, R215, -R9 ;  /* 0x80000009d79c7221 */ /* 0x000fe20000000000 */
[----:B------:R0:W-:Y:S01]  /*1a5c0*/  MUFU.EX2 R20, R153 ;  /* 0x0000009900147308 */ /* 0x0001e20000000800 */
[----:B------:R-:W-:Y:S01]  /*1a5d0*/  FADD R205, R205, R206 ;  /* 0x000000cecdcd7221 */ /* 0x000fe20000000000 */
[----:B------:R-:W-:Y:S01]  /*1a5e0*/  FMUL R22, R22, 1.4426950216293334961 ;  /* 0x3fb8aa3b16167820 */ /* 0x000fe20000400000 */
[----:B------:R-:W-:Y:S01]  /*1a5f0*/  FMUL R21, R21, 1.4426950216293334961 ;  /* 0x3fb8aa3b15157820 */ /* 0x000fe20000400000 */
[----:B------:R-:W-:Y:S01]  /*1a600*/  FMUL R19, R19, 1.4426950216293334961 ;  /* 0x3fb8aa3b13137820 */ /* 0x000fe20000400000 */
[----:B------:R-:W-:Y:S01]  /*1a610*/  FMUL R156, R156, 1.4426950216293334961 ;  /* 0x3fb8aa3b9c9c7820 */ /* 0x000fe20000400000 */
[----:B------:R-:W-:Y:S01]  /*1a620*/  FADD R196, R196, R205 ;  /* 0x000000cdc4c47221 */ /* 0x000fe20000000000 */
[----:B0-----:R-:W-:-:S03]  /*1a630*/  FADD R153, R214, -R9 ;  /* 0x80000009d6997221 */ /* 0x001fc60000000000 */
[----:B------:R-:W-:Y:S01]  /*1a640*/  FADD R195, R195, R196 ;  /* 0x000000c4c3c37221 */ /* 0x000fe20000000000 */
[----:B------:R-:W-:Y:S01]  /*1a650*/  FMUL R153, R153, 1.4426950216293334961 ;  /* 0x3fb8aa3b99997820 */ /* 0x000fe20000400000 */
[----:B------:R-:W-:Y:S01]  /*1a660*/  FADD R152, R17, R152 ;  /* 0x0000009811987221 */ /* 0x000fe20000000000 */
[----:B------:R-:W-:Y:S01]  /*1a670*/  MUFU.EX2 R22, R22 ;  /* 0x0000001600167308 */ /* 0x000fe20000000800 */
[----:B------:R-:W-:Y:S02]  /*1a680*/  FADD R200, R200, R195 ;  /* 0x000000c3c8c87221 */ /* 0x000fe40000000000 */
[----:B------:R-:W-:-:S05]  /*1a690*/  FADD R198, R198, R152 ;  /* 0x00000098c6c67221 */ /* 0x000fca0000000000 */
[----:B------:R-:W0:Y:S01]  /*1a6a0*/  MUFU.EX2 R21, R21 ;  /* 0x0000001500157308 */ /* 0x000e220000000800 */
[----:B------:R-:W-:-:S07]  /*1a6b0*/  FADD R199, R199, R200 ;  /* 0x000000c8c7c77221 */ /* 0x000fce0000000000 */
[----:B------:R-:W1:Y:S01]  /*1a6c0*/  MUFU.EX2 R19, R19 ;  /* 0x0000001300137308 */ /* 0x000e620000000800 */
[----:B------:R-:W-:-:S07]  /*1a6d0*/  FADD R197, R197, R198 ;  /* 0x000000c6c5c57221 */ /* 0x000fce0000000000 */
[----:B------:R2:W-:Y:S08]  /*1a6e0*/  MUFU.EX2 R17, R153 ;  /* 0x0000009900117308 */ /* 0x0005f00000000800 */
[----:B------:R-:W1:Y:S01]  /*1a6f0*/  MUFU.EX2 R156, R156 ;  /* 0x0000009c009c7308 */ /* 0x000e620000000800 */
[----:B------:R-:W-:Y:S01]  /*1a700*/  FADD R194, R194, R199 ;  /* 0x000000c7c2c27221 */ /* 0x000fe20000000000 */
[----:B------:R-:W-:-:S03]  /*1a710*/  FADD R192, R192, R197 ;  /* 0x000000c5c0c07221 */ /* 0x000fc60000000000 */
        /* <DEDUP_REMOVED lines=9> */
[----:B------:R-:W-:Y:S01]  /*1a7b0*/  FADD R185, R185, R186 ;  /* 0x000000bab9b97221 */ /* 0x000fe20000000000 */
[----:B---3--:R-:W-:Y:S01]  /*1a7c0*/  FADD R152, R227, R154 ;  /* 0x0000009ae3987221 */ /* 0x008fe20000000000 */
[----:B--2---:R-:W-:-:S03]  /*1a7d0*/  FADD R153, R237, R155 ;  /* 0x0000009bed997221 */ /* 0x004fc60000000000 */
[----:B------:R-:W-:Y:S01]  /*1a7e0*/  FADD R152, R210, R152 ;  /* 0x00000098d2987221 */ /* 0x000fe20000000000 */
[----:B------:R-:W-:-:S03]  /*1a7f0*/  FADD R153, R245, R153 ;  /* 0x00000099f5997221 */ /* 0x000fc60000000000 */
[----:B------:R-:W-:Y:S01]  /*1a800*/  FADD R152, R231, R152 ;  /* 0x00000098e7987221 */ /* 0x000fe20000000000 */
[----:B------:R-:W-:-:S03]  /*1a810*/  FADD R153, R250, R153 ;  /* 0x00000099fa997221 */ /* 0x000fc60000000000 */
[----:B------:R-:W-:Y:S01]  /*1a820*/  FADD R194, R247, R152 ;  /* 0x00000098f7c27221 */ /* 0x000fe20000000000 */
[----:B0-----:R-:W-:Y:S01]  /*1a830*/  F2FP.F16.F32.PACK_AB R152, R21, R22 ;  /* 0x000000161598723e */ /* 0x001fe200000000ff */
[----:B------:R-:W-:Y:S01]  /*1a840*/  FADD R192, R229, R153 ;  /* 0x00000099e5c07221 */ /* 0x000fe20000000000 */
[----:B-1----:R-:W-:Y:S02]  /*1a850*/  F2FP.F16.F32.PACK_AB R153, R19, R20 ;  /* 0x000000141399723e */ /* 0x002fe400000000ff */
[----:B------:R-:W-:Y:S02]  /*1a860*/  F2FP.F16.F32.PACK_AB R154, R23, R18 ;  /* 0x00000012179a723e */ /* 0x000fe400000000ff */
[----:B------:R-:W-:-:S04]  /*1a870*/  F2FP.F16.F32.PACK_AB R155, R156, R17 ;  /* 0x000000119c9b723e */ /* 0x000fc800000000ff */
[----:B------:R-:W-:-:S06]  /*1a880*/  WARPGROUP.ARRIVE ;  /* 0x00000000000079c5 */ /* 0x000fcc0000000000 */
[----:B------:R-:W-:Y:S01]  /*1a890*/  HGMMA.64x256x16.F32 R24, R152, gdesc[UR32], R24, gsb0 ;  /* 0x03e0002098187df0 */ /* 0x000fe20008000818 */
        /* <DEDUP_REMOVED lines=18> */
[----:B------:R-:W-:Y:S02]  /*1a9c0*/  WARPGROUP.DEPBAR.LE gsb0, 0x0 ;  /* 0x00008000000079c5 */ /* 0x000fe40000010000 */
[----:B----4-:R-:W-:Y:S01]  /*1a9d0*/  FADD R152, R213, R192 ;  /* 0x000000c0d5987221 */ /* 0x010fe20000000000 */
[----:B------:R-:W-:Y:S02]  /*1a9e0*/  FADD R154, R15, R194 ;  /* 0x000000c20f9a7221 */ /* 0x000fe40000000000 */
[----:B------:R-:W2:Y:S01]  /*1a9f0*/  LDL.LU R15, [R1+0xa00] ;  /* 0x000a0000010f7983 */ /* 0x000ea20000300800 */
[----:B------:R-:W-:Y:S01]  /*1aa00*/  FADD R153, R244, R152 ;  /* 0x00000098f4997221 */ /* 0x000fe20000000000 */
[----:B------:R-:W-:Y:S02]  /*1aa10*/  FADD R152, R16, R154 ;  /* 0x0000009a10987221 */ /* 0x000fe40000000000 */
[----:B------:R-:W3:Y:S02]  /*1aa20*/  LDL.LU R16, [R1+0x9fc] ;  /* 0x0009fc0001107983 */ /* 0x000ee40000300800 */
[----:B------:R-:W-:Y:S01]  /*1aa30*/  FADD R152, R7, R152 ;  /* 0x0000009807987221 */ /* 0x000fe20000000000 */
[----:B------:R-:W-:Y:S01]  /*1aa40*/  FADD R153, R249, R153 ;  /* 0x00000099f9997221 */ /* 0x000fe20000000000 */
[----:B------:R1:W5:Y:S02]  /*1aa50*/  LDL.LU R7, [R1+0x9f8] ;  /* 0x0009f80001077983 */ /* 0x0003640000300800 */
[----:B------:R-:W-:-:S04]  /*1aa60*/  FADD R152, R6, R152 ;  /* 0x0000009806987221 */ /* 0x000fc80000000000 */
[----:B------:R-:W-:-:S04]  /*1aa70*/  FADD R152, R252, R152 ;  /* 0x00000098fc987221 */ /* 0x000fc80000000000 */
[----:B------:R-:W-:-:S04]  /*1aa80*/  FADD R152, R4, R152 ;  /* 0x0000009804987221 */ /* 0x000fc80000000000 */
[----:B------:R-:W-:-:S04]  /*1aa90*/  FADD R152, R2, R152 ;  /* 0x0000009802987221 */ /* 0x000fc80000000000 */
[----:B------:R-:W-:-:S04]  /*1aaa0*/  FADD R152, R3, R152 ;  /* 0x0000009803987221 */ /* 0x000fc80000000000 */
[----:B------:R-:W-:Y:S01]  /*1aab0*/  FADD R152, R242, R152 ;  /* 0x00000098f2987221 */ /* 0x000fe20000000000 */
[----:B------:R-:W-:Y:S02]  /*1aac0*/  FADD R153, R0, R153 ;  /* 0x0000009900997221 */ /* 0x000fe40000000000 */
[----:B------:R-:W4:Y:S01]  /*1aad0*/  LDL.LU R0, [R1+0x9f4] ;  /* 0x0009f40001007983 */ /* 0x000f220000300800 */
[----:B------:R-:W-:Y:S01]  /*1aae0*/  FADD R152, R246, R152 ;  /* 0x00000098f6987221 */ /* 0x000fe20000000000 */
[----:B------:R-:W-:Y:S02]  /*1aaf0*/  FADD R153, R12, R153 ;  /* 0x000000990c997221 */ /* 0x000fe40000000000 */
[----:B------:R1:W5:Y:S01]  /*1ab00*/  LDL.LU R6, [R1+0x9f0] ;  /* 0x0009f00001067983 */ /* 0x0003620000300800 */
[----:B------:R-:W-:-:S03]  /*1ab10*/  FADD R152, R251, R152 ;  /* 0x00000098fb987221 */ /* 0x000fc60000000000 */
[----:B------:R1:W5:Y:S01]  /*1ab20*/  LDL.LU R12, [R1+0x9ec] ;  /* 0x0009ec00010c7983 */ /* 0x0003620000300800 */
[----:B------:R-:W-:-:S03]  /*1ab30*/  FADD R152, R5, R152 ;  /* 0x0000009805987221 */ /* 0x000fc60000000000 */
[----:B------:R-:W4:Y:S04]  /*1ab40*/  LDL.LU R4, [R1+0x9e8] ;  /* 0x0009e80001047983 */ /* 0x000f280000300800 */
[----:B------:R1:W5:Y:S04]  /*1ab50*/  LDL.LU R2, [R1+0x9e4] ;  /* 0x0009e40001027983 */ /* 0x0003680000300800 */
[----:B------:R1:W5:Y:S04]  /*1ab60*/  LDL.LU R3, [R1+0x9e0] ;  /* 0x0009e00001037983 */ /* 0x0003680000300800 */
[----:B------:R-:W4:Y:S04]  /*1ab70*/  LDL.LU R5, [R1+0x9dc] ;  /* 0x0009dc0001057983 */ /* 0x000f280000300800 */
[----:B------:R-:W3:Y:S04]  /*1ab80*/  LDL.LU R171, [R1+0x590] ;  /* 0x0005900001ab7983 */ /* 0x000ee80000300800 */
[----:B------:R-:W2:Y:S04]  /*1ab90*/  LDL.LU R170, [R1+0x598] ;  /* 0x0005980001aa7983 */ /* 0x000ea80000300800 */
[----:B------:R-:W4:Y:S04]  /*1aba0*/  LDL.LU R169, [R1+0x59c] ;  /* 0x00059c0001a97983 */ /* 0x000f280000300800 */
[----:B------:R-:W4:Y:S04]  /*1abb0*/  LDL.LU R155, [R1+0x594] ;  /* 0x00059400019b7983 */ /* 0x000f280000300800 */
[----:B------:R-:W4:Y:S01]  /*1abc0*/  LDL R154, [R1+0x9a4] ;  /* 0x0009a400019a7983 */ /* 0x000f220000100800 */
[----:B------:R-:W-:-:S04]  /*1abd0*/  FADD R153, R239, R153 ;  /* 0x00000099ef997221 */ /* 0x000fc80000000000 */
[----:B------:R-:W-:-:S04]  /*1abe0*/  FADD R153, R241, R153 ;  /* 0x00000099f1997221 */ /* 0x000fc80000000000 */
[----:B------:R-:W-:-:S04]  /*1abf0*/  FADD R153, R243, R153 ;  /* 0x00000099f3997221 */ /* 0x000fc80000000000 */
[----:B------:R-:W-:-:S04]  /*1ac00*/  FADD R153, R248, R153 ;  /* 0x00000099f8997221 */ /* 0x000fc80000000000 */
[----:B------:R-:W-:-:S04]  /*1ac10*/  FADD R153, R230, R153 ;  /* 0x00000099e6997221 */ /* 0x000fc80000000000 */
[----:B------:R-:W-:-:S04]  /*1ac20*/  FADD R153, R235, R153 ;  /* 0x00000099eb997221 */ /* 0x000fc80000000000 */
[----:B------:R-:W-:Y:S01]  /*1ac30*/  FADD R153, R238, R153 ;  /* 0x00000099ee997221 */ /* 0x000fe20000000000 */
[----:B------:R-:W-:Y:S01]  /*1ac40*/  FADD R167, R167, R168 ;  /* 0x000000a8a7a77221 */ /* 0x000fe20000000000 */
[----:B------:R-:W-:Y:S02]  /*1ac50*/  FADD R165, R165, R166 ;  /* 0x000000a6a5a57221 */ /* 0x000fe40000000000 */
[----:B------:R-:W-:Y:S01]  /*1ac60*/  FADD R153, R240, R153 ;  /* 0x00000099f0997221 */ /* 0x000fe20000000000 */
[----:B------:R-:W-:Y:S01]  /*1ac70*/  FADD R152, R234, R152 ;  /* 0x00000098ea987221 */ /* 0x000fe20000000000 */
[----:B------:R-:W-:Y:S02]  /*1ac80*/  FADD R164, R164, R167 ;  /* 0x000000a7a4a47221 */ /* 0x000fe40000000000 */
[----:B------:R-:W-:Y:S01]  /*1ac90*/  FADD R153, R226, R153 ;  /* 0x00000099e2997221 */ /* 0x000fe20000000000 */
        /* <DEDUP_REMOVED lines=28> */
[----:B------:R-:W-:-:S02]  /*1ae60*/  FADD R17, R156, R17 ;  /* 0x000000119c117221 */ /* 0x000fc40000000000 */
[----:B------:R-:W0:Y:S04]  /*1ae70*/  SHFL.BFLY PT, R21, R20, 0x2, 0x1f ;  /* 0x0c401f0014157f89 */ /* 0x000e2800000e0000 */
[----:B------:R-:W1:Y:S04]  /*1ae80*/  SHFL.BFLY PT, R22, R19, 0x2, 0x1f ;  /* 0x0c401f0013167f89 */ /* 0x000e6800000e0000 */
[----:B------:R-:W1:Y:S04]  /*1ae90*/  SHFL.BFLY PT, R23, R18, 0x2, 0x1f ;  /* 0x0c401f0012177f89 */ /* 0x000e6800000e0000 */
[----:B------:R-:W1:Y:S01]  /*1aea0*/  SHFL.BFLY PT, R152, R17, 0x2, 0x1f ;  /* 0x0c401f0011987f89 */ /* 0x000e6200000e0000 */
[----:B------:R-:W1:Y:S01]  /*1aeb0*/  S2R R172, SR_CTAID.X ;  /* 0x0000000000ac7919 */ /* 0x000e620000002500 */
[----:B0-----:R-:W-:Y:S01]  /*1aec0*/  FADD R20, R20, R21 ;  /* 0x0000001514147221 */ /* 0x001fe20000000000 */
[----:B-1----:R-:W-:Y:S01]  /*1aed0*/  FADD R19, R19, R22 ;  /* 0x0000001613137221 */ /* 0x002fe20000000000 */
[----:B------:R-:W-:-:S03]  /*1aee0*/  FADD R18, R18, R23 ;  /* 0x0000001712127221 */ /* 0x000fc60000000000 */
[----:B------:R-:W0:Y:S01]  /*1aef0*/  SHFL.BFLY PT, R22, R20, 0x1, 0x1f ;  /* 0x0c201f0014167f89 */ /* 0x000e2200000e0000 */
[----:B------:R-:W-:-:S03]  /*1af00*/  FADD R17, R17, R152 ;  /* 0x0000009811117221 */ /* 0x000fc60000000000 */
[----:B------:R-:W1:Y:S04]  /*1af10*/  SHFL.BFLY PT, R23, R19, 0x1, 0x1f ;  /* 0x0c201f0013177f89 */ /* 0x000e6800000e0000 */
[----:B------:R-:W1:Y:S04]  /*1af20*/  SHFL.BFLY PT, R152, R18, 0x1, 0x1f ;  /* 0x0c201f0012987f89 */ /* 0x000e6800000e0000 */
[----:B------:R-:W1:Y:S01]  /*1af30*/  SHFL.BFLY PT, R153, R17, 0x1, 0x1f ;  /* 0x0c201f0011997f89 */ /* 0x000e6200000e0000 */
[----:B------:R-:W-:Y:S01]  /*1af40*/  UIADD3 UR61, UP0, UR61, 0x80, URZ ;  /* 0x000000803d3d7890 */ /* 0x000fe2000ff1e03f */
[----:B------:R-:W-:Y:S01]  /*1af50*/  SHF.L.U32 R172, R172, 0x8, RZ ;  /* 0x00000008acac7819 */ /* 0x000fe200000006ff */
[----:B0-----:R-:W-:Y:S01]  /*1af60*/  FADD R22, R20, R22 ;  /* 0x0000001614167221 */ /* 0x001fe20000000000 */
[----:B-1----:R-:W-:Y:S01]  /*1af70*/  FADD R19, R19, R23 ;  /* 0x0000001713137221 */ /* 0x002fe20000000000 */
[----:B------:R-:W-:Y:S01]  /*1af80*/  FADD R18, R18, R152 ;  /* 0x0000009812127221 */ /* 0x000fe20000000000 */
[----:B------:R-:W-:Y:S01]  /*1af90*/  FADD R17, R17, R153 ;  /* 0x0000009911117221 */ /* 0x000fe20000000000 */
[----:B------:R-:W-:Y:S01]  /*1afa0*/  UIADD3.X UR60, URZ, UR60, URZ, UP0, !UPT ;  /* 0x0000003c3f3c7290 */ /* 0x000fe200087fe43f */
[----:B------:R-:W-:-:S05]  /*1afb0*/  VIADD R172, R172, 0x100 ;  /* 0x00000100acac7836 */ /* 0x000fca0000000000 */
[----:B------:R-:W-:Y:S02]  /*1afc0*/  ISETP.LE.U32.AND P0, PT, R172, UR61, PT ;  /* 0x0000003dac007c0c */ /* 0x000fe4000bf03070 */
[----:B------:R-:W-:-:S04]  /*1afd0*/  MOV R21, UR60 ;  /* 0x0000003c00157c02 */ /* 0x000fc80008000f00 */
[----:B------:R-:W-:Y:S01]  /*1afe0*/  ISETP.GE.U32.AND.EX P0, PT, R21, RZ, PT, P0 ;  /* 0x000000ff1500720c */ /* 0x000fe20003f06100 */
[----:B---3--:R-:W-:Y:S01]  /*1aff0*/  FFMA R171, R16, R171, R22 ;  /* 0x000000ab10ab7223 */ /* 0x008fe20000000016 */
[----:B--2---:R-:W-:-:S04]  /*1b000*/  FFMA R170, R15, R170, R19 ;  /* 0x000000aa0faa7223 */ /* 0x004fc80000000013 */
[----:B------:R1:W-:Y:S01]  /*1b010*/  STL [R1+0x590], R171 ;  /* 0x000590ab01007387 */ /* 0x0003e20000100800 */
[----:B----4-:R-:W-:-:S03]  /*1b020*/  FFMA R169, R14, R169, R18 ;  /* 0x000000a90ea97223 */ /* 0x010fc60000000012 */
[----:B------:R1:W-:Y:S01]  /*1b030*/  STL [R1+0x598], R170 ;  /* 0x000598aa01007387 */ /* 0x0003e20000100800 */
[----:B------:R-:W-:-:S03]  /*1b040*/  FFMA R155, R13, R155, R17 ;  /* 0x0000009b0d9b7223 */ /* 0x000fc60000000011 */
[----:B------:R1:W-:Y:S04]  /*1b050*/  STL [R1+0x59c], R169 ;  /* 0x00059ca901007387 */ /* 0x0003e80000100800 */
[----:B------:R1:W-:Y:S04]  /*1b060*/  STL [R1+0x594], R155 ;  /* 0x0005949b01007387 */ /* 0x0003e80000100800 */
[----:B------:R1:W-:Y:S04]  /*1b070*/  STL [R1+0x35c], R11 ;  /* 0x00035c0b01007387 */ /* 0x0003e80000100800 */
[----:B------:R1:W-:Y:S04]  /*1b080*/  STL [R1+0x358], R10 ;  /* 0x0003580a01007387 */ /* 0x0003e80000100800 */
[----:B------:R1:W-:Y:S04]  /*1b090*/  STL [R1+0x364], R9 ;  /* 0x0003640901007387 */ /* 0x0003e80000100800 */
[----:B------:R1:W-:Y:S01]  /*1b0a0*/  STL [R1+0x360], R8 ;  /* 0x0003600801007387 */ /* 0x0003e20000100800 */
[----:B------:R-:W-:Y:S01]  /*1b0b0*/  IMAD R0, R154, 0x80, R0 ;  /* 0x000000809a007824 */ /* 0x000fe200078e0200 */
[----:B------:R-:W-:Y:S01]  /*1b0c0*/  LEA R4, R5, R4, 0x7 ;  /* 0x0000000405047211 */ /* 0x000fe200078e38ff */
[----:B------:R-:W-:Y:S06]  /*1b0d0*/  @!P0 BRA `(.L_x_1) ;  /* 0xffffff0800a48947 */ /* 0x000fec000383ffff */
.L_x_0:
[----:B------:R-:W2:Y:S01]  /*1b0e0*/  LDL.LU R14, [R1+0x594] ;  /* 0x00059400010e7983 */ /* 0x000ea20000300800 */
[----:B-----5:R-:W-:Y:S01]  /*1b0f0*/  FMUL R3, R26, 0.25 ;  /* 0x3e8000001a037820 */ /* 0x020fe20000400000 */
[----:B------:R-:W-:Y:S02]  /*1b100*/  ULDC.64 UR8, c[0x0][0x270] ;  /* 0x00009c0000087ab9 */ /* 0x000fe40000000a00 */
[----:B------:R-:W3:Y:S04]  /*1b110*/  LDL.LU R13, [R1+0x59c] ;  /* 0x00059c00010d7983 */ /* 0x000ee80000300800 */
[----:B------:R-:W4:Y:S04]  /*1b120*/  LDL.LU R15, [R1+0x598] ;  /* 0x00059800010f7983 */ /* 0x000f280000300800 */
[----:B------:R-:W-:Y:S04]  /*1b130*/  STL [R1+0x9e8], R10 ;  /* 0x0009e80a01007387 */ /* 0x000fe80000100800 */
[----:B------:R-:W-:Y:S04]  /*1b140*/  STL [R1+0x9e4], R11 ;  /* 0x0009e40b01007387 */ /* 0x000fe80000100800 */
[----:B------:R1:W-:Y:S04]  /*1b150*/  STL [R1+0x9e0], R8 ;  /* 0x0009e00801007387 */ /* 0x0003e80000100800 */
[----:B------:R0:W-:Y:S04]  /*1b160*/  STL [R1+0x9dc], R9 ;  /* 0x0009dc0901007387 */ /* 0x0001e80000100800 */
[----:B------:R-:W3:Y:S01]  /*1b170*/  LDL.LU R4, [R1+0x590] ;  /* 0x0005900001047983 */ /* 0x000ee20000300800 */
[----:B------:R-:W-:Y:S01]  /*1b180*/  BAR.SYNC.DEFER_BLOCKING 0x0 ;  /* 0x0000000000007b1d */ /* 0x000fe20000010000 */
[----:B--2---:R-:W-:Y:S01]  /*1b190*/  IMAD.MOV.U32 R5, RZ, RZ, R14 ;  /* 0x000000ffff057224 */ /* 0x004fe200078e000e */
[----:B------:R-:W-:-:S04]  /*1b1a0*/  MOV R14, 0x3dc6b27f ;  /* 0x3dc6b27f000e7802 */ /* 0x000fc80000000f00 */
[C---:B------:R-:W-:Y:S02]  /*1b1b0*/  FSETP.GT.AND P3, PT, |R5|.reuse, 8.50705917302346158658e+37, PT ;  /* 0x7e8000000500780b */ /* 0x040fe40003f64200 */
[----:B------:R-:W-:Y:S02]  /*1b1c0*/  FSETP.GEU.AND P4, PT, R5, 1.175494350822287508e-38, PT ;  /* 0x008000000500780b */ /* 0x000fe40003f8e000 */
[----:B------:R-:W-:Y:S01]  /*1b1d0*/  FSEL R26, R3, R26, P3 ;  /* 0x0000001a031a7208 */ /* 0x000fe20001800000 */
[C---:B---3--:R-:W-:Y:S01]  /*1b1e0*/  FMUL R2, R4.reuse, 8388608 ;  /* 0x4b00000004027820 */ /* 0x048fe20000400000 */
[----:B------:R-:W-:-:S04]  /*1b1f0*/  FSETP.GEU.AND P0, PT, R4, 1.175494350822287508e-38, PT ;  /* 0x008000000400780b */ /* 0x000fc80003f0e000 */
[----:B------:R-:W-:-:S04]  /*1b200*/  FSEL R2, R2, R4, !P0 ;  /* 0x0000000402027208 */ /* 0x000fc80004000000 */
[C---:B------:R-:W-:Y:S02]  /*1b210*/  IADD3 R0, R2.reuse, -0x3f3504f3, RZ ;  /* 0xc0cafb0d02007810 */ /* 0x040fe40007ffe0ff */
[----:B------:R-:W-:Y:S02]  /*1b220*/  FSETP.NEU.AND P2, PT, R2, RZ, PT ;  /* 0x000000ff0200720b */ /* 0x000fe40003f4d000 */
[----:B------:R-:W-:-:S04]  /*1b230*/  LOP3.LUT R0, R0, 0xff800000, RZ, 0xc0, !PT ;  /* 0xff80000000007812 */ /* 0x000fc800078ec0ff */
[----:B------:R-:W-:Y:S01]  /*1b240*/  I2FP.F32.S32 R6, R0 ;  /* 0x0000000000067245 */ /* 0x000fe20000201400 */
[----:B------:R-:W-:-:S04]  /*1b250*/  IMAD.IADD R3, R2, 0x1, -R0 ;  /* 0x0000000102037824 */ /* 0x000fc800078e0a00 */
[----:B------:R-:W-:Y:S01]  /*1b260*/  FADD R0, R3, -1 ;  /* 0xbf80000003007421 */ /* 0x000fe20000000000 */
[----:B------:R-:W-:Y:S02]  /*1b270*/  FSEL R3, RZ, -23, P0 ;  /* 0xc1b80000ff037808 */ /* 0x000fe40000000000 */
[----:B------:R-:W-:-:S03]  /*1b280*/  ISETP.GE.U32.AND P0, PT, R2, 0x7f800000, PT ;  /* 0x7f8000000200780c */ /* 0x000fc60003f06070 */
[----:B------:R-:W-:Y:S01]  /*1b290*/  FFMA.FTZ R6, R6, 1.1920928955078125e-07, R3 ;  /* 0x3400000006067823 */ /* 0x000fe20000010003 */
[----:B------:R-:W-:-:S04]  /*1b2a0*/  FFMA.FTZ R3, R0, R14, -0.16845393180847167969 ;  /* 0xbe2c7f3000037423 */ /* 0x000fc8000001000e */
[----:B------:R-:W-:-:S04]  /*1b2b0*/  FFMA.FTZ R3, R0, R3, 0.1716887056827545166 ;  /* 0x3e2fcf2a00037423 */ /* 0x000fc80000010003 */
[----:B------:R-:W-:-:S04]  /*1b2c0*/  FFMA.FTZ R3, R0, R3, -0.17900948226451873779 ;  /* 0xbe374e4300037423 */ /* 0x000fc80000010003 */
[----:B------:R-:W-:-:S04]  /*1b2d0*/  FFMA.FTZ R3, R0, R3, 0.20512372255325317383 ;  /* 0x3e520bf400037423 */ /* 0x000fc80000010003 */
[----:B------:R-:W-:-:S04]  /*1b2e0*/  FFMA.FTZ R3, R0, R3, -0.24046532809734344482 ;  /* 0xbe763c8b00037423 */ /* 0x000fc80000010003 */
[----:B------:R-:W-:-:S04]  /*1b2f0*/  FFMA.FTZ R3, R0, R3, 0.28857114911079406738 ;  /* 0x3e93bf9900037423 */ /* 0x000fc80000010003 */
[----:B------:R-:W-:-:S04]  /*1b300*/  FFMA.FTZ R3, R0, R3, -0.36067417263984680176 ;  /* 0xbeb8aa4900037423 */ /* 0x000fc80000010003 */
[----:B------:R-:W-:-:S04]  /*1b310*/  FFMA.FTZ R3, R0, R3, 0.48089820146560668945 ;  /* 0x3ef6384a00037423 */ /* 0x000fc80000010003 */
[----:B------:R-:W-:-:S04]  /*1b320*/  FFMA.FTZ R3, R0, R3, -0.72134751081466674805 ;  /* 0xbf38aa3b00037423 */ /* 0x000fc80000010003 */
[----:B------:R-:W-:-:S04]  /*1b330*/  FMUL R3, R0, R3 ;  /* 0x0000000300037220 */ /* 0x000fc80000400000 */
[----:B------:R-:W-:-:S04]  /*1b340*/  FMUL R3, R0, R3 ;  /* 0x0000000300037220 */ /* 0x000fc80000400000 */
[----:B------:R-:W-:Y:S01]  /*1b350*/  FFMA.FTZ R0, R0, 1.4426950216293334961, R3 ;  /* 0x3fb8aa3b00007823 */ /* 0x000fe20000010003 */
[----:B----4-:R-:W-:-:S03]  /*1b360*/  IMAD.MOV.U32 R3, RZ, RZ, R15 ;  /* 0x000000ffff037224 */ /* 0x010fc600078e000f */
[----:B------:R-:W-:Y:S01]  /*1b370*/  FADD R220, R6, R0 ;  /* 0x0000000006dc7221 */ /* 0x000fe20000000000 */
[C---:B------:R-:W-:Y:S01]  /*1b380*/  FMUL R7, R3.reuse, 8388608 ;  /* 0x4b00000003077820 */ /* 0x040fe20000400000 */
[----:B------:R-:W-:Y:S02]  /*1b390*/  FSETP.GEU.AND P1, PT, R3, 1.175494350822287508e-38, PT ;  /* 0x008000000300780b */ /* 0x000fe40003f2e000 */
[----:B------:R-:W-:Y:S02]  /*1b3a0*/  @P0 MOV R0, 0x7f800000 ;  /* 0x7f80000000000802 */ /* 0x000fe40000000f00 */
[----:B------:R-:W-:-:S03]  /*1b3b0*/  FSEL R7, R7, R3, !P1 ;  /* 0x0000000307077208 */ /* 0x000fc60004800000 */
[----:B------:R-:W-:Y:S01]  /*1b3c0*/  @P0 FFMA.FTZ R220, R2, R0, +INF ;  /* 0x7f80000002dc0423 */ /* 0x000fe20000010000 */
[----:B------:R-:W-:Y:S01]  /*1b3d0*/  FSEL R2, RZ, -23, P1 ;  /* 0xc1b80000ff027808 */ /* 0x000fe20000800000 */
[C---:B------:R-:W-:Y:S01]  /*1b3e0*/  VIADD R0, R7.reuse, 0xc0cafb0d ;  /* 0xc0cafb0d07007836 */ /* 0x040fe20000000000 */
[C---:B------:R-:W-:Y:S02]  /*1b3f0*/  ISETP.GE.U32.AND P0, PT, R7.reuse, 0x7f800000, PT ;  /* 0x7f8000000700780c */ /* 0x040fe40003f06070 */
[----:B------:R-:W-:Y:S01]  /*1b400*/  FSETP.NEU.AND P1, PT, R7, RZ, PT ;  /* 0x000000ff0700720b */ /* 0x000fe20003f2d000 */
[----:B------:R2:W-:Y:S01]  /*1b410*/  STL [R1+0x9ec], R220 ;  /* 0x0009ecdc01007387 */ /* 0x0005e20000100800 */
[----:B------:R-:W-:-:S04]  /*1b420*/  LOP3.LUT R0, R0, 0xff800000, RZ, 0xc0, !PT ;  /* 0xff80000000007812 */ /* 0x000fc800078ec0ff */
[-C--:B------:R-:W-:Y:S02]  /*1b430*/  IADD3 R6, R7, -R0.reuse, RZ ;  /* 0x8000000007067210 */ /* 0x080fe40007ffe0ff */
[----:B------:R-:W-:-:S05]  /*1b440*/  I2FP.F32.S32 R0, R0 ;  /* 0x0000000000007245 */ /* 0x000fca0000201400 */
[----:B------:R-:W-:Y:S01]  /*1b450*/  FFMA.FTZ R12, R0, 1.1920928955078125e-07, R2 ;  /* 0x34000000000c7823 */ /* 0x000fe20000010002 */
[----:B------:R-:W-:-:S04]  /*1b460*/  FADD R0, R6, -1 ;  /* 0xbf80000006007421 */ /* 0x000fc80000000000 */
        /* <DEDUP_REMOVED lines=12> */
[----:B------:R-:W-:-:S03]  /*1b530*/  MOV R2, R13 ;  /* 0x0000000d00027202 */ /* 0x000fc60000000f00 */
[----:B------:R-:W-:Y:S01]  /*1b540*/  FADD R215, R12, R0 ;  /* 0x000000000cd77221 */ /* 0x000fe20000000000 */
[----:B------:R-:W-:Y:S02]  /*1b550*/  @P0 IMAD.MOV.U32 R0, RZ, RZ, 0x7f800000 ;  /* 0x7f800000ff000424 */ /* 0x000fe400078e00ff */
[C---:B------:R-:W-:Y:S02]  /*1b560*/  FMUL R6, R2.reuse, 8388608 ;  /* 0x4b00000002067820 */ /* 0x040fe40000400000 */
[----:B------:R-:W-:Y:S01]  /*1b570*/  @P0 FFMA.FTZ R215, R7, R0, +INF ;  /* 0x7f80000007d70423 */ /* 0x000fe20000010000 */
[----:B------:R-:W-:-:S04]  /*1b580*/  FSETP.GEU.AND P0, PT, R2, 1.175494350822287508e-38, PT ;  /* 0x008000000200780b */ /* 0x000fc80003f0e000 */
[----:B------:R-:W-:Y:S01]  /*1b590*/  FSEL R6, R6, R2, !P0 ;  /* 0x0000000206067208 */ /* 0x000fe20004000000 */
[----:B------:R-:W-:Y:S01]  /*1b5a0*/  STL [R1+0x9f0], R215 ;  /* 0x0009f0d701007387 */ /* 0x000fe20000100800 */
[----:B------:R-:W-:Y:S02]  /*1b5b0*/  FSEL R7, RZ, -23, P0 ;  /* 0xc1b80000ff077808 */ /* 0x000fe40000000000 */
[C---:B------:R-:W-:Y:S01]  /*1b5c0*/  ISETP.GE.U32.AND P0, PT, R6.reuse, 0x7f800000, PT ;  /* 0x7f8000000600780c */ /* 0x040fe20003f06070 */
[----:B------:R-:W-:-:S05]  /*1b5d0*/  VIADD R0, R6, 0xc0cafb0d ;  /* 0xc0cafb0d06007836 */ /* 0x000fca0000000000 */
        /* <DEDUP_REMOVED lines=17> */
[----:B------:R-:W-:-:S03]  /*1b6f0*/  FSEL R7, RZ, -23, P4 ;  /* 0xc1b80000ff077808 */ /* 0x000fc60002000000 */
[----:B------:R-:W-:Y:S01]  /*1b700*/  FADD R213, R13, R0 ;  /* 0x000000000dd57221 */ /* 0x000fe20000000000 */
[----:B------:R-:W-:-:S04]  /*1b710*/  @P0 IMAD.MOV.U32 R0, RZ, RZ, 0x7f800000 ;  /* 0x7f800000ff000424 */ /* 0x000fc800078e00ff */
[C---:B------:R-:W-:Y:S01]  /*1b720*/  @P0 FFMA.FTZ R213, R6.reuse, R0, +INF ;  /* 0x7f80000006d50423 */ /* 0x040fe20000010000 */
[----:B------:R-:W-:Y:S01]  /*1b730*/  FMUL R0, R5, 8388608 ;  /* 0x4b00000005007820 */ /* 0x000fe20000400000 */
[----:B------:R-:W-:-:S03]  /*1b740*/  FSETP.NEU.AND P0, PT, R6, RZ, PT ;  /* 0x000000ff0600720b */ /* 0x000fc60003f0d000 */
[----:B------:R3:W-:Y:S01]  /*1b750*/  STL [R1+0x9f4], R213 ;  /* 0x0009f4d501007387 */ /* 0x0007e20000100800 */
[----:B------:R-:W-:Y:S02]  /*1b760*/  FSEL R0, R0, R5, !P4 ;  /* 0x0000000500007208 */ /* 0x000fe40006000000 */
[C---:B------:R-:W-:Y:S01]  /*1b770*/  FSETP.GEU.AND P4, PT, |R5|.reuse, 1.175494350822287508e-38, PT ;  /* 0x008000000500780b */ /* 0x040fe20003f8e200 */
[----:B------:R-:W-:Y:S01]  /*1b780*/  @P3 FMUL R5, R5, 0.25 ;  /* 0x3e80000005053820 */ /* 0x000fe20000400000 */
[----:B------:R-:W-:-:S04]  /*1b790*/  IADD3 R6, R0, -0x3f3504f3, RZ ;  /* 0xc0cafb0d00067810 */ /* 0x000fc80007ffe0ff */
[----:B------:R-:W-:-:S05]  /*1b7a0*/  LOP3.LUT R6, R6, 0xff800000, RZ, 0xc0, !PT ;  /* 0xff80000006067812 */ /* 0x000fca00078ec0ff */
[----:B------:R-:W-:Y:S01]  /*1b7b0*/  IMAD.IADD R12, R0, 0x1, -R6 ;  /* 0x00000001000c7824 */ /* 0x000fe200078e0a06 */
[----:B------:R-:W-:Y:S01]  /*1b7c0*/  I2FP.F32.S32 R6, R6 ;  /* 0x0000000600067245 */ /* 0x000fe20000201400 */
[----:B------:R-:W-:Y:S01]  /*1b7d0*/  @!P4 FMUL R5, R5, 16777216 ;  /* 0x4b8000000505c820 */ /* 0x000fe20000400000 */
[----:B------:R-:W-:Y:S01]  /*1b7e0*/  FSETP.GT.AND P5, PT, |R3|, 8.50705917302346158658e+37, PT ;  /* 0x7e8000000300780b */ /* 0x000fe20003fa4200 */
[----:B------:R-:W-:Y:S02]  /*1b7f0*/  @!P4 FMUL R26, R26, 16777216 ;  /* 0x4b8000001a1ac820 */ /* 0x000fe40000400000 */
[----:B------:R-:W-:Y:S01]  /*1b800*/  FFMA.FTZ R13, R6, 1.1920928955078125e-07, R7 ;  /* 0x34000000060d7823 */ /* 0x000fe20000010007 */
[----:B------:R-:W-:Y:S01]  /*1b810*/  FADD R6, R12, -1 ;  /* 0xbf8000000c067421 */ /* 0x000fe20000000000 */
[----:B------:R-:W1:Y:S03]  /*1b820*/  MUFU.RCP R5, R5 ;  /* 0x0000000500057308 */ /* 0x000e660000001000 */
        /* <DEDUP_REMOVED lines=11> */
[----:B------:R-:W-:-:S04]  /*1b8e0*/  FFMA.FTZ R6, R6, 1.4426950216293334961, R7 ;  /* 0x3fb8aa3b06067823 */ /* 0x000fc80000010007 */
[----:B------:R-:W-:Y:S01]  /*1b8f0*/  FADD R208, R13, R6 ;  /* 0x000000060dd07221 */ /* 0x000fe20000000000 */
[----:B------:R-:W-:-:S05]  /*1b900*/  FMUL R6, R151, 0.25 ;  /* 0x3e80000097067820 */ /* 0x000fca0000400000 */
[----:B------:R-:W-:Y:S01]  /*1b910*/  FSEL R151, R6, R151, P3 ;  /* 0x0000009706977208 */ /* 0x000fe20001800000 */
[----:B------:R-:W-:-:S04]  /*1b920*/  FMUL R6, R150, 0.25 ;  /* 0x3e80000096067820 */ /* 0x000fc80000400000 */
[----:B------:R-:W-:Y:S01]  /*1b930*/  @!P4 FMUL R151, R151, 16777216 ;  /* 0x4b8000009797c820 */ /* 0x000fe20000400000 */
[----:B------:R-:W-:Y:S01]  /*1b940*/  FSEL R150, R6, R150, P3 ;  /* 0x0000009606967208 */ /* 0x000fe20001800000 */
[----:B------:R-:W-:Y:S02]  /*1b950*/  FMUL R6, R147, 0.25 ;  /* 0x3e80000093067820 */ /* 0x000fe40000400000 */
[----:B-1----:R-:W-:Y:S01]  /*1b960*/  FMUL R8, R5, R151 ;  /* 0x0000009705087220 */ /* 0x002fe20000400000 */
[----:B------:R-:W-:Y:S01]  /*1b970*/  FMUL R7, R28, 0.25 ;  /* 0x3e8000001c077820 */ /* 0x000fe20000400000 */
[----:B------:R-:W-:Y:S01]  /*1b980*/  FMUL R12, R25, 0.25 ;  /* 0x3e800000190c7820 */ /* 0x000fe20000400000 */
[----:B------:R-:W-:Y:S01]  /*1b990*/  FSEL R147, R6, R147, P3 ;  /* 0x0000009306937208 */ /* 0x000fe20001800000 */
[----:B------:R-:W-:Y:S01]  /*1b9a0*/  FMUL R6, R146, 0.25 ;  /* 0x3e80000092067820 */ /* 0x000fe20000400000 */
[----:B------:R1:W-:Y:S01]  /*1b9b0*/  STL [R1+0x9f8], R8 ;  /* 0x0009f80801007387 */ /* 0x0003e20000100800 */
[----:B------:R-:W-:Y:S01]  /*1b9c0*/  FSETP.GEU.AND P6, PT, |R2|, 1.175494350822287508e-38, PT ;  /* 0x008000000200780b */ /* 0x000fe20003fce200 */
[----:B------:R-:W-:Y:S01]  /*1b9d0*/  @!P4 FMUL R150, R150, 16777216 ;  /* 0x4b8000009696c820 */ /* 0x000fe20000400000 */
[----:B------:R-:W-:Y:S01]  /*1b9e0*/  @!P4 FMUL R147, R147, 16777216 ;  /* 0x4b8000009393c820 */ /* 0x000fe20000400000 */
[----:B------:R-:W-:Y:S01]  /*1b9f0*/  FSEL R146, R6, R146, P3 ;  /* 0x0000009206927208 */ /* 0x000fe20001800000 */
[----:B------:R-:W-:Y:S01]  /*1ba00*/  FMUL R6, R143, 0.25 ;  /* 0x3e8000008f067820 */ /* 0x000fe20000400000 */
[----:B------:R-:W4:Y:S01]  /*1ba10*/  LDL.LU R20, [R1+0x8] ;  /* 0x0000080001147983 */ /* 0x000f220000300800 */
[C---:B------:R-:W-:Y:S01]  /*1ba20*/  FMUL R10, R5.reuse, R147 ;  /* 0x00000093050a7220 */ /* 0x040fe20000400000 */
[C---:B0-----:R-:W-:Y:S01]  /*1ba30*/  FMUL R9, R5.reuse, R150 ;  /* 0x0000009605097220 */ /* 0x041fe20000400000 */
[----:B------:R-:W-:Y:S01]  /*1ba40*/  @!P4 FMUL R146, R146, 16777216 ;  /* 0x4b8000009292c820 */ /* 0x000fe20000400000 */
[----:B------:R-:W-:Y:S01]  /*1ba50*/  FSEL R143, R6, R143, P3 ;  /* 0x0000008f068f7208 */ /* 0x000fe20001800000 */
[----:B------:R-:W-:Y:S01]  /*1ba60*/  FMUL R6, R142, 0.25 ;  /* 0x3e8000008e067820 */ /* 0x000fe20000400000 */
[----:B------:R-:W4:Y:S01]  /*1ba70*/  LDL.LU R21, [R1+0x1fc] ;  /* 0x0001fc0001157983 */ /* 0x000f220000300800 */
[----:B------:R-:W-:-:S02]  /*1ba80*/  FMUL R11, R5, R146 ;  /* 0x00000092050b7220 */ /* 0x000fc40000400000 */
[----:B------:R-:W-:Y:S01]  /*1ba90*/  @!P4 FMUL R143, R143, 16777216 ;  /* 0x4b8000008f8fc820 */ /* 0x000fe20000400000 */
[----:B------:R-:W-:Y:S01]  /*1baa0*/  FSEL R142, R6, R142, P3 ;  /* 0x0000008e068e7208 */ /* 0x000fe20001800000 */
[----:B------:R-:W-:-:S04]  /*1bab0*/  FMUL R6, R139, 0.25 ;  /* 0x3e8000008b067820 */ /* 0x000fc80000400000 */
[----:B------:R-:W-:Y:S01]  /*1bac0*/  @!P4 FMUL R142, R142, 16777216 ;  /* 0x4b8000008e8ec820 */ /* 0x000fe20000400000 */
[----:B------:R-:W-:Y:S01]  /*1bad0*/  FSEL R139, R6, R139, P3 ;  /* 0x0000008b068b7208 */ /* 0x000fe20001800000 */
[----:B------:R-:W-:Y:S02]  /*1bae0*/  FMUL R6, R138, 0.25 ;  /* 0x3e8000008a067820 */ /* 0x000fe40000400000 */
[----:B--2---:R-:W-:Y:S02]  /*1baf0*/  FMUL R220, R5, R142 ;  /* 0x0000008e05dc7220 */ /* 0x004fe40000400000 */
[----:B------:R-:W-:Y:S01]  /*1bb00*/  @!P4 FMUL R139, R139, 16777216 ;  /* 0x4b8000008b8bc820 */ /* 0x000fe20000400000 */
[----:B------:R-:W-:Y:S01]  /*1bb10*/  FSEL R138, R6, R138, P3 ;  /* 0x0000008a068a7208 */ /* 0x000fe20001800000 */
[----:B------:R-:W-:Y:S02]  /*1bb20*/  FMUL R6, R135, 0.25 ;  /* 0x3e80000087067820 */ /* 0x000fe40000400000 */
[----:B---3--:R-:W-:-:S02]  /*1bb30*/  FMUL R213, R5, R139 ;  /* 0x0000008b05d57220 */ /* 0x008fc40000400000 */
[----:B------:R-:W-:Y:S01]  /*1bb40*/  @!P4 FMUL R138, R138, 16777216 ;  /* 0x4b8000008a8ac820 */ /* 0x000fe20000400000 */
[----:B------:R-:W-:Y:S01]  /*1bb50*/  FSEL R135, R6, R135, P3 ;  /* 0x0000008706877208 */ /* 0x000fe20001800000 */
[----:B------:R-:W-:-:S04]  /*1bb60*/  FMUL R6, R134, 0.25 ;  /* 0x3e80000086067820 */ /* 0x000fc80000400000 */
[----:B------:R-:W-:Y:S01]  /*1bb70*/  @!P4 FMUL R135, R135, 16777216 ;  /* 0x4b8000008787c820 */ /* 0x000fe20000400000 */
[----:B------:R-:W-:Y:S01]  /*1bb80*/  FSEL R134, R6, R134, P3 ;  /* 0x0000008606867208 */ /* 0x000fe20001800000 */
[----:B------:R-:W-:Y:S01]  /*1bb90*/  FMUL R6, R131, 0.25 ;  /* 0x3e80000083067820 */ /* 0x000fe20000400000 */
[----:B------:R-:W-:-:S03]  /*1bba0*/  FMUL R215, R5, R138 ;  /* 0x0000008a05d77220 */ /* 0x000fc60000400000 */
[----:B------:R-:W-:Y:S01]  /*1bbb0*/  @!P4 FMUL R134, R134, 16777216 ;  /* 0x4b8000008686c820 */ /* 0x000fe20000400000 */
[----:B------:R-:W-:Y:S01]  /*1bbc0*/  FSEL R131, R6, R131, P3 ;  /* 0x0000008306837208 */ /* 0x000fe20001800000 */
[----:B------:R-:W-:Y:S01]  /*1bbd0*/  FMUL R6, R130, 0.25 ;  /* 0x3e80000082067820 */ /* 0x000fe20000400000 */
[C---:B-1----:R-:W-:Y:S01]  /*1bbe0*/  FMUL R8, R5.reuse, R135 ;  /* 0x0000008705087220 */ /* 0x042fe20000400000 */
[----:B------:R-:W-:Y:S02]  /*1bbf0*/  FMUL R252, R5, R134 ;  /* 0x0000008605fc7220 */ /* 0x000fe40000400000 */
[----:B------:R-:W-:Y:S01]  /*1bc00*/  @!P4 FMUL R131, R131, 16777216 ;  /* 0x4b8000008383c820 */ /* 0x000fe20000400000 */
[----:B------:R-:W-:Y:S01]  /*1bc10*/  FSEL R130, R6, R130, P3 ;  /* 0x0000008206827208 */ /* 0x000fe20001800000 */
[----:B------:R-:W-:-:S04]  /*1bc20*/  FMUL R6, R127, 0.25 ;  /* 0x3e8000007f067820 */ /* 0x000fc80000400000 */
        /* <DEDUP_REMOVED lines=137> */
[----:B------:R-:W-:Y:S02]  /*1c4c0*/  FMUL R6, R35, 0.25 ;  /* 0x3e80000023067820 */ /* 0x000fe40000400000 */
[C---:B------:R-:W-:Y:S02]  /*1c4d0*/  FMUL R151, R5.reuse, R39 ;  /* 0x0000002705977220 */ /* 0x040fe40000400000 */
[----:B------:R-:W-:Y:S01]  /*1c4e0*/  @!P4 FMUL R38, R38, 16777216 ;  /* 0x4b8000002626c820 */ /* 0x000fe20000400000 */
[----:B------:R-:W-:Y:S01]  /*1c4f0*/  FSEL R35, R6, R35, P3 ;  /* 0x0000002306237208 */ /* 0x000fe20001800000 */
[----:B------:R-:W-:Y:S02]  /*1c500*/  FMUL R6, R34, 0.25 ;  /* 0x3e80000022067820 */ /* 0x000fe40000400000 */
[----:B------:R-:W-:-:S02]  /*1c510*/  FMUL R150, R5, R38 ;  /* 0x0000002605967220 */ /* 0x000fc40000400000 */
        /* <DEDUP_REMOVED lines=11> */
[----:B------:R-:W-:Y:S01]  /*1c5d0*/  FMUL R6, R5, R143 ;  /* 0x0000008f05067220 */ /* 0x000fe20000400000 */
[----:B------:R-:W-:-:S03]  /*1c5e0*/  FSETP.GT.AND P3, PT, |R2|, 8.50705917302346158658e+37, PT ;  /* 0x7e8000000200780b */ /* 0x000fc60003f64200 */
[----:B------:R-:W-:Y:S01]  /*1c5f0*/  @!P4 FMUL R27, R27, 16777216 ;  /* 0x4b8000001b1bc820 */ /* 0x000fe20000400000 */
[----:B------:R0:W-:Y:S04]  /*1c600*/  STL [R1+0x208], R6 ;  /* 0x0002080601007387 */ /* 0x0001e80000100800 */
[----:B------:R-:W2:Y:S04]  /*1c610*/  LDL.LU R22, [R1+0x1f8] ;  /* 0x0001f80001167983 */ /* 0x000ea80000300800 */
[----:B------:R-:W3:Y:S01]  /*1c620*/  LDL.LU R23, [R1+0x1ec] ;  /* 0x0001ec0001177983 */ /* 0x000ee20000300800 */
[----:B0-----:R-:W-:-:S03]  /*1c630*/  FMUL R6, R24, 0.25 ;  /* 0x3e80000018067820 */ /* 0x001fc60000400000 */
[----:B------:R-:W3:Y:S02]  /*1c640*/  LDL.LU R143, [R1+0x1bc] ;  /* 0x0001bc00018f7983 */ /* 0x000ee40000300800 */
[----:B------:R-:W-:Y:S02]  /*1c650*/  FSEL R24, R6, R24, P3 ;  /* 0x0000001806187208 */ /* 0x000fe40001800000 */
[----:B------:R-:W3:Y:S01]  /*1c660*/  LDL.LU R146, [R1+0x1b8] ;  /* 0x0001b80001927983 */ /* 0x000ee20000300800 */
[----:B------:R-:W-:-:S03]  /*1c670*/  FMUL R6, R149, 0.25 ;  /* 0x3e80000095067820 */ /* 0x000fc60000400000 */
[----:B------:R-:W3:Y:S04]  /*1c680*/  LDL.LU R147, [R1+0x1ac] ;  /* 0x0001ac0001937983 */ /* 0x000ee80000300800 */
[----:B------:R-:W3:Y:S01]  /*1c690*/  LDL.LU R13, [R1+0x1a8] ;  /* 0x0001a800010d7983 */ /* 0x000ee20000300800 */
[----:B------:R-:W-:-:S03]  /*1c6a0*/  FSEL R149, R6, R149, P3 ;  /* 0x0000009506957208 */ /* 0x000fc60001800000 */
[----:B------:R-:W3:Y:S01]  /*1c6b0*/  LDL.LU R14, [R1+0x19c] ;  /* 0x00019c00010e7983 */ /* 0x000ee20000300800 */
[----:B------:R-:W-:-:S03]  /*1c6c0*/  FMUL R6, R148, 0.25 ;  /* 0x3e80000094067820 */ /* 0x000fc60000400000 */
[----:B------:R-:W3:Y:S04]  /*1c6d0*/  LDL.LU R243, [R1+0x198] ;  /* 0x0001980001f37983 */ /* 0x000ee80000300800 */
[----:B------:R-:W3:Y:S04]  /*1c6e0*/  LDL.LU R228, [R1+0x18c] ;  /* 0x00018c0001e47983 */ /* 0x000ee80000300800 */
        /* <DEDUP_REMOVED lines=64> */
[----:B------:R-:W4:Y:S04]  /*1caf0*/  LDL.LU R18, [R1] ;  /* 0x0000000001127983 */ /* 0x000f280000300800 */
[----:B------:R-:W2:Y:S01]  /*1cb00*/  LDL.LU R19, [R1+0x24] ;  /* 0x0000240001137983 */ /* 0x000ea20000300800 */
[----:B------:R-:W-:-:S03]  /*1cb10*/  FSEL R132, R6, R132, P3 ;  /* 0x0000008406847208 */ /* 0x000fc60001800000 */
[----:B------:R-:W3:Y:S01]  /*1cb20*/  LDL.LU R15, [R1+0x20] ;  /* 0x00002000010f7983 */ /* 0x000ee20000300800 */
[----:B------:R-:W-:-:S03]  /*1cb30*/  FMUL R6, R129, 0.25 ;  /* 0x3e80000081067820 */ /* 0x000fc60000400000 */
[----:B------:R-:W3:Y:S04]  /*1cb40*/  LDL.LU R153, [R1+0x14] ;  /* 0x0000140001997983 */ /* 0x000ee80000300800 */
[----:B------:R-:W3:Y:S04]  /*1cb50*/  LDL.LU R155, [R1+0x4] ;  /* 0x00000400019b7983 */ /* 0x000ee80000300800 */
[----:B------:R-:W4:Y:S01]  /*1cb60*/  LDL.LU R142, [R1+0x1c8] ;  /* 0x0001c800018e7983 */ /* 0x000f220000300800 */
[----:B------:R-:W-:Y:S01]  /*1cb70*/  FSEL R129, R6, R129, P3 ;  /* 0x0000008106817208 */ /* 0x000fe20001800000 */
[----:B------:R-:W-:-:S02]  /*1cb80*/  FMUL R6, R128, 0.25 ;  /* 0x3e80000080067820 */ /* 0x000fc40000400000 */
[----:B------:R-:W3:Y:S03]  /*1cb90*/  LDL.LU R139, [R1+0x1cc] ;  /* 0x0001cc00018b7983 */ /* 0x000ee60000300800 */
[----:B------:R-:W-:Y:S01]  /*1cba0*/  FSEL R128, R6, R128, P3 ;  /* 0x0000008006807208 */ /* 0x000fe20001800000 */
[----:B------:R-:W-:Y:S01]  /*1cbb0*/  FMUL R6, R125, 0.25 ;  /* 0x3e8000007d067820 */ /* 0x000fe20000400000 */
[----:B------:R-:W3:Y:S04]  /*1cbc0*/  LDL.LU R138, [R1+0x1d8] ;  /* 0x0001d800018a7983 */ /* 0x000ee80000300800 */
[----:B------:R-:W-:Y:S01]  /*1cbd0*/  FSEL R125, R6, R125, P3 ;  /* 0x0000007d067d7208 */ /* 0x000fe20001800000 */
[----:B------:R-:W-:Y:S01]  /*1cbe0*/  FMUL R6, R124, 0.25 ;  /* 0x3e8000007c067820 */ /* 0x000fe20000400000 */
[----:B------:R-:W3:Y:S04]  /*1cbf0*/  LDL.LU R135, [R1+0x1dc] ;  /* 0x0001dc0001877983 */ /* 0x000ee80000300800 */
[----:B------:R-:W-:Y:S01]  /*1cc00*/  FSEL R124, R6, R124, P3 ;  /* 0x0000007c067c7208 */ /* 0x000fe20001800000 */
[----:B------:R-:W-:Y:S01]  /*1cc10*/  FMUL R6, R121, 0.25 ;  /* 0x3e80000079067820 */ /* 0x000fe20000400000 */
[----:B------:R-:W3:Y:S04]  /*1cc20*/  LDL.LU R134, [R1+0x1e8] ;  /* 0x0001e80001867983 */ /* 0x000ee80000300800 */
[----:B------:R-:W-:Y:S01]  /*1cc30*/  FSEL R121, R6, R121, P3 ;  /* 0x0000007906797208 */ /* 0x000fe20001800000 */
[----:B------:R-:W-:-:S05]  /*1cc40*/  FMUL R6, R120, 0.25 ;  /* 0x3e80000078067820 */ /* 0x000fca0000400000 */
        /* <DEDUP_REMOVED lines=89> */
[----:B------:R-:W-:Y:S01]  /*1d1e0*/  FMUL R6, R29, 0.25 ;  /* 0x3e8000001d067820 */ /* 0x000fe20000400000 */
[----:B----4-:R-:W-:-:S04]  /*1d1f0*/  FMUL R39, R142, 0.25 ;  /* 0x3e8000008e277820 */ /* 0x010fc80000400000 */
[----:B------:R-:W-:Y:S01]  /*1d200*/  FSEL R6, R6, R29, P3 ;  /* 0x0000001d06067208 */ /* 0x000fe20001800000 */
[----:B------:R-:W-:Y:S01]  /*1d210*/  @P3 FMUL R2, R2, 0.25 ;  /* 0x3e80000002023820 */ /* 0x000fe20000400000 */
[----:B------:R-:W-:Y:S02]  /*1d220*/  FSEL R7, R7, R28, P3 ;  /* 0x0000001c07077208 */ /* 0x000fe40001800000 */
[----:B------:R-:W-:Y:S01]  /*1d230*/  FSEL R39, R39, R142, P5 ;  /* 0x0000008e27277208 */ /* 0x000fe20002800000 */
[----:B------:R-:W-:Y:S01]  /*1d240*/  FMUL R142, R18, 0.25 ;  /* 0x3e800000128e7820 */ /* 0x000fe20000400000 */
[----:B------:R-:W-:Y:S02]  /*1d250*/  FSEL R25, R12, R25, P3 ;  /* 0x000000190c197208 */ /* 0x000fe40001800000 */
[----:B------:R-:W-:-:S04]  /*1d260*/  FSETP.GT.AND P3, PT, |R4|, 8.50705917302346158658e+37, PT ;  /* 0x7e8000000400780b */ /* 0x000fc80003f64200 */
[----:B------:R-:W-:Y:S01]  /*1d270*/  FSEL R142, R142, R18, P3 ;  /* 0x000000128e8e7208 */ /* 0x000fe20001800000 */
[----:B--2---:R-:W-:-:S05]  /*1d280*/  FMUL R18, R19, 0.25 ;  /* 0x3e80000013127820 */ /* 0x004fca0000400000 */
[----:B------:R-:W-:Y:S01]  /*1d290*/  FSEL R18, R18, R19, P3 ;  /* 0x0000001312127208 */ /* 0x000fe20001800000 */
[----:B---3--:R-:W-:-:S05]  /*1d2a0*/  FMUL R19, R15, 0.25 ;  /* 0x3e8000000f137820 */ /* 0x008fca0000400000 */
[----:B------:R-:W-:Y:S01]  /*1d2b0*/  FSEL R19, R19, R15, P3 ;  /* 0x0000000f13137208 */ /* 0x000fe20001800000 */
[----:B------:R-:W-:-:S05]  /*1d2c0*/  FMUL R15, R153, 0.25 ;  /* 0x3e800000990f7820 */ /* 0x000fca0000400000 */
[----:B------:R-:W-:Y:S02]  /*1d2d0*/  FSEL R15, R15, R153, P3 ;  /* 0x000000990f0f7208 */ /* 0x000fe40001800000 */
[----:B------:R-:W2:Y:S01]  /*1d2e0*/  LDL.LU R153, [R1+0x10] ;  /* 0x0000100001997983 */ /* 0x000ea20000300800 */
[----:B------:R-:W-:-:S05]  /*1d2f0*/  FMUL R12, R20, 0.25 ;  /* 0x3e800000140c7820 */ /* 0x000fca0000400000 */
[----:B------:R-:W-:Y:S01]  /*1d300*/  FSEL R12, R12, R20, P5 ;  /* 0x000000140c0c7208 */ /* 0x000fe20002800000 */
[----:B------:R-:W-:Y:S01]  /*1d310*/  FMUL R20, R21, 0.25 ;  /* 0x3e80000015147820 */ /* 0x000fe20000400000 */
[----:B------:R-:W-:-:S04]  /*1d320*/  FMUL R38, R139, 0.25 ;  /* 0x3e8000008b267820 */ /* 0x000fc80000400000 */
[----:B------:R-:W-:Y:S01]  /*1d330*/  FSEL R20, R20, R21, P5 ;  /* 0x0000001514147208 */ /* 0x000fe20002800000 */
[----:B------:R-:W-:Y:S01]  /*1d340*/  FMUL R21, R22, 0.25 ;  /* 0x3e80000016157820 */ /* 0x000fe20000400000 */
[----:B------:R-:W-:Y:S01]  /*1d350*/  FSEL R38, R38, R139, P5 ;  /* 0x0000008b26267208 */ /* 0x000fe20002800000 */
[----:B------:R-:W-:-:S03]  /*1d360*/  FMUL R139, R16, 0.25 ;  /* 0x3e800000108b7820 */ /* 0x000fc60000400000 */
[----:B------:R-:W-:Y:S01]  /*1d370*/  FSEL R21, R21, R22, P5 ;  /* 0x0000001615157208 */ /* 0x000fe20002800000 */
[----:B------:R-:W-:Y:S01]  /*1d380*/  FMUL R22, R23, 0.25 ;  /* 0x3e80000017167820 */ /* 0x000fe20000400000 */
[C---:B------:R-:W-:Y:S01]  /*1d390*/  FMUL R251, R5.reuse, R131 ;  /* 0x0000008305fb7220 */ /* 0x040fe20000400000 */
        /* <DEDUP_REMOVED lines=50> */
[----:B------:R-:W-:Y:S01]  /*1d6c0*/  FMUL R5, R5, R26 ;  /* 0x0000001a05057220 */ /* 0x000fe20000400000 */
[----:B------:R-:W-:Y:S01]  /*1d6d0*/  FSEL R22, R22, R23, P5 ;  /* 0x0000001716167208 */ /* 0x000fe20002800000 */
[----:B------:R-:W-:Y:S01]  /*1d6e0*/  FMUL R23, R134, 0.25 ;  /* 0x3e80000086177820 */ /* 0x000fe20000400000 */
[----:B------:R-:W-:Y:S01]  /*1d6f0*/  FSEL R139, R139, R16, P5 ;  /* 0x000000108b8b7208 */ /* 0x000fe20002800000 */
[----:B------:R-:W-:Y:S01]  /*1d700*/  FMUL R28, R135, 0.25 ;  /* 0x3e800000871c7820 */ /* 0x000fe20000400000 */
[----:B------:R-:W-:Y:S01]  /*1d710*/  FMUL R29, R138, 0.25 ;  /* 0x3e8000008a1d7820 */ /* 0x000fe20000400000 */
[----:B------:R-:W-:Y:S01]  /*1d720*/  FMUL R47, R13, 0.25 ;  /* 0x3e8000000d2f7820 */ /* 0x000fe20000400000 */
[----:B------:R-:W-:Y:S01]  /*1d730*/  FMUL R50, R14, 0.25 ;  /* 0x3e8000000e327820 */ /* 0x000fe20000400000 */
[----:B------:R-:W-:Y:S01]  /*1d740*/  FMUL R16, R17, 0.25 ;  /* 0x3e80000011107820 */ /* 0x000fe20000400000 */
[----:B------:R-:W-:Y:S01]  /*1d750*/  FMUL R26, R154, 0.25 ;  /* 0x3e8000009a1a7820 */ /* 0x000fe20000400000 */
[----:B------:R-:W-:Y:S01]  /*1d760*/  FSEL R23, R23, R134, P5 ;  /* 0x0000008617177208 */ /* 0x000fe20002800000 */
        /* <DEDUP_REMOVED lines=56> */
[----:B------:R-:W0:Y:S01]  /*1daf0*/  S2R R154, SR_TID.X ;  /* 0x00000000009a7919 */ /* 0x000e220000002100 */
[C---:B------:R-:W-:Y:S01]  /*1db00*/  FSETP.GEU.AND P4, PT, |R3|.reuse, 1.175494350822287508e-38, PT ;  /* 0x008000000300780b */ /* 0x040fe20003f8e200 */
[----:B------:R-:W-:Y:S01]  /*1db10*/  @P5 FMUL R3, R3, 0.25 ;  /* 0x3e80000003035820 */ /* 0x000fe20000400000 */
[----:B------:R-:W-:-:S02]  /*1db20*/  FSEL R42, R42, R143, P5 ;  /* 0x0000008f2a2a7208 */ /* 0x000fc40002800000 */
[----:B------:R-:W-:Y:S02]  /*1db30*/  FSEL R43, R43, R146, P5 ;  /* 0x000000922b2b7208 */ /* 0x000fe40002800000 */
[----:B------:R-:W-:Y:S02]  /*1db40*/  FSEL R46, R46, R147, P5 ;  /* 0x000000932e2e7208 */ /* 0x000fe40002800000 */
[----:B------:R-:W-:Y:S02]  /*1db50*/  FSEL R51, R51, R243, P5 ;  /* 0x000000f333337208 */ /* 0x000fe40002800000 */
[----:B------:R-:W-:Y:S02]  /*1db60*/  FSEL R54, R54, R228, P5 ;  /* 0x000000e436367208 */ /* 0x000fe40002800000 */
[----:B------:R-:W-:Y:S02]  /*1db70*/  FSEL R55, R55, R225, P5 ;  /* 0x000000e137377208 */ /* 0x000fe40002800000 */
        /* <DEDUP_REMOVED lines=44> */
[C---:B------:R-:W-:Y:S01]  /*1de40*/  FSETP.GEU.AND P5, PT, |R4|.reuse, 1.175494350822287508e-38, PT ;  /* 0x008000000400780b */ /* 0x040fe20003fae200 */
[----:B------:R-:W-:Y:S01]  /*1de50*/  @P3 FMUL R4, R4, 0.25 ;  /* 0x3e80000004043820 */ /* 0x000fe20000400000 */
[----:B------:R-:W-:Y:S01]  /*1de60*/  @!P6 FMUL R2, R2, 16777216 ;  /* 0x4b8000000202e820 */ /* 0x000fe20000400000 */
[----:B------:R-:W-:-:S03]  /*1de70*/  @!P4 FMUL R3, R3, 16777216 ;  /* 0x4b8000000303c820 */ /* 0x000fc60000400000 */
[----:B------:R-:W-:Y:S07]  /*1de80*/  MUFU.RCP R143, R2 ;  /* 0x00000002008f7308 */ /* 0x000fee0000001000 */
[----:B------:R-:W-:Y:S01]  /*1de90*/  @!P5 FMUL R4, R4, 16777216 ;  /* 0x4b8000000404d820 */ /* 0x000fe20000400000 */
[----:B------:R-:W-:Y:S08]  /*1dea0*/  MUFU.RCP R3, R3 ;  /* 0x0000000300037308 */ /* 0x000ff00000001000 */
[----:B------:R1:W3:Y:S01]  /*1deb0*/  MUFU.RCP R2, R4 ;  /* 0x0000000400027308 */ /* 0x0002e20000001000 */
[----:B0-----:R-:W-:Y:S01]  /*1dec0*/  SHF.L.U32 R147, R154, 0x4, RZ ;  /* 0x000000049a937819 */ /* 0x001fe200000006ff */
[----:B------:R-:W-:Y:S01]  /*1ded0*/  @!P5 FMUL R142, R142, 16777216 ;  /* 0x4b8000008e8ed820 */ /* 0x000fe20000400000 */
[----:B------:R-:W-:Y:S01]  /*1dee0*/  @!P6 FMUL R25, R25, 16777216 ;  /* 0x4b8000001919e820 */ /* 0x000fe20000400000 */
[----:B-1----:R-:W-:Y:S01]  /*1def0*/  IMAD.SHL.U32 R4, R154, 0x80, RZ ;  /* 0x000000809a047824 */ /* 0x002fe200078e00ff */
[----:B------:R-:W-:Y:S01]  /*1df00*/  LOP3.LUT R147, R147, 0xf0, RZ, 0xc0, !PT ;  /* 0x000000f093937812 */ /* 0x000fe200078ec0ff */
[----:B------:R-:W-:-:S03]  /*1df10*/  @!P4 FMUL R26, R26, 16777216 ;  /* 0x4b8000001a1ac820 */ /* 0x000fc60000400000 */
[----:B------:R-:W-:Y:S01]  /*1df20*/  LOP3.LUT R4, R4, 0x800, RZ, 0xc0, !PT ;  /* 0x0000080004047812 */ /* 0x000fe200078ec0ff */
[----:B------:R-:W-:Y:S01]  /*1df30*/  @!P6 FMUL R24, R24, 16777216 ;  /* 0x4b8000001818e820 */ /* 0x000fe20000400000 */
[----:B------:R-:W-:Y:S01]  /*1df40*/  @!P4 FMUL R12, R12, 16777216 ;  /* 0x4b8000000c0cc820 */ /* 0x000fe20000400000 */
[----:B---3--:R-:W-:Y:S01]  /*1df50*/  FMUL R142, R2, R142 ;  /* 0x0000008e028e7220 */ /* 0x008fe20000400000 */
[----:B--2---:R-:W-:-:S05]  /*1df60*/  FMUL R146, R153, 0.25 ;  /* 0x3e80000099927820 */ /* 0x004fca0000400000 */
[----:B------:R-:W-:Y:S01]  /*1df70*/  FSEL R146, R146, R153, P3 ;  /* 0x0000009992927208 */ /* 0x000fe20001800000 */
[----:B------:R-:W-:-:S05]  /*1df80*/  FMUL R153, R155, 0.25 ;  /* 0x3e8000009b997820 */ /* 0x000fca0000400000 */
[----:B------:R-:W-:-:S05]  /*1df90*/  FSEL R153, R153, R155, P3 ;  /* 0x0000009b99997208 */ /* 0x000fca0001800000 */
[----:B------:R-:W-:Y:S01]  /*1dfa0*/  @!P5 FMUL R153, R153, 16777216 ;  /* 0x4b8000009999d820 */ /* 0x000fe20000400000 */
[----:B------:R-:W-:Y:S01]  /*1dfb0*/  IADD3 R4, R4, UR4, R147 ;  /* 0x0000000404047c10 */ /* 0x000fe2000fffe093 */
[----:B------:R-:W-:Y:S02]  /*1dfc0*/  FMUL R147, R143, R25 ;  /* 0x000000198f937220 */ /* 0x000fe40000400000 */
[----:B------:R-:W-:Y:S01]  /*1dfd0*/  FMUL R153, R2, R153 ;  /* 0x0000009902997220 */ /* 0x000fe20000400000 */
[----:B------:R-:W-:Y:S01]  /*1dfe0*/  FMUL R25, R3, R26 ;  /* 0x0000001a03197220 */ /* 0x000fe20000400000 */
[----:B------:R-:W-:Y:S01]  /*1dff0*/  FMUL R26, R143, R24 ;  /* 0x000000188f1a7220 */ /* 0x000fe20000400000 */
[----:B------:R-:W-:Y:S02]  /*1e000*/  FMUL R12, R3, R12 ;  /* 0x0000000c030c7220 */ /* 0x000fe40000400000 */
[----:B------:R-:W-:Y:S02]  /*1e010*/  F2FP.F16.F32.PACK_AB R24, R153, R142 ;  /* 0x0000008e9918723e */ /* 0x000fe400000000ff */
[----:B------:R-:W-:-:S02]  /*1e020*/  LOP3.LUT R142, R154, 0xe0, RZ, 0xc0, !PT ;  /* 0x000000e09a8e7812 */ /* 0x000fc400078ec0ff */
[----:B------:R-:W-:Y:S02]  /*1e030*/  F2FP.F16.F32.PACK_AB R25, R25, R12 ;  /* 0x0000000c1919723e */ /* 0x000fe400000000ff */
[----:B------:R-:W-:Y:S02]  /*1e040*/  F2FP.F16.F32.PACK_AB R26, R147, R26 ;  /* 0x0000001a931a723e */ /* 0x000fe400000000ff */
[----:B------:R-:W-:Y:S02]  /*1e050*/  F2FP.F16.F32.PACK_AB R27, R27, R5 ;  /* 0x000000051b1b723e */ /* 0x000fe400000000ff */
[----:B------:R-:W-:-:S05]  /*1e060*/  LEA R142, R142, R4, 0x3 ;  /* 0x000000048e8e7211 */ /* 0x000fca00078e18ff */
[----:B------:R0:W-:Y:S01]  /*1e070*/  STSM.16.M88.4 [R142], R24 ;  /* 0x000000188e007844 */ /* 0x0001e20000000200 */
[----:B------:R-:W-:Y:S01]  /*1e080*/  @!P4 FMUL R13, R13, 16777216 ;  /* 0x4b8000000d0dc820 */ /* 0x000fe20000400000 */
[----:B------:R-:W-:Y:S01]  /*1e090*/  @!P4 FMUL R14, R14, 16777216 ;  /* 0x4b8000000e0ec820 */ /* 0x000fe20000400000 */
[----:B------:R-:W-:Y:S02]  /*1e0a0*/  @!P5 FMUL R15, R15, 16777216 ;  /* 0x4b8000000f0fd820 */ /* 0x000fe40000400000 */
[C---:B------:R-:W-:Y:S01]  /*1e0b0*/  FMUL R5, R3.reuse, R13 ;  /* 0x0000000d03057220 */ /* 0x040fe20000400000 */
[----:B------:R-:W-:Y:S01]  /*1e0c0*/  FMUL R14, R3, R14 ;  /* 0x0000000e030e7220 */ /* 0x000fe20000400000 */
[----:B------:R-:W-:Y:S01]  /*1e0d0*/  FMUL R4, R2, R15 ;  /* 0x0000000f02047220 */ /* 0x000fe20000400000 */
[----:B0-----:R-:W-:Y:S01]  /*1e0e0*/  LOP3.LUT R24, R154, 0xff, RZ, 0xc0, !PT ;  /* 0x000000ff9a187812 */ /* 0x001fe200078ec0ff */
[----:B------:R-:W-:Y:S01]  /*1e0f0*/  @!P6 FMUL R6, R6, 16777216 ;  /* 0x4b8000000606e820 */ /* 0x000fe20000400000 */
[----:B------:R-:W-:Y:S01]  /*1e100*/  @!P6 FMUL R7, R7, 16777216 ;  /* 0x4b8000000707e820 */ /* 0x000fe20000400000 */
[----:B------:R-:W-:Y:S01]  /*1e110*/  @!P5 FMUL R146, R146, 16777216 ;  /* 0x4b8000009292d820 */ /* 0x000fe20000400000 */
[----:B------:R-:W-:Y:S01]  /*1e120*/  LEA R24, R24, UR4, 0x4 ;  /* 0x0000000418187c11 */ /* 0x000fe2000f8e20ff */
[----:B------:R-:W-:Y:S01]  /*1e130*/  @!P4 FMUL R16, R16, 16777216 ;  /* 0x4b8000001010c820 */ /* 0x000fe20000400000 */
[----:B------:R-:W-:Y:S01]  /*1e140*/  F2FP.F16.F32.PACK_AB R5, R5, R14 ;  /* 0x0000000e0505723e */ /* 0x000fe200000000ff */
[----:B------:R-:W-:Y:S01]  /*1e150*/  BAR.SYNC.DEFER_BLOCKING 0x0 ;  /* 0x0000000000007b1d */ /* 0x000fe20000010000 */
[C---:B------:R-:W-:Y:S01]  /*1e160*/  FMUL R6, R143.reuse, R6 ;  /* 0x000000068f067220 */ /* 0x040fe20000400000 */
[----:B------:R-:W-:Y:S01]  /*1e170*/  FMUL R7, R143, R7 ;  /* 0x000000078f077220 */ /* 0x000fe20000400000 */
[----:B------:R-:W-:Y:S01]  /*1e180*/  FMUL R146, R2, R146 ;  /* 0x0000009202927220 */ /* 0x000fe20000400000 */
[----:B------:R-:W-:Y:S01]  /*1e190*/  @!P4 FMUL R17, R17, 16777216 ;  /* 0x4b8000001111c820 */ /* 0x000fe20000400000 */
[----:B------:R-:W-:Y:S01]  /*1e1a0*/  @!P5 FMUL R18, R18, 16777216 ;  /* 0x4b8000001212d820 */ /* 0x000fe20000400000 */
[----:B------:R-:W-:Y:S01]  /*1e1b0*/  @!P5 FMUL R19, R19, 16777216 ;  /* 0x4b8000001313d820 */ /* 0x000fe20000400000 */
[----:B------:R-:W-:Y:S01]  /*1e1c0*/  @!P6 FMUL R33, R33, 16777216 ;  /* 0x4b8000002121e820 */ /* 0x000fe20000400000 */
[----:B------:R-:W-:Y:S01]  /*1e1d0*/  @!P6 FMUL R32, R32, 16777216 ;  /* 0x4b8000002020e820 */ /* 0x000fe20000400000 */
[----:B------:R-:W2:Y:S04]  /*1e1e0*/  LDL.LU R25, [R1+0x1e0] ;  /* 0x0001e00001197983 */ /* 0x000ea80000300800 */
[----:B------:R-:W0:Y:S01]  /*1e1f0*/  LDS.128 R12, [R24] ;  /* 0x00000000180c7984 */ /* 0x000e220000000c00 */
[----:B------:R-:W-:-:S02]  /*1e200*/  F2FP.F16.F32.PACK_AB R6, R6, R7 ;  /* 0x000000070606723e */ /* 0x000fc400000000ff */
[----:B------:R-:W-:Y:S01]  /*1e210*/  F2FP.F16.F32.PACK_AB R4, R4, R146 ;  /* 0x000000920404723e */ /* 0x000fe200000000ff */
[----:B------:R-:W-:Y:S01]  /*1e220*/  FMUL R19, R2, R19 ;  /* 0x0000001302137220 */ /* 0x000fe20000400000 */
[----:B------:R-:W-:Y:S01]  /*1e230*/  F2FP.F16.F32.PACK_AB R7, R31, R30 ;  /* 0x0000001e1f07723e */ /* 0x000fe200000000ff */
[----:B------:R-:W-:Y:S01]  /*1e240*/  BAR.SYNC.DEFER_BLOCKING 0x0 ;  /* 0x0000000000007b1d */ /* 0x000fe20000010000 */
[----:B------:R-:W-:Y:S01]  /*1e250*/  FMUL R17, R3, R17 ;  /* 0x0000001103117220 */ /* 0x000fe20000400000 */
[----:B------:R-:W-:-:S04]  /*1e260*/  FMUL R32, R143, R32 ;  /* 0x000000208f207220 */ /* 0x000fc80000400000 */
[----:B------:R-:W3:Y:S04]  /*1e270*/  LDL.LU R26, [R1+0x1d4] ;  /* 0x0001d400011a7983 */ /* 0x000ee80000300800 */
[----:B------:R-:W4:Y:S04]  /*1e280*/  LDL.LU R27, [R1+0x1d0] ;  /* 0x0001d000011b7983 */ /* 0x000f280000300800 */
[----:B------:R-:W3:Y:S01]  /*1e290*/  LDL.LU R30, [R1+0x1c4] ;  /* 0x0001c400011e7983 */ /* 0x000ee20000300800 */
[----:B------:R-:W-:-:S03]  /*1e2a0*/  SHF.L.U32 R194, R154, 0x2, RZ ;  /* 0x000000029ac27819 */ /* 0x000fc600000006ff */
[----:B------:R-:W3:Y:S04]  /*1e2b0*/  LDL.LU R31, [R1+0x1c0] ;  /* 0x0001c000011f7983 */ /* 0x000ee80000300800 */
[----:B------:R1:W-:Y:S04]  /*1e2c0*/  STSM.16.M88.4 [R142], R4 ;  /* 0x000000048e007844 */ /* 0x0003e80000000200 */
[----:B------:R-:W3:Y:S04]  /*1e2d0*/  LDL.LU R161, [R1+0x170] ;  /* 0x0001700001a17983 */ /* 0x000ee80000300800 */
[----:B------:R-:W3:Y:S04]  /*1e2e0*/  LDL.LU R163, [R1+0x164] ;  /* 0x0001640001a37983 */ /* 0x000ee80000300800 */
[----:B------:R-:W3:Y:S01]  /*1e2f0*/  LDL.LU R162, [R1+0x160] ;  /* 0x0001600001a27983 */ /* 0x000ee20000300800 */
[----:B-1----:R-:W-:Y:S01]  /*1e300*/  FMUL R5, R3, R16 ;  /* 0x0000001003057220 */ /* 0x002fe20000400000 */
[----:B------:R-:W-:Y:S01]  /*1e310*/  FMUL R4, R2, R18 ;  /* 0x0000001202047220 */ /* 0x000fe20000400000 */
[----:B------:R-:W-:Y:S01]  /*1e320*/  FMUL R6, R143, R33 ;  /* 0x000000218f067220 */ /* 0x000fe20000400000 */
[----:B------:R-:W-:Y:S01]  /*1e330*/  F2FP.F16.F32.PACK_AB R7, R35, R34 ;  /* 0x000000222307723e */ /* 0x000fe200000000ff */
[----:B------:R-:W3:Y:S01]  /*1e340*/  LDL.LU R173, [R1+0x154] ;  /* 0x0001540001ad7983 */ /* 0x000ee20000300800 */
[----:B------:R-:W-:-:S02]  /*1e350*/  F2FP.F16.F32.PACK_AB R5, R5, R17 ;  /* 0x000000110505723e */ /* 0x000fc400000000ff */
[----:B------:R-:W-:Y:S01]  /*1e360*/  F2FP.F16.F32.PACK_AB R4, R4, R19 ;  /* 0x000000130404723e */ /* 0x000fe200000000ff */
[----:B------:R-:W-:Y:S01]  /*1e370*/  BAR.SYNC.DEFER_BLOCKING 0x0 ;  /* 0x0000000000007b1d */ /* 0x000fe20000010000 */
[----:B------:R-:W-:Y:S02]  /*1e380*/  F2FP.F16.F32.PACK_AB R6, R6, R32 ;  /* 0x000000200606723e */ /* 0x000fe400000000ff */
[----:B------:R-:W-:-:S03]  /*1e390*/  LOP3.LUT R194, R194, 0x3c0, RZ, 0xc0, !PT ;  /* 0x000003c0c2c27812 */ /* 0x000fc600078ec0ff */
[----:B------:R-:W3:Y:S04]  /*1e3a0*/  LDL.LU R172, [R1+0x150] ;  /* 0x0001500001ac7983 */ /* 0x000ee80000300800 */
[----:B------:R-:W3:Y:S04]  /*1e3b0*/  LDL.LU R175, [R1+0x144] ;  /* 0x0001440001af7983 */ /* 0x000ee80000300800 */
[----:B------:R-:W3:Y:S04]  /*1e3c0*/  LDL.LU R174, [R1+0x140] ;  /* 0x0001400001ae7983 */ /* 0x000ee80000300800 */
[----:B------:R-:W3:Y:S04]  /*1e3d0*/  LDL.LU R181, [R1+0x134] ;  /* 0x0001340001b57983 */ /* 0x000ee80000300800 */
[----:B------:R-:W1:Y:S01]  /*1e3e0*/  LDS.128 R16, [R24] ;  /* 0x0000000018107984 */ /* 0x000e620000000c00 */
[----:B------:R-:W-:Y:S01]  /*1e3f0*/  BAR.SYNC.DEFER_BLOCKING 0x0 ;  /* 0x0000000000007b1d */ /* 0x000fe20000010000 */
[----:B------:R-:W-:-:S05]  /*1e400*/  @!P6 FMUL R149, R149, 16777216 ;  /* 0x4b8000009595e820 */ /* 0x000fca0000400000 */
[----:B------:R-:W3:Y:S04]  /*1e410*/  LDL.LU R180, [R1+0x130] ;  /* 0x0001300001b47983 */ /* 0x000ee80000300800 */
[----:B------:R-:W3:Y:S04]  /*1e420*/  LDL.LU R183, [R1+0x124] ;  /* 0x0001240001b77983 */ /* 0x000ee80000300800 */
[----:B------:R-:W3:Y:S04]  /*1e430*/  LDL.LU R182, [R1+0x120] ;  /* 0x0001200001b67983 */ /* 0x000ee80000300800 */
[----:B------:R-:W3:Y:S04]  /*1e440*/  LDL.LU R153, [R1+0x114] ;  /* 0x0001140001997983 */ /* 0x000ee80000300800 */
[----:B------:R0:W-:Y:S01]  /*1e450*/  STSM.16.M88.4 [R142], R4 ;  /* 0x000000048e007844 */ /* 0x0001e20000000200 */
[----:B------:R-:W-:Y:S01]  /*1e460*/  @!P6 FMUL R148, R148, 16777216 ;  /* 0x4b8000009494e820 */ /* 0x000fe20000400000 */
[----:B------:R-:W-:Y:S01]  /*1e470*/  @!P6 FMUL R145, R145, 16777216 ;  /* 0x4b8000009191e820 */ /* 0x000fe20000400000 */
[----:B0-----:R-:W-:-:S05]  /*1e480*/  IMAD.SHL.U32 R4, R154, 0x8, RZ ;  /* 0x000000089a047824 */ /* 0x001fca00078e00ff */
[----:B------:R-:W-:-:S04]  /*1e490*/  LOP3.LUT R4, R4, 0x38, RZ, 0xc0, !PT ;  /* 0x0000003804047812 */ /* 0x000fc800078ec0ff */
[----:B------:R-:W-:Y:S02]  /*1e4a0*/  IADD3 R194, R194, UR4, R4 ;  /* 0x00000004c2c27c10 */ /* 0x000fe4000fffe004 */
[----:B------:R-:W-:Y:S02]  /*1e4b0*/  SHF.R.U32.HI R4, RZ, 0x1, R154 ;  /* 0x00000001ff047819 */ /* 0x000fe4000001169a */
[----:B------:R-:W3:Y:S01]  /*1e4c0*/  LDL.LU R154, [R1+0x110] ;  /* 0x00011000019a7983 */ /* 0x000ee20000300800 */
[----:B------:R-:W-:Y:S01]  /*1e4d0*/  @!P6 FMUL R144, R144, 16777216 ;  /* 0x4b8000009090e820 */ /* 0x000fe20000400000 */
[----:B------:R-:W-:Y:S02]  /*1e4e0*/  @!P6 FMUL R141, R141, 16777216 ;  /* 0x4b8000008d8de820 */ /* 0x000fe40000400000 */
[----:B------:R-:W3:Y:S01]  /*1e4f0*/  LDL.LU R155, [R1+0x100] ;  /* 0x00010000019b7983 */ /* 0x000ee20000300800 */
[----:B------:R-:W-:Y:S01]  /*1e500*/  @!P6 FMUL R140, R140, 16777216 ;  /* 0x4b8000008c8ce820 */ /* 0x000fe20000400000 */
[----:B------:R-:W-:Y:S01]  /*1e510*/  @!P6 FMUL R137, R137, 16777216 ;  /* 0x4b8000008989e820 */ /* 0x000fe20000400000 */
[----:B------:R-:W-:Y:S01]  /*1e520*/  @!P6 FMUL R136, R136, 16777216 ;  /* 0x4b8000008888e820 */ /* 0x000fe20000400000 */
[----:B------:R-:W2:Y:S01]  /*1e530*/  LDL.LU R198, [R1+0xe4] ;  /* 0x0000e40001c67983 */ /* 0x000ea20000300800 */
[----:B------:R-:W-:Y:S01]  /*1e540*/  @!P6 FMUL R133, R133, 16777216 ;  /* 0x4b8000008585e820 */ /* 0x000fe20000400000 */
        /* <DEDUP_REMOVED lines=49> */
[----:B------:R-:W3:Y:S01]  /*1e860*/  LDL.LU R197, [R1+0xe0] ;  /* 0x0000e00001c57983 */ /* 0x000ee20000300800 */
[----:B------:R-:W-:-:S03]  /*1e870*/  ISETP.GE.U32.AND P6, PT, R0, 0x7f800000, PT ;  /* 0x7f8000000000780c */ /* 0x000fc60003fc6070 */
[----:B------:R-:W4:Y:S04]  /*1e880*/  LDL.LU R210, [R1+0xc4] ;  /* 0x0000c40001d27983 */ /* 0x000f280000300800 */
[----:B------:R-:W3:Y:S04]  /*1e890*/  LDL.LU R209, [R1+0xc0] ;  /* 0x0000c00001d17983 */ /* 0x000ee80000300800 */
[----:B------:R-:W4:Y:S04]  /*1e8a0*/  LDL.LU R34, [R1+0xb4] ;  /* 0x0000b40001227983 */ /* 0x000f280000300800 */
[----:B------:R-:W4:Y:S01]  /*1e8b0*/  LDL.LU R35, [R1+0xb0] ;  /* 0x0000b00001237983 */ /* 0x000f220000300800 */
[----:B------:R-:W-:-:S03]  /*1e8c0*/  LOP3.LUT R4, R4, 0x4, RZ, 0xc0, !PT ;  /* 0x0000000404047812 */ /* 0x000fc600078ec0ff */
[----:B------:R-:W4:Y:S01]  /*1e8d0*/  LDL.LU R243, [R1+0x50] ;  /* 0x0000500001f37983 */ /* 0x000f220000300800 */
[----:B------:R-:W-:-:S03]  /*1e8e0*/  FMUL R193, R143, R149 ;  /* 0x000000958fc17220 */ /* 0x000fc60000400000 */
[----:B------:R-:W4:Y:S01]  /*1e8f0*/  LDL.LU R228, [R1+0x44] ;  /* 0x0000440001e47983 */ /* 0x000f220000300800 */
[----:B------:R-:W-:-:S03]  /*1e900*/  FMUL R177, R143, R128 ;  /* 0x000000808fb17220 */ /* 0x000fc60000400000 */
[----:B------:R-:W4:Y:S01]  /*1e910*/  LDL.LU R225, [R1+0x40] ;  /* 0x0000400001e17983 */ /* 0x000f220000300800 */
[----:B------:R-:W-:-:S03]  /*1e920*/  FMUL R171, R143, R124 ;  /* 0x0000007c8fab7220 */ /* 0x000fc60000400000 */
[----:B------:R-:W4:Y:S01]  /*1e930*/  LDL.LU R212, [R1+0x34] ;  /* 0x0000340001d47983 */ /* 0x000f220000300800 */
[----:B------:R-:W-:-:S03]  /*1e940*/  FMUL R165, R143, R112 ;  /* 0x000000708fa57220 */ /* 0x000fc60000400000 */
[----:B------:R-:W4:Y:S01]  /*1e950*/  LDL.LU R211, [R1+0x30] ;  /* 0x0000300001d37983 */ /* 0x000f220000300800 */
[----:B------:R-:W-:-:S03]  /*1e960*/  IMAD.IADD R194, R4, 0x1, R194 ;  /* 0x0000000104c27824 */ /* 0x000fc600078e02c2 */
[----:B------:R-:W4:Y:S01]  /*1e970*/  LDL.LU R149, [R1+0x104] ;  /* 0x0001040001957983 */ /* 0x000f220000300800 */
[----:B------:R-:W-:-:S03]  /*1e980*/  FMUL R160, R143, R108 ;  /* 0x0000006c8fa07220 */ /* 0x000fc60000400000 */
[----:B------:R-:W4:Y:S01]  /*1e990*/  LDL.LU R128, [R1+0x54] ;  /* 0x0000540001807983 */ /* 0x000f220000300800 */
[----:B------:R-:W-:Y:S01]  /*1e9a0*/  @P6 MOV R4, 0x7f800000 ;  /* 0x7f80000000046802 */ /* 0x000fe20000000f00 */
[C---:B------:R-:W-:Y:S02]  /*1e9b0*/  FMUL R158, R143.reuse, R104 ;  /* 0x000000688f9e7220 */ /* 0x040fe40000400000 */
[----:B------:R-:W4:Y:S01]  /*1e9c0*/  LDL.LU R124, [R1+0x60] ;  /* 0x00006000017c7983 */ /* 0x000f220000300800 */
[C---:B------:R-:W-:Y:S01]  /*1e9d0*/  FMUL R167, R143.reuse, R116 ;  /* 0x000000748fa77220 */ /* 0x040fe20000400000 */
[C---:B------:R-:W-:Y:S02]  /*1e9e0*/  FMUL R156, R143.reuse, R100 ;  /* 0x000000648f9c7220 */ /* 0x040fe40000400000 */
[----:B------:R-:W4:Y:S01]  /*1e9f0*/  LDL.LU R112, [R1+0x64] ;  /* 0x0000640001707983 */ /* 0x000f220000300800 */
[C---:B------:R-:W-:Y:S01]  /*1ea00*/  FMUL R168, R143.reuse, R117 ;  /* 0x000000758fa87220 */ /* 0x040fe20000400000 */
[----:B------:R-:W-:-:S02]  /*1ea10*/  FMUL R116, R143, R49 ;  /* 0x000000318f747220 */ /* 0x000fc40000400000 */
[----:B------:R-:W4:Y:S01]  /*1ea20*/  LDL.LU R108, [R1+0x70] ;  /* 0x00007000016c7983 */ /* 0x000f220000300800 */
[C---:B------:R-:W-:Y:S01]  /*1ea30*/  FMUL R169, R143.reuse, R120 ;  /* 0x000000788fa97220 */ /* 0x040fe20000400000 */
[C---:B------:R-:W-:Y:S02]  /*1ea40*/  FMUL R117, R143.reuse, R48 ;  /* 0x000000308f757220 */ /* 0x040fe40000400000 */
[----:B------:R-:W4:Y:S01]  /*1ea50*/  LDL.LU R104, [R1+0x90] ;  /* 0x0000900001687983 */ /* 0x000f220000300800 */
[C---:B------:R-:W-:Y:S01]  /*1ea60*/  FMUL R170, R143.reuse, R121 ;  /* 0x000000798faa7220 */ /* 0x040fe20000400000 */
[----:B------:R-:W-:Y:S02]  /*1ea70*/  FMUL R120, R143, R45 ;  /* 0x0000002d8f787220 */ /* 0x000fe40000400000 */
[----:B------:R-:W4:Y:S01]  /*1ea80*/  LDL.LU R100, [R1+0xa0] ;  /* 0x0000a00001647983 */ /* 0x000f220000300800 */
[----:B------:R-:W-:Y:S01]  /*1ea90*/  @P6 FFMA.FTZ R208, R0, R4, +INF ;  /* 0x7f80000000d06423 */ /* 0x000fe20000010004 */
[----:B------:R-:W-:-:S02]  /*1eaa0*/  @!P4 FMUL R20, R20, 16777216 ;  /* 0x4b8000001414c820 */ /* 0x000fc40000400000 */
[----:B------:R-:W4:Y:S01]  /*1eab0*/  LDL.LU R49, [R1+0x180] ;  /* 0x0001800001317983 */ /* 0x000f220000300800 */
[----:B------:R-:W-:Y:S01]  /*1eac0*/  FMUL R121, R143, R44 ;  /* 0x0000002c8f797220 */ /* 0x000fe20000400000 */
[----:B------:R-:W-:Y:S02]  /*1ead0*/  @!P4 FMUL R21, R21, 16777216 ;  /* 0x4b8000001515c820 */ /* 0x000fe40000400000 */
[----:B------:R-:W4:Y:S01]  /*1eae0*/  LDL.LU R48, [R1+0x184] ;  /* 0x0001840001307983 */ /* 0x000f220000300800 */
[C---:B------:R-:W-:Y:S01]  /*1eaf0*/  FMUL R4, R143.reuse, R41 ;  /* 0x000000298f047220 */ /* 0x040fe20000400000 */
[C---:B------:R-:W-:Y:S02]  /*1eb00*/  FMUL R5, R143.reuse, R40 ;  /* 0x000000288f057220 */ /* 0x040fe40000400000 */
[----:B------:R-:W4:Y:S01]  /*1eb10*/  LDL.LU R45, [R1+0x190] ;  /* 0x00019000012d7983 */ /* 0x000f220000300800 */
[----:B------:R-:W-:-:S03]  /*1eb20*/  FMUL R6, R143, R37 ;  /* 0x000000258f067220 */ /* 0x000fc60000400000 */
[----:B------:R-:W4:Y:S01]  /*1eb30*/  LDL.LU R44, [R1+0x194] ;  /* 0x00019400012c7983 */ /* 0x000f220000300800 */
[C---:B------:R-:W-:Y:S01]  /*1eb40*/  FMUL R192, R143.reuse, R148 ;  /* 0x000000948fc07220 */ /* 0x040fe20000400000 */
[C---:B------:R-:W-:Y:S02]  /*1eb50*/  FMUL R191, R143.reuse, R145 ;  /* 0x000000918fbf7220 */ /* 0x040fe40000400000 */
[----:B------:R-:W4:Y:S01]  /*1eb60*/  LDL.LU R41, [R1+0x1a0] ;  /* 0x0001a00001297983 */ /* 0x000f220000300800 */
[C---:B------:R-:W-:Y:S01]  /*1eb70*/  FMUL R190, R143.reuse, R144 ;  /* 0x000000908fbe7220 */ /* 0x040fe20000400000 */
[C---:B------:R-:W-:Y:S01]  /*1eb80*/  FMUL R188, R143.reuse, R141 ;  /* 0x0000008d8fbc7220 */ /* 0x040fe20000400000 */
[C---:B------:R-:W-:Y:S01]  /*1eb90*/  FMUL R187, R143.reuse, R140 ;  /* 0x0000008c8fbb7220 */ /* 0x040fe20000400000 */
[----:B------:R-:W4:Y:S01]  /*1eba0*/  LDL.LU R40, [R1+0x1a4] ;  /* 0x0001a40001287983 */ /* 0x000f220000300800 */
        /* <DEDUP_REMOVED lines=34> */
[----:B------:R-:W4:Y:S01]  /*1edd0*/  LDL.LU R37, [R1+0x1b0] ;  /* 0x0001b00001257983 */ /* 0x000f220000300800 */
[----:B------:R-:W-:Y:S01]  /*1ede0*/  FMUL R7, R143, R36 ;  /* 0x000000248f077220 */ /* 0x000fe20000400000 */
[C---:B------:R-:W-:Y:S01]  /*1edf0*/  FMUL R143, R3.reuse, R20 ;  /* 0x00000014038f7220 */ /* 0x040fe20000400000 */
[----:B------:R-:W-:Y:S01]  /*1ee00*/  FMUL R141, R3, R21 ;  /* 0x00000015038d7220 */ /* 0x000fe20000400000 */
[----:B------:R-:W4:Y:S01]  /*1ee10*/  LDL.LU R36, [R1+0x1b4] ;  /* 0x0001b40001247983 */ /* 0x000f220000300800 */
[----:B------:R-:W-:-:S03]  /*1ee20*/  @!P4 FMUL R22, R22, 16777216 ;  /* 0x4b8000001616c820 */ /* 0x000fc60000400000 */
[----:B------:R-:W4:Y:S04]  /*1ee30*/  LDL.LU R20, [R1+0x1f0] ;  /* 0x0001f00001147983 */ /* 0x000f280000300800 */
[----:B------:R-:W4:Y:S01]  /*1ee40*/  LDL.LU R21, [R1+0x1f4] ;  /* 0x0001f40001157983 */ /* 0x000f220000300800 */
[C---:B------:R-:W-:Y:S01]  /*1ee50*/  FMUL R140, R3.reuse, R22 ;  /* 0x00000016038c7220 */ /* 0x040fe20000400000 */
[----:B------:R-:W-:Y:S01]  /*1ee60*/  @!P4 FMUL R98, R98, 16777216 ;  /* 0x4b8000006262c820 */ /* 0x000fe20000400000 */
[----:B------:R-:W-:Y:S01]  /*1ee70*/  @!P4 FMUL R102, R102, 16777216 ;  /* 0x4b8000006666c820 */ /* 0x000fe20000400000 */
[----:B------:R-:W4:Y:S02]  /*1ee80*/  LDL.LU R22, [R1+0x1e4] ;  /* 0x0001e40001167983 */ /* 0x000f240000300800 */
[C---:B------:R-:W-:Y:S01]  /*1ee90*/  FMUL R137, R3.reuse, R98 ;  /* 0x0000006203897220 */ /* 0x040fe20000400000 */
[----:B------:R-:W-:Y:S01]  /*1eea0*/  FMUL R133, R3, R102 ;  /* 0x0000006603857220 */ /* 0x000fe20000400000 */
[----:B------:R-:W4:Y:S04]  /*1eeb0*/  LDL.LU R98, [R1+0x174] ;  /* 0x0001740001627983 */ /* 0x000f280000300800 */
[----:B------:R-:W4:Y:S01]  /*1eec0*/  LDL.LU R102, [R1+0xa4] ;  /* 0x0000a40001667983 */ /* 0x000f220000300800 */
[----:B------:R-:W-:Y:S01]  /*1eed0*/  @!P4 FMUL R94, R94, 16777216 ;  /* 0x4b8000005e5ec820 */ /* 0x000fe20000400000 */
[----:B------:R-:W-:Y:S01]  /*1eee0*/  @!P4 FMUL R103, R103, 16777216 ;  /* 0x4b8000006767c820 */ /* 0x000fe20000400000 */
[----:B------:R-:W-:-:S02]  /*1eef0*/  @!P4 FMUL R106, R106, 16777216 ;  /* 0x4b8000006a6ac820 */ /* 0x000fc40000400000 */
[C---:B------:R-:W-:Y:S01]  /*1ef00*/  FMUL R145, R3.reuse, R94 ;  /* 0x0000005e03917220 */ /* 0x040fe20000400000 */
[----:B------:R-:W-:Y:S01]  /*1ef10*/  FMUL R94, R3, R103 ;  /* 0x00000067035e7220 */ /* 0x000fe20000400000 */
[----:B------:R-:W-:Y:S01]  /*1ef20*/  @!P4 FMUL R107, R107, 16777216 ;  /* 0x4b8000006b6bc820 */ /* 0x000fe20000400000 */
[----:B------:R-:W4:Y:S01]  /*1ef30*/  LDL.LU R103, [R1+0x94] ;  /* 0x0000940001677983 */ /* 0x000f220000300800 */
[C---:B------:R-:W-:Y:S01]  /*1ef40*/  FMUL R132, R3.reuse, R106 ;  /* 0x0000006a03847220 */ /* 0x040fe20000400000 */
[----:B------:R-:W-:Y:S02]  /*1ef50*/  @!P4 FMUL R110, R110, 16777216 ;  /* 0x4b8000006e6ec820 */ /* 0x000fe40000400000 */
[----:B------:R-:W4:Y:S01]  /*1ef60*/  LDL.LU R106, [R1+0x80] ;  /* 0x00008000016a7983 */ /* 0x000f220000300800 */
[C---:B------:R-:W-:Y:S01]  /*1ef70*/  FMUL R136, R3.reuse, R107 ;  /* 0x0000006b03887220 */ /* 0x040fe20000400000 */
[----:B------:R-:W-:Y:S01]  /*1ef80*/  FMUL R144, R3, R110 ;  /* 0x0000006e03907220 */ /* 0x000fe20000400000 */
[----:B------:R-:W-:Y:S01]  /*1ef90*/  @!P4 FMUL R111, R111, 16777216 ;  /* 0x4b8000006f6fc820 */ /* 0x000fe20000400000 */
[----:B------:R-:W4:Y:S04]  /*1efa0*/  LDL.LU R107, [R1+0x84] ;  /* 0x00008400016b7983 */ /* 0x000f280000300800 */
[----:B------:R-:W4:Y:S01]  /*1efb0*/  LDL.LU R110, [R1+0x74] ;  /* 0x00007400016e7983 */ /* 0x000f220000300800 */
[----:B------:R-:W-:-:S03]  /*1efc0*/  FMUL R146, R3, R111 ;  /* 0x0000006f03927220 */ /* 0x000fc60000400000 */
[----:B------:R-:W4:Y:S01]  /*1efd0*/  LDL.LU R111, [R1+0xd0] ;  /* 0x0000d000016f7983 */ /* 0x000f220000300800 */
[----:B------:R-:W-:Y:S01]  /*1efe0*/  @!P4 FMUL R114, R114, 16777216 ;  /* 0x4b8000007272c820 */ /* 0x000fe20000400000 */
[----:B------:R-:W-:Y:S01]  /*1eff0*/  @!P4 FMUL R115, R115, 16777216 ;  /* 0x4b8000007373c820 */ /* 0x000fe20000400000 */
[----:B------:R-:W-:Y:S02]  /*1f000*/  @!P4 FMUL R118, R118, 16777216 ;  /* 0x4b8000007676c820 */ /* 0x000fe40000400000 */
[C---:B------:R-:W-:Y:S01]  /*1f010*/  FMUL R147, R3.reuse, R114 ;  /* 0x0000007203937220 */ /* 0x040fe20000400000 */
[C---:B------:R-:W-:Y:S01]  /*1f020*/  FMUL R148, R3.reuse, R115 ;  /* 0x0000007303947220 */ /* 0x040fe20000400000 */
[----:B------:R-:W4:Y:S01]  /*1f030*/  LDL.LU R114, [R1+0xd4] ;  /* 0x0000d40001727983 */ /* 0x000f220000300800 */
[----:B------:R-:W-:-:S03]  /*1f040*/  FMUL R125, R3, R118 ;  /* 0x00000076037d7220 */ /* 0x000fc60000400000 */
[----:B------:R-:W4:Y:S04]  /*1f050*/  LDL.LU R115, [R1+0xf0] ;  /* 0x0000f00001737983 */ /* 0x000f280000300800 */
[----:B------:R-:W4:Y:S01]  /*1f060*/  LDL.LU R118, [R1+0xf4] ;  /* 0x0000f40001767983 */ /* 0x000f220000300800 */
        /* <DEDUP_REMOVED lines=44> */
[----:B------:R-:W-:Y:S01]  /*1f330*/  FSETP.NEU.AND P4, PT, R0, RZ, PT ;  /* 0x000000ff0000720b */ /* 0x000fe20003f8d000 */
        /* <DEDUP_REMOVED lines=44> */
[----:B--2---:R-:W-:Y:S01]  /*1f600*/  FMUL R138, R198, 0.25 ;  /* 0x3e800000c68a7820 */ /* 0x004fe20000400000 */
[----:B---3--:R-:W-:-:S05]  /*1f610*/  FMUL R135, R209, 0.25 ;  /* 0x3e800000d1877820 */ /* 0x008fca0000400000 */
[----:B------:R-:W-:Y:S01]  /*1f620*/  FSEL R135, R135, R209, P3 ;  /* 0x000000d187877208 */ /* 0x000fe20001800000 */
[----:B----4-:R-:W-:-:S05]  /*1f630*/  FMUL R209, R34, 0.25 ;  /* 0x3e80000022d17820 */ /* 0x010fca0000400000 */
[----:B------:R-:W-:Y:S01]  /*1f640*/  FSEL R209, R209, R34, P3 ;  /* 0x00000022d1d17208 */ /* 0x000fe20001800000 */
[----:B------:R-:W-:Y:S01]  /*1f650*/  FMUL R134, R210, 0.25 ;  /* 0x3e800000d2867820 */ /* 0x000fe20000400000 */
[----:B------:R-:W-:-:S04]  /*1f660*/  FSEL R138, R138, R198, P3 ;  /* 0x000000c68a8a7208 */ /* 0x000fc80001800000 */
[----:B------:R-:W-:Y:S01]  /*1f670*/  FSEL R134, R134, R210, P3 ;  /* 0x000000d286867208 */ /* 0x000fe20001800000 */
[----:B------:R-:W-:-:S05]  /*1f680*/  FMUL R210, R35, 0.25 ;  /* 0x3e80000023d27820 */ /* 0x000fca0000400000 */
[----:B------:R-:W-:Y:S01]  /*1f690*/  FSEL R210, R210, R35, P3 ;  /* 0x00000023d2d27208 */ /* 0x000fe20001800000 */
[----:B------:R-:W-:-:S05]  /*1f6a0*/  FMUL R126, R211, 0.25 ;  /* 0x3e800000d37e7820 */ /* 0x000fca0000400000 */
[----:B------:R-:W-:-:S05]  /*1f6b0*/  FSEL R126, R126, R211, P3 ;  /* 0x000000d37e7e7208 */ /* 0x000fca0001800000 */
[----:B------:R-:W-:Y:S01]  /*1f6c0*/  @!P5 FMUL R126, R126, 16777216 ;  /* 0x4b8000007e7ed820 */ /* 0x000fe20000400000 */
[----:B------:R-:W-:-:S05]  /*1f6d0*/  FMUL R35, R100, 0.25 ;  /* 0x3e80000064237820 */ /* 0x000fca0000400000 */
[----:B------:R-:W-:Y:S01]  /*1f6e0*/  FSEL R35, R35, R100, P3 ;  /* 0x0000006423237208 */ /* 0x000fe20001800000 */
[----:B------:R-:W-:Y:S01]  /*1f6f0*/  FMUL R3, R20, 0.25 ;  /* 0x3e80000014037820 */ /* 0x000fe20000400000 */
[----:B------:R-:W-:-:S04]  /*1f700*/  FMUL R0, R21, 0.25 ;  /* 0x3e80000015007820 */ /* 0x000fc80000400000 */
[----:B------:R-:W-:Y:S02]  /*1f710*/  FSEL R3, R3, R20, P3 ;  /* 0x0000001403037208 */ /* 0x000fe40001800000 */
[----:B------:R-:W-:Y:S01]  /*1f720*/  FSEL R0, R0, R21, P3 ;  /* 0x0000001500007208 */ /* 0x000fe20001800000 */
[----:B------:R-:W-:Y:S01]  /*1f730*/  FMUL R21, R25, 0.25 ;  /* 0x3e80000019157820 */ /* 0x000fe20000400000 */
[----:B------:R-:W-:-:S04]  /*1f740*/  FMUL R20, R22, 0.25 ;  /* 0x3e80000016147820 */ /* 0x000fc80000400000 */
[----:B------:R-:W-:Y:S01]  /*1f750*/  FSEL R21, R21, R25, P3 ;  /* 0x0000001915157208 */ /* 0x000fe20001800000 */
[----:B------:R-:W-:Y:S01]  /*1f760*/  FMUL R25, R27, 0.25 ;  /* 0x3e8000001b197820 */ /* 0x000fe20000400000 */
[----:B------:R-:W-:Y:S01]  /*1f770*/  FSEL R20, R20, R22, P3 ;  /* 0x0000001614147208 */ /* 0x000fe20001800000 */
[----:B------:R-:W-:Y:S01]  /*1f780*/  FMUL R22, R26, 0.25 ;  /* 0x3e8000001a167820 */ /* 0x000fe20000400000 */
[----:B------:R-:W-:Y:S02]  /*1f790*/  FMUL R34, R102, 0.25 ;  /* 0x3e80000066227820 */ /* 0x000fe40000400000 */
        /* <DEDUP_REMOVED lines=34> */
[----:B------:R-:W-:Y:S01]  /*1f9c0*/  @!P5 FMUL R102, R102, 16777216 ;  /* 0x4b8000006666d820 */ /* 0x000fe20000400000 */
[----:B------:R-:W-:Y:S01]  /*1f9d0*/  @!P5 FMUL R106, R106, 16777216 ;  /* 0x4b8000006a6ad820 */ /* 0x000fe20000400000 */
[----:B------:R-:W-:Y:S01]  /*1f9e0*/  FMUL R49, R161, 0.25 ;  /* 0x3e800000a1317820 */ /* 0x000fe20000400000 */
[----:B------:R-:W-:Y:S01]  /*1f9f0*/  FSEL R44, R44, R48, P3 ;  /* 0x000000302c2c7208 */ /* 0x000fe20001800000 */
[----:B------:R-:W-:Y:S01]  /*1fa00*/  FMUL R48, R98, 0.25 ;  /* 0x3e80000062307820 */ /* 0x000fe20000400000 */
[----:B------:R-:W-:Y:S01]  /*1fa10*/  FSEL R111, R111, R128, P3 ;  /* 0x000000806f6f7208 */ /* 0x000fe20001800000 */
[----:B------:R-:W-:Y:S01]  /*1fa20*/  FMUL R128, R2, R106 ;  /* 0x0000006a02807220 */ /* 0x000fe20000400000 */
[----:B------:R-:W-:Y:S01]  /*1fa30*/  FSEL R124, R124, R212, P3 ;  /* 0x000000d47c7c7208 */ /* 0x000fe20001800000 */
[----:B------:R-:W-:Y:S01]  /*1fa40*/  FMUL R212, R2, R102 ;  /* 0x0000006602d47220 */ /* 0x000fe20000400000 */
[----:B------:R-:W-:Y:S01]  /*1fa50*/  FMUL R100, R103, 0.25 ;  /* 0x3e80000067647820 */ /* 0x000fe20000400000 */
[----:B------:R-:W-:-:S02]  /*1fa60*/  F2FP.F16.F32.PACK_AB R102, R6, R7 ;  /* 0x000000070666723e */ /* 0x000fc400000000ff */
[----:B------:R-:W-:Y:S01]  /*1fa70*/  F2FP.F16.F32.PACK_AB R106, R4, R5 ;  /* 0x00000005046a723e */ /* 0x000fe200000000ff */
[----:B------:R-:W-:Y:S01]  /*1fa80*/  BAR.SYNC.DEFER_BLOCKING 0x0 ;  /* 0x0000000000007b1d */ /* 0x000fe20000010000 */
        /* <DEDUP_REMOVED lines=13> */
[----:B------:R-:W0:Y:S01]  /*1fb60*/  LDS.128 R4, [R24] ;  /* 0x0000000018047984 */ /* 0x000e220000000c00 */
[----:B------:R-:W-:Y:S01]  /*1fb70*/  FSEL R162, R162, R173, P3 ;  /* 0x000000ada2a27208 */ /* 0x000fe20001800000 */
[----:B------:R-:W-:Y:S01]  /*1fb80*/  FMUL R173, R174, 0.25 ;  /* 0x3e800000aead7820 */ /* 0x000fe20000400000 */
[----:B------:R-:W-:Y:S01]  /*1fb90*/  FSEL R163, R163, R172, P3 ;  /* 0x000000aca3a37208 */ /* 0x000fe20001800000 */
[C---:B------:R-:W-:Y:S01]  /*1fba0*/  FMUL R211, R2.reuse, R100 ;  /* 0x0000006402d37220 */ /* 0x040fe20000400000 */
[----:B------:R-:W-:Y:S01]  /*1fbb0*/  FMUL R172, R175, 0.25 ;  /* 0x3e800000afac7820 */ /* 0x000fe20000400000 */
[----:B------:R-:W-:Y:S01]  /*1fbc0*/  @!P5 FMUL R103, R103, 16777216 ;  /* 0x4b8000006767d820 */ /* 0x000fe20000400000 */
[C---:B------:R-:W-:Y:S01]  /*1fbd0*/  FMUL R100, R2.reuse, R124 ;  /* 0x0000007c02647220 */ /* 0x040fe20000400000 */
[C---:B------:R-:W-:Y:S01]  /*1fbe0*/  FMUL R126, R2.reuse, R126 ;  /* 0x0000007e027e7220 */ /* 0x040fe20000400000 */
[----:B------:R-:W-:Y:S01]  /*1fbf0*/  FSEL R173, R173, R174, P3 ;  /* 0x000000aeadad7208 */ /* 0x000fe20001800000 */
[----:B------:R-:W-:Y:S01]  /*1fc00*/  FMUL R174, R181, 0.25 ;  /* 0x3e800000b5ae7820 */ /* 0x000fe20000400000 */
[----:B------:R-:W-:Y:S01]  /*1fc10*/  FMUL R130, R2, R103 ;  /* 0x0000006702827220 */ /* 0x000fe20000400000 */
[----:B------:R-:W-:Y:S01]  /*1fc20*/  FSEL R172, R172, R175, P3 ;  /* 0x000000afacac7208 */ /* 0x000fe20001800000 */
[----:B------:R-:W-:Y:S01]  /*1fc30*/  FMUL R175, R180, 0.25 ;  /* 0x3e800000b4af7820 */ /* 0x000fe20000400000 */
[----:B------:R-:W-:-:S02]  /*1fc40*/  F2FP.F16.F32.PACK_AB R100, R100, R126 ;  /* 0x0000007e6464723e */ /* 0x000fc400000000ff */
[----:B------:R-:W-:Y:S02]  /*1fc50*/  F2FP.F16.F32.PACK_AB R101, R101, R33 ;  /* 0x000000216565723e */ /* 0x000fe400000000ff */
[----:B------:R-:W-:Y:S01]  /*1fc60*/  F2FP.F16.F32.PACK_AB R103, R151, R150 ;  /* 0x000000969767723e */ /* 0x000fe200000000ff */
[----:B------:R-:W-:Y:S01]  /*1fc70*/  BAR.SYNC.DEFER_BLOCKING 0x0 ;  /* 0x0000000000007b1d */ /* 0x000fe20000010000 */
[----:B------:R-:W-:Y:S01]  /*1fc80*/  FSEL R174, R174, R181, P3 ;  /* 0x000000b5aeae7208 */ /* 0x000fe20001800000 */
[----:B------:R-:W-:Y:S01]  /*1fc90*/  FMUL R181, R182, 0.25 ;  /* 0x3e800000b6b57820 */ /* 0x000fe20000400000 */
[----:B------:R-:W-:Y:S01]  /*1fca0*/  FSEL R175, R175, R180, P3 ;  /* 0x000000b4afaf7208 */ /* 0x000fe20001800000 */
[----:B------:R-:W-:-:S03]  /*1fcb0*/  FMUL R180, R183, 0.25 ;  /* 0x3e800000b7b47820 */ /* 0x000fc60000400000 */
[----:B------:R-:W-:Y:S01]  /*1fcc0*/  FSEL R181, R181, R182, P3 ;  /* 0x000000b6b5b57208 */ /* 0x000fe20001800000 */
[----:B------:R-:W-:Y:S01]  /*1fcd0*/  FMUL R182, R153, 0.25 ;  /* 0x3e80000099b67820 */ /* 0x000fe20000400000 */
[----:B------:R-:W-:Y:S01]  /*1fce0*/  FSEL R180, R180, R183, P3 ;  /* 0x000000b7b4b47208 */ /* 0x000fe20001800000 */
[----:B------:R-:W-:-:S03]  /*1fcf0*/  FMUL R183, R154, 0.25 ;  /* 0x3e8000009ab77820 */ /* 0x000fc60000400000 */
[----:B------:R-:W-:Y:S01]  /*1fd00*/  FSEL R182, R182, R153, P3 ;  /* 0x00000099b6b67208 */ /* 0x000fe20001800000 */
[----:B------:R-:W-:Y:S01]  /*1fd10*/  STSM.16.M88.4 [R142], R100 ;  /* 0x000000648e007844 */ /* 0x000fe20000000200 */
[----:B------:R-:W-:Y:S01]  /*1fd20*/  BAR.SYNC.DEFER_BLOCKING 0x0 ;  /* 0x0000000000007b1d */ /* 0x000fe20000010000 */
[----:B------:R-:W-:Y:S01]  /*1fd30*/  FMUL R153, R149, 0.25 ;  /* 0x3e80000095997820 */ /* 0x000fe20000400000 */
[----:B------:R-:W-:Y:S01]  /*1fd40*/  FSEL R183, R183, R154, P3 ;  /* 0x0000009ab7b77208 */ /* 0x000fe20001800000 */
[----:B------:R-:W-:Y:S01]  /*1fd50*/  FMUL R154, R155, 0.25 ;  /* 0x3e8000009b9a7820 */ /* 0x000fe20000400000 */
[----:B------:R-:W-:Y:S02]  /*1fd60*/  FMUL R139, R197, 0.25 ;  /* 0x3e800000c58b7820 */ /* 0x000fe40000400000 */
[----:B------:R-:W-:Y:S01]  /*1fd70*/  FSEL R153, R153, R149, P3 ;  /* 0x0000009599997208 */ /* 0x000fe20001800000 */
[----:B------:R-:W-:Y:S01]  /*1fd80*/  FMUL R149, R118, 0.25 ;  /* 0x3e80000076957820 */ /* 0x000fe20000400000 */
[----:B------:R-:W-:Y:S01]  /*1fd90*/  FSEL R154, R154, R155, P3 ;  /* 0x0000009b9a9a7208 */ /* 0x000fe20001800000 */
[----:B------:R-:W-:Y:S01]  /*1fda0*/  @!P5 FMUL R34, R34, 16777216 ;  /* 0x4b8000002222d820 */ /* 0x000fe20000400000 */
[----:B------:R-:W-:Y:S01]  /*1fdb0*/  FSEL R139, R139, R197, P3 ;  /* 0x000000c58b8b7208 */ /* 0x000fe20001800000 */
[----:B------:R-:W-:Y:S01]  /*1fdc0*/  @!P5 FMUL R35, R35, 16777216 ;  /* 0x4b8000002323d820 */ /* 0x000fe20000400000 */
[----:B------:R-:W-:Y:S01]  /*1fdd0*/  FMUL R155, R115, 0.25 ;  /* 0x3e800000739b7820 */ /* 0x000fe20000400000 */
[----:B------:R-:W-:Y:S01]  /*1fde0*/  FMUL R197, R114, 0.25 ;  /* 0x3e80000072c57820 */ /* 0x000fe20000400000 */
[----:B------:R-:W-:Y:S01]  /*1fdf0*/  FSEL R149, R149, R118, P3 ;  /* 0x0000007695957208 */ /* 0x000fe20001800000 */
[C---:B------:R-:W-:Y:S01]  /*1fe00*/  FMUL R118, R2.reuse, R34 ;  /* 0x0000002202767220 */ /* 0x040fe20000400000 */
[----:B------:R-:W-:Y:S01]  /*1fe10*/  FMUL R122, R2, R35 ;  /* 0x00000023027a7220 */ /* 0x000fe20000400000 */
[----:B------:R-:W-:-:S02]  /*1fe20*/  F2FP.F16.F32.PACK_AB R105, R105, R32 ;  /* 0x000000206969723e */ /* 0x000fc400000000ff */
[----:B------:R-:W-:Y:S01]  /*1fe30*/  FSEL R155, R155, R115, P3 ;  /* 0x000000739b9b7208 */ /* 0x000fe20001800000 */
[----:B------:R-:W-:Y:S01]  /*1fe40*/  FMUL R115, R225, 0.25 ;  /* 0x3e800000e1737820 */ /* 0x000fe20000400000 */
[----:B------:R-:W-:Y:S01]  /*1fe50*/  FSEL R197, R197, R114, P3 ;  /* 0x00000072c5c57208 */ /* 0x000fe20001800000 */
[----:B------:R-:W-:Y:S01]  /*1fe60*/  FMUL R114, R228, 0.25 ;  /* 0x3e800000e4727820 */ /* 0x000fe20000400000 */
[----:B------:R-:W2:Y:S01]  /*1fe70*/  LDS.128 R32, [R24] ;  /* 0x0000000018207984 */ /* 0x000ea20000000c00 */
[----:B------:R-:W-:Y:S01]  /*1fe80*/  FMUL R107, R108, 0.25 ;  /* 0x3e8000006c6b7820 */ /* 0x000fe20000400000 */
[----:B------:R-:W-:Y:S02]  /*1fe90*/  FSEL R115, R115, R225, P3 ;  /* 0x000000e173737208 */ /* 0x000fe40001800000 */
[----:B------:R-:W-:Y:S01]  /*1fea0*/  FSEL R114, R114, R228, P3 ;  /* 0x000000e472727208 */ /* 0x000fe20001800000 */
[----:B------:R-:W-:Y:S01]  /*1feb0*/  @!P5 FMUL R104, R104, 16777216 ;  /* 0x4b8000006868d820 */ /* 0x000fe20000400000 */
[----:B------:R-:W-:Y:S01]  /*1fec0*/  FSEL R107, R107, R108, P3 ;  /* 0x0000006c6b6b7208 */ /* 0x000fe20001800000 */
[----:B------:R-:W-:-:S02]  /*1fed0*/  @!P5 FMUL R115, R115, 16777216 ;  /* 0x4b8000007373d820 */ /* 0x000fc40000400000 */
[----:B------:R-:W-:Y:S01]  /*1fee0*/  @!P5 FMUL R114, R114, 16777216 ;  /* 0x4b8000007272d820 */ /* 0x000fe20000400000 */
[C---:B------:R-:W-:Y:S01]  /*1fef0*/  FMUL R225, R2.reuse, R104 ;  /* 0x0000006802e17220 */ /* 0x040fe20000400000 */
[----:B------:R-:W-:Y:S01]  /*1ff00*/  @!P5 FMUL R107, R107, 16777216 ;  /* 0x4b8000006b6bd820 */ /* 0x000fe20000400000 */
[C---:B------:R-:W-:Y:S01]  /*1ff10*/  FMUL R115, R2.reuse, R115 ;  /* 0x0000007302737220 */ /* 0x040fe20000400000 */
[C---:B------:R-:W-:Y:S02]  /*1ff20*/  FMUL R104, R2.reuse, R114 ;  /* 0x0000007202687220 */ /* 0x040fe40000400000 */
[----:B------:R-:W-:Y:S01]  /*1ff30*/  FMUL R228, R2, R107 ;  /* 0x0000006b02e47220 */ /* 0x000fe20000400000 */
[----:B------:R-:W-:Y:S02]  /*1ff40*/  F2FP.F16.F32.PACK_AB R107, R189, R152 ;  /* 0x00000098bd6b723e */ /* 0x000fe400000000ff */
[----:B------:R-:W-:Y:S01]  /*1ff50*/  F2FP.F16.F32.PACK_AB R104, R104, R115 ;  /* 0x000000736868723e */ /* 0x000fe200000000ff */
[----:B------:R-:W-:Y:S01]  /*1ff60*/  BAR.SYNC.DEFER_BLOCKING 0x0 ;  /* 0x0000000000007b1d */ /* 0x000fe20000010000 */
[----:B------:R-:W-:Y:S01]  /*1ff70*/  FMUL R108, R112, 0.25 ;  /* 0x3e800000706c7820 */ /* 0x000fe20000400000 */
        /* <DEDUP_REMOVED lines=22> */
[----:B------:R-:W-:Y:S01]  /*200e0*/  STSM.16.M88.4 [R142], R104 ;  /* 0x000000688e007844 */ /* 0x000fe20000000200 */
[----:B------:R-:W-:Y:S01]  /*200f0*/  BAR.SYNC.DEFER_BLOCKING 0x0 ;  /* 0x0000000000007b1d */ /* 0x000fe20000010000 */
[----:B------:R-:W-:Y:S01]  /*20100*/  FSEL R108, R108, R112, P3 ;  /* 0x000000706c6c7208 */ /* 0x000fe20001800000 */
[----:B------:R-:W-:Y:S01]  /*20110*/  FMUL R112, R243, 0.25 ;  /* 0x3e800000f3707820 */ /* 0x000fe20000400000 */
[----:B------:R-:W-:-:S04]  /*20120*/  @!P5 FMUL R172, R172, 16777216 ;  /* 0x4b800000acacd820 */ /* 0x000fc80000400000 */
[----:B------:R-:W-:Y:S01]  /*20130*/  FSEL R112, R112, R243, P3 ;  /* 0x000000f370707208 */ /* 0x000fe20001800000 */
        /* <DEDUP_REMOVED lines=16> */
[----:B------:R-:W3:Y:S01]  /*20240*/  LDS.128 R100, [R24] ;  /* 0x0000000018647984 */ /* 0x000ee20000000c00 */
[----:B------:R-:W-:Y:S01]  /*20250*/  @!P5 FMUL R134, R134, 16777216 ;  /* 0x4b8000008686d820 */ /* 0x000fe20000400000 */
[----:B------:R-:W-:Y:S01]  /*20260*/  @!P5 FMUL R135, R135, 16777216 ;  /* 0x4b8000008787d820 */ /* 0x000fe20000400000 */
[----:B------:R-:W-:Y:S01]  /*20270*/  @!P5 FMUL R209, R209, 16777216 ;  /* 0x4b800000d1d1d820 */ /* 0x000fe20000400000 */
[----:B------:R-:W-:Y:S01]  /*20280*/  @!P5 FMUL R210, R210, 16777216 ;  /* 0x4b800000d2d2d820 */ /* 0x000fe20000400000 */
[----:B------:R-:W-:Y:S01]  /*20290*/  @!P5 FMUL R110, R110, 16777216 ;  /* 0x4b8000006e6ed820 */ /* 0x000fe20000400000 */
[----:B------:R-:W-:Y:S01]  /*202a0*/  @!P5 FMUL R111, R111, 16777216 ;  /* 0x4b8000006f6fd820 */ /* 0x000fe20000400000 */
[----:B------:R-:W-:Y:S01]  /*202b0*/  @!P5 FMUL R112, R112, 16777216 ;  /* 0x4b8000007070d820 */ /* 0x000fe20000400000 */
        /* <DEDUP_REMOVED lines=46> */
[----:B------:R-:W-:Y:S01]  /*205a0*/  F2FP.F16.F32.PACK_AB R109, R109, R131 ;  /* 0x000000836d6d723e */ /* 0x000fe200000000ff */
[----:B------:R-:W4:Y:S01]  /*205b0*/  LDL.LU R189, [R1+0x208] ;  /* 0x0002080001bd7983 */ /* 0x000f220000300800 */
[----:B------:R-:W-:-:S02]  /*205c0*/  F2FP.F16.F32.PACK_AB R112, R243, R110 ;  /* 0x0000006ef370723e */ /* 0x000fc400000000ff */
[----:B------:R-:W-:Y:S02]  /*205d0*/  F2FP.F16.F32.PACK_AB R108, R108, R2 ;  /* 0x000000026c6c723e */ /* 0x000fe400000000ff */
[----:B------:R-:W-:Y:S02]  /*205e0*/  F2FP.F16.F32.PACK_AB R110, R120, R121 ;  /* 0x00000079786e723e */ /* 0x000fe400000000ff */
[----:B------:R-:W-:Y:S01]  /*205f0*/  F2FP.F16.F32.PACK_AB R111, R196, R195 ;  /* 0x000000c3c46f723e */ /* 0x000fe200000000ff */
[----:B------:R-:W-:Y:S01]  /*20600*/  BAR.SYNC.DEFER_BLOCKING 0x0 ;  /* 0x0000000000007b1d */ /* 0x000fe20000010000 */
[----:B------:R-:W-:Y:S02]  /*20610*/  F2FP.F16.F32.PACK_AB R113, R113, R127 ;  /* 0x0000007f7171723e */ /* 0x000fe400000000ff */
[----:B------:R-:W-:Y:S02]  /*20620*/  F2FP.F16.F32.PACK_AB R114, R116, R117 ;  /* 0x000000757472723e */ /* 0x000fe400000000ff */
[----:B------:R-:W-:-:S03]  /*20630*/  F2FP.F16.F32.PACK_AB R115, R200, R199 ;  /* 0x000000c7c873723e */ /* 0x000fc600000000ff */
[----:B------:R-:W1:Y:S01]  /*20640*/  S2UR UR10, SR_CTAID.Y ;  /* 0x00000000000a79c3 */ /* 0x000e620000002600 */
[----:B------:R-:W-:Y:S02]  /*20650*/  F2FP.F16.F32.PACK_AB R124, R130, R225 ;  /* 0x000000e1827c723e */ /* 0x000fe400000000ff */
[----:B------:R-:W-:Y:S02]  /*20660*/  F2FP.F16.F32.PACK_AB R128, R128, R228 ;  /* 0x000000e48080723e */ /* 0x000fe400000000ff */
[----:B------:R-:W-:Y:S02]  /*20670*/  F2FP.F16.F32.PACK_AB R129, R129, R123 ;  /* 0x0000007b8181723e */ /* 0x000fe400000000ff */
[----:B------:R-:W-:Y:S02]  /*20680*/  F2FP.F16.F32.PACK_AB R131, R202, R201 ;  /* 0x000000c9ca83723e */ /* 0x000fe400000000ff */
[----:B------:R-:W-:Y:S02]  /*20690*/  F2FP.F16.F32.PACK_AB R125, R125, R119 ;  /* 0x000000777d7d723e */ /* 0x000fe400000000ff */
[----:B------:R-:W-:-:S02]  /*206a0*/  F2FP.F16.F32.PACK_AB R126, R57, R56 ;  /* 0x00000038397e723e */ /* 0x000fc400000000ff */
[----:B------:R-:W-:Y:S02]  /*206b0*/  F2FP.F16.F32.PACK_AB R133, R133, R94 ;  /* 0x0000005e8585723e */ /* 0x000fe400000000ff */
[----:B------:R-:W-:Y:S02]  /*206c0*/  F2FP.F16.F32.PACK_AB R137, R137, R99 ;  /* 0x000000638989723e */ /* 0x000fe400000000ff */
[----:B------:R-:W-:Y:S01]  /*206d0*/  F2FP.F16.F32.PACK_AB R145, R145, R95 ;  /* 0x0000005f9191723e */ /* 0x000fe200000000ff */
[----:B------:R-:W-:Y:S01]  /*206e0*/  STSM.16.M88.4 [R142], R108 ;  /* 0x0000006c8e007844 */ /* 0x000fe20000000200 */
[----:B------:R-:W-:Y:S01]  /*206f0*/  F2FP.F16.F32.PACK_AB R120, R118, R122 ;  /* 0x0000007a7678723e */ /* 0x000fe200000000ff */
[----:B------:R-:W0:Y:S08]  /*20700*/  LDC R195, c[0x0][0x278] ;  /* 0x00009e00ffc37b82 */ /* 0x000e300000000800 */
[----:B------:R-:W-:Y:S06]  /*20710*/  BAR.SYNC.DEFER_BLOCKING 0x0 ;  /* 0x0000000000007b1d */ /* 0x000fec0000010000 */
[----:B------:R-:W3:Y:S02]  /*20720*/  LDS.128 R104, [R24] ;  /* 0x0000000018687984 */ /* 0x000ee40000000c00 */
[----:B------:R-:W-:Y:S06]  /*20730*/  BAR.SYNC.DEFER_BLOCKING 0x0 ;  /* 0x0000000000007b1d */ /* 0x000fec0000010000 */
[----:B------:R-:W-:Y:S02]  /*20740*/  STSM.16.M88.4 [R142], R112 ;  /* 0x000000708e007844 */ /* 0x000fe40000000200 */
[----:B------:R-:W-:Y:S01]  /*20750*/  BAR.SYNC.DEFER_BLOCKING 0x0 ;  /* 0x0000000000007b1d */ /* 0x000fe20000010000 */
[----:B------:R-:W-:-:S05]  /*20760*/  F2FP.F16.F32.PACK_AB R130, R53, R52 ;  /* 0x000000343582723e */ /* 0x000fca00000000ff */
[----:B------:R-:W3:Y:S02]  /*20770*/  LDS.128 R108, [R24] ;  /* 0x00000000186c7984 */ /* 0x000ee40000000c00 */
[----:B------:R-:W-:Y:S06]  /*20780*/  BAR.SYNC.DEFER_BLOCKING 0x0 ;  /* 0x0000000000007b1d */ /* 0x000fec0000010000 */
[----:B------:R2:W-:Y:S02]  /*20790*/  STSM.16.M88.4 [R142], R128 ;  /* 0x000000808e007844 */ /* 0x0005e40000000200 */
[----:B------:R-:W-:Y:S01]  /*207a0*/  BAR.SYNC.DEFER_BLOCKING 0x0 ;  /* 0x0000000000007b1d */ /* 0x000fe20000010000 */
[----:B------:R-:W-:-:S02]  /*207b0*/  F2FP.F16.F32.PACK_AB R127, R204, R203 ;  /* 0x000000cbcc7f723e */ /* 0x000fc400000000ff */
        /* <DEDUP_REMOVED lines=8> */
[----:B------:R-:W-:Y:S02]  /*20840*/  F2FP.F16.F32.PACK_AB R150, R85, R84 ;  /* 0x000000545596723e */ /* 0x000fe400000000ff */
[----:B------:R-:W-:Y:S02]  /*20850*/  F2FP.F16.F32.PACK_AB R151, R227, R226 ;  /* 0x000000e2e397723e */ /* 0x000fe400000000ff */
[----:B------:R-:W-:Y:S01]  /*20860*/  F2FP.F16.F32.PACK_AB R57, R54, R55 ;  /* 0x000000373639723e */ /* 0x000fe200000000ff */
[----:B------:R-:W3:Y:S01]  /*20870*/  LDS.128 R112, [R24] ;  /* 0x0000000018707984 */ /* 0x000ee20000000c00 */
[----:B--2---:R-:W-:-:S02]  /*20880*/  F2FP.F16.F32.PACK_AB R128, R209, R210 ;  /* 0x000000d2d180723e */ /* 0x004fc400000000ff */
[----:B------:R-:W-:Y:S01]  /*20890*/  F2FP.F16.F32.PACK_AB R56, R44, R45 ;  /* 0x0000002d2c38723e */ /* 0x000fe200000000ff */
[----:B------:R-:W-:Y:S01]  /*208a0*/  BAR.SYNC.DEFER_BLOCKING 0x0 ;  /* 0x0000000000007b1d */ /* 0x000fe20000010000 */
[----:B------:R-:W-:Y:S02]  /*208b0*/  F2FP.F16.F32.PACK_AB R129, R132, R136 ;  /* 0x000000888481723e */ /* 0x000fe400000000ff */
[----:B------:R-:W-:Y:S02]  /*208c0*/  F2FP.F16.F32.PACK_AB R130, R69, R68 ;  /* 0x000000444582723e */ /* 0x000fe400000000ff */
[----:B------:R-:W-:Y:S01]  /*208d0*/  F2FP.F16.F32.PACK_AB R131, R217, R216 ;  /* 0x000000d8d983723e */ /* 0x000fe200000000ff */
[----:B------:R-:W2:Y:S01]  /*208e0*/  S2R R228, SR_TID.X ;  /* 0x0000000000e47919 */ /* 0x000ea20000002100 */
[----:B------:R-:W-:Y:S01]  /*208f0*/  F2FP.F16.F32.PACK_AB R144, R138, R139 ;  /* 0x0000008b8a90723e */ /* 0x000fe200000000ff */
[----:B------:R-:W2:Y:S01]  /*20900*/  S2R R243, SR_CTAID.X ;  /* 0x0000000000f37919 */ /* 0x000ea20000002500 */
[----:B------:R-:W-:-:S02]  /*20910*/  F2FP.F16.F32.PACK_AB R146, R81, R80 ;  /* 0x000000505192723e */ /* 0x000fc400000000ff */
[----:B------:R-:W-:Y:S01]  /*20920*/  F2FP.F16.F32.PACK_AB R190, R191, R190 ;  /* 0x000000bebfbe723e */ /* 0x000fe200000000ff */
[----:B-1----:R-:W-:Y:S01]  /*20930*/  UIMAD UR8, UR10, UR8, URZ ;  /* 0x000000080a0872a4 */ /* 0x002fe2000f8e023f */
[----:B------:R-:W-:Y:S02]  /*20940*/  F2FP.F16.F32.PACK_AB R147, R224, R223 ;  /* 0x000000dfe093723e */ /* 0x000fe400000000ff */
[----:B----4-:R-:W-:Y:S01]  /*20950*/  F2FP.F16.F32.PACK_AB R99, R189, R220 ;  /* 0x000000dcbd63723e */ /* 0x010fe200000000ff */
[----:B------:R-:W-:Y:S01]  /*20960*/  STSM.16.M88.4 [R142], R124 ;  /* 0x0000007c8e007844 */ /* 0x000fe20000000200 */
[----:B------:R-:W-:Y:S01]  /*20970*/  F2FP.F16.F32.PACK_AB R148, R149, R155 ;  /* 0x0000009b9594723e */ /* 0x000fe200000000ff */
[----:B0-----:R-:W-:Y:S01]  /*20980*/  IMAD R195, R195, 0x67, RZ ;  /* 0x00000067c3c37824 */ /* 0x001fe200078e02ff */
[----:B------:R-:W-:Y:S01]  /*20990*/  F2FP.F16.F32.PACK_AB R65, R62, R63 ;  /* 0x0000003f3e41723e */ /* 0x000fe200000000ff */
[----:B------:R-:W-:Y:S01]  /*209a0*/  BAR.SYNC.DEFER_BLOCKING 0x0 ;  /* 0x0000000000007b1d */ /* 0x000fe20000010000 */
[----:B------:R-:W-:-:S02]  /*209b0*/  F2FP.F16.F32.PACK_AB R60, R162, R163 ;  /* 0x000000a3a23c723e */ /* 0x000fc400000000ff */
[----:B------:R-:W-:Y:S02]  /*209c0*/  F2FP.F16.F32.PACK_AB R132, R134, R135 ;  /* 0x000000878684723e */ /* 0x000fe400000000ff */
[----:B------:R-:W-:-:S03]  /*209d0*/  F2FP.F16.F32.PACK_AB R61, R66, R67 ;  /* 0x00000043423d723e */ /* 0x000fc600000000ff */
[----:B------:R-:W0:Y:S01]  /*209e0*/  LDC R163, c[0x0][0x278] ;  /* 0x00009e00ffa37b82 */ /* 0x000e220000000800 */
[----:B------:R-:W-:Y:S02]  /*209f0*/  F2FP.F16.F32.PACK_AB R64, R98, R161 ;  /* 0x000000a16240723e */ /* 0x000fe400000000ff */
[----:B------:R-:W-:Y:S02]  /*20a00*/  F2FP.F16.F32.PACK_AB R52, R48, R49 ;  /* 0x000000313034723e */ /* 0x000fe400000000ff */
[----:B------:R-:W-:-:S03]  /*20a10*/  F2FP.F16.F32.PACK_AB R53, R58, R59 ;  /* 0x0000003b3a35723e */ /* 0x000fc600000000ff */
[----:B------:R-:W1:Y:S08]  /*20a20*/  LDC R203, c[0x0][0x278] ;  /* 0x00009e00ffcb7b82 */ /* 0x000e700000000800 */
[----:B------:R-:W4:Y:S01]  /*20a30*/  LDC R205, c[0x0][0x278] ;  /* 0x00009e00ffcd7b82 */ /* 0x000f220000000800 */
[----:B------:R-:W3:Y:S07]  /*20a40*/  LDS.128 R124, [R24] ;  /* 0x00000000187c7984 */ /* 0x000eee0000000c00 */
[----:B------:R-:W-:Y:S01]  /*20a50*/  BAR.SYNC.DEFER_BLOCKING 0x0 ;  /* 0x0000000000007b1d */ /* 0x000fe20000010000 */
[----:B------:R-:W-:-:S02]  /*20a60*/  F2FP.F16.F32.PACK_AB R134, R73, R72 ;  /* 0x000000484986723e */ /* 0x000fc400000000ff */
[----:B------:R-:W-:Y:S02]  /*20a70*/  F2FP.F16.F32.PACK_AB R135, R219, R218 ;  /* 0x000000dadb87723e */ /* 0x000fe400000000ff */
[----:B------:R-:W-:-:S03]  /*20a80*/  F2FP.F16.F32.PACK_AB R136, R197, R198 ;  /* 0x000000c6c588723e */ /* 0x000fc600000000ff */
[----:B------:R-:W3:Y:S08]  /*20a90*/  LDC R161, c[0x0][0x278] ;  /* 0x00009e00ffa17b82 */ /* 0x000ef00000000800 */
[----:B------:R-:W3:Y:S01]  /*20aa0*/  LDC R207, c[0x0][0x278] ;  /* 0x00009e00ffcf7b82 */ /* 0x000ee20000000800 */
[----:B------:R-:W-:Y:S07]  /*20ab0*/  STSM.16.M88.4 [R142], R116 ;  /* 0x000000748e007844 */ /* 0x000fee0000000200 */
[----:B------:R-:W-:Y:S06]  /*20ac0*/  BAR.SYNC.DEFER_BLOCKING 0x0 ;  /* 0x0000000000007b1d */ /* 0x000fec0000010000 */
[----:B------:R-:W3:Y:S02]  /*20ad0*/  LDS.128 R116, [R24] ;  /* 0x0000000018747984 */ /* 0x000ee40000000c00 */
[----:B------:R-:W-:Y:S06]  /*20ae0*/  BAR.SYNC.DEFER_BLOCKING 0x0 ;  /* 0x0000000000007b1d */ /* 0x000fec0000010000 */
[----:B------:R-:W-:Y:S02]  /*20af0*/  STSM.16.M88.4 [R142], R120 ;  /* 0x000000788e007844 */ /* 0x000fe40000000200 */
        /* <DEDUP_REMOVED lines=8> */
[----:B------:R-:W-:Y:S01]  /*20b80*/  BAR.SYNC.DEFER_BLOCKING 0x0 ;  /* 0x0000000000007b1d */ /* 0x000fe20000010000 */
[----:B------:R-:W-:-:S02]  /*20b90*/  F2FP.F16.F32.PACK_AB R138, R77, R76 ;  /* 0x0000004c4d8a723e */ /* 0x000fc400000000ff */
[----:B------:R-:W-:-:S03]  /*20ba0*/  F2FP.F16.F32.PACK_AB R139, R222, R221 ;  /* 0x000000ddde8b723e */ /* 0x000fc600000000ff */
[----:B------:R-:W3:Y:S02]  /*20bb0*/  LDS.128 R132, [R24] ;  /* 0x0000000018847984 */ /* 0x000ee40000000c00 */
[----:B------:R-:W-:Y:S06]  /*20bc0*/  BAR.SYNC.DEFER_BLOCKING 0x0 ;  /* 0x0000000000007b1d */ /* 0x000fec0000010000 */
[----:B------:R-:W-:Y:S02]  /*20bd0*/  STSM.16.M88.4 [R142], R136 ;  /* 0x000000888e007844 */ /* 0x000fe40000000200 */
[----:B------:R-:W-:Y:S06]  /*20be0*/  BAR.SYNC.DEFER_BLOCKING 0x0 ;  /* 0x0000000000007b1d */ /* 0x000fec0000010000 */
[----:B------:R-:W3:Y:S02]  /*20bf0*/  LDS.128 R136, [R24] ;  /* 0x0000000018887984 */ /* 0x000ee40000000c00 */
[----:B------:R-:W-:Y:S06]  /*20c00*/  BAR.SYNC.DEFER_BLOCKING 0x0 ;  /* 0x0000000000007b1d */ /* 0x000fec0000010000 */
[----:B------:R2:W-:Y:S01]  /*20c10*/  STSM.16.M88.4 [R142], R144 ;  /* 0x000000908e007844 */ /* 0x0005e20000000200 */
[----:B------:R-:W-:Y:S01]  /*20c20*/  F2FP.F16.F32.PACK_AB R153, R86, R87 ;  /* 0x000000575699723e */ /* 0x000fe200000000ff */
[----:B------:R-:W-:Y:S01]  /*20c30*/  BAR.SYNC.DEFER_BLOCKING 0x0 ;  /* 0x0000000000007b1d */ /* 0x000fe20000010000 */
[----:B------:R-:W-:-:S02]  /*20c40*/  F2FP.F16.F32.PACK_AB R149, R90, R91 ;  /* 0x0000005b5a95723e */ /* 0x000fc400000000ff */
[----:B------:R-:W-:Y:S02]  /*20c50*/  F2FP.F16.F32.PACK_AB R154, R89, R88 ;  /* 0x00000058599a723e */ /* 0x000fe400000000ff */
[----:B------:R-:W-:Y:S02]  /*20c60*/  F2FP.F16.F32.PACK_AB R155, R230, R229 ;  /* 0x000000e5e69b723e */ /* 0x000fe400000000ff */
[----:B------:R-:W-:Y:S02]  /*20c70*/  F2FP.F16.F32.PACK_AB R81, R78, R79 ;  /* 0x0000004f4e51723e */ /* 0x000fe400000000ff */
[----:B------:R-:W-:Y:S02]  /*20c80*/  F2FP.F16.F32.PACK_AB R76, R182, R183 ;  /* 0x000000b7b64c723e */ /* 0x000fe400000000ff */
[----:B------:R-:W-:Y:S01]  /*20c90*/  F2FP.F16.F32.PACK_AB R77, R82, R83 ;  /* 0x00000053524d723e */ /* 0x000fe200000000ff */
[----:B--2---:R-:W2:Y:S01]  /*20ca0*/  LDC.64 R144, c[0x0][0x228] ;  /* 0x00008a00ff907b82 */ /* 0x004ea20000000a00 */
[----:B------:R-:W3:Y:S07]  /*20cb0*/  LDS.128 R84, [R24] ;  /* 0x0000000018547984 */ /* 0x000eee0000000c00 */
        /* <DEDUP_REMOVED lines=8> */
[----:B------:R-:W-:Y:S01]  /*20d40*/  F2FP.F16.F32.PACK_AB R73, R70, R71 ;  /* 0x000000474649723e */ /* 0x000fe200000000ff */
[----:B0-----:R-:W0:Y:S01]  /*20d50*/  LDC R148, c[0x0][0x278] ;  /* 0x00009e00ff947b82 */ /* 0x001e220000000800 */
[----:B------:R-:W-:-:S02]  /*20d60*/  F2FP.F16.F32.PACK_AB R68, R174, R175 ;  /* 0x000000afae44723e */ /* 0x000fc400000000ff */
[----:B------:R-:W-:Y:S02]  /*20d70*/  F2FP.F16.F32.PACK_AB R69, R74, R75 ;  /* 0x0000004b4a45723e */ /* 0x000fe400000000ff */
[----:B------:R-:W-:Y:S02]  /*20d80*/  F2FP.F16.F32.PACK_AB R72, R172, R173 ;  /* 0x000000adac48723e */ /* 0x000fe400000000ff */
[----:B------:R-:W-:Y:S01]  /*20d90*/  F2FP.F16.F32.PACK_AB R62, R164, R160 ;  /* 0x000000a0a43e723e */ /* 0x000fe200000000ff */
[----:B------:R-:W3:Y:S01]  /*20da0*/  LDC R149, c[0x0][0x278] ;  /* 0x00009e00ff957b82 */ /* 0x000ee20000000800 */
[----:B------:R-:W3:Y:S07]  /*20db0*/  LDS.128 R88, [R24] ;  /* 0x0000000018587984 */ /* 0x000eee0000000c00 */
[----:B------:R-:W-:Y:S01]  /*20dc0*/  BAR.SYNC.DEFER_BLOCKING 0x0 ;  /* 0x0000000000007b1d */ /* 0x000fe20000010000 */
[----:B------:R-:W-:-:S02]  /*20dd0*/  F2FP.F16.F32.PACK_AB R70, R157, R156 ;  /* 0x0000009c9d46723e */ /* 0x000fc400000000ff */
[----:B------:R-:W-:Y:S02]  /*20de0*/  F2FP.F16.F32.PACK_AB R71, R236, R235 ;  /* 0x000000ebec47723e */ /* 0x000fe400000000ff */
[----:B------:R-:W-:-:S03]  /*20df0*/  F2FP.F16.F32.PACK_AB R74, R159, R158 ;  /* 0x0000009e9f4a723e */ /* 0x000fc600000000ff */
[----:B------:R-:W3:Y:S01]  /*20e00*/  LDC R151, c[0x0][0x278] ;  /* 0x00009e00ff977b82 */ /* 0x000ee20000000800 */
[----:B------:R-:W-:Y:S02]  /*20e10*/  F2FP.F16.F32.PACK_AB R75, R238, R237 ;  /* 0x000000edee4b723e */ /* 0x000fe400000000ff */
[----:B------:R-:W-:Y:S02]  /*20e20*/  F2FP.F16.F32.PACK_AB R63, R240, R239 ;  /* 0x000000eff03f723e */ /* 0x000fe400000000ff */
[----:B------:R-:W-:Y:S02]  /*20e30*/  F2FP.F16.F32.PACK_AB R66, R166, R165 ;  /* 0x000000a5a642723e */ /* 0x000fe400000000ff */
[----:B------:R-:W-:Y:S01]  /*20e40*/  F2FP.F16.F32.PACK_AB R67, R242, R241 ;  /* 0x000000f1f243723e */ /* 0x000fe200000000ff */
[----:B------:R-:W1:Y:S01]  /*20e50*/  LDC R157, c[0x0][0x278] ;  /* 0x00009e00ff9d7b82 */ /* 0x000e620000000800 */
[----:B------:R-:W-:Y:S02]  /*20e60*/  F2FP.F16.F32.PACK_AB R54, R168, R167 ;  /* 0x000000a7a836723e */ /* 0x000fe400000000ff */
[----:B------:R-:W-:-:S02]  /*20e70*/  F2FP.F16.F32.PACK_AB R55, R245, R244 ;  /* 0x000000f4f537723e */ /* 0x000fc400000000ff */
[----:B------:R-:W-:Y:S02]  /*20e80*/  F2FP.F16.F32.PACK_AB R58, R170, R169 ;  /* 0x000000a9aa3a723e */ /* 0x000fe400000000ff */
[----:B------:R-:W-:Y:S01]  /*20e90*/  F2FP.F16.F32.PACK_AB R59, R247, R246 ;  /* 0x000000f6f73b723e */ /* 0x000fe200000000ff */
[----:B------:R-:W4:Y:S01]  /*20ea0*/  LDC R159, c[0x0][0x278] ;  /* 0x00009e00ff9f7b82 */ /* 0x000f220000000800 */
[----:B------:R2:W-:Y:S07]  /*20eb0*/  STSM.16.M88.4 [R142], R152 ;  /* 0x000000988e007844 */ /* 0x0005ee0000000200 */
[----:B------:R-:W-:Y:S01]  /*20ec0*/  BAR.SYNC.DEFER_BLOCKING 0x0 ;  /* 0x0000000000007b1d */ /* 0x000fe20000010000 */
[----:B------:R-:W-:-:S02]  /*20ed0*/  F2FP.F16.F32.PACK_AB R44, R40, R41 ;  /* 0x00000029282c723e */ /* 0x000fc400000000ff */
[----:B------:R-:W-:Y:S02]  /*20ee0*/  F2FP.F16.F32.PACK_AB R49, R46, R47 ;  /* 0x0000002f2e31723e */ /* 0x000fe400000000ff */
[----:B------:R-:W-:Y:S02]  /*20ef0*/  F2FP.F16.F32.PACK_AB R45, R50, R51 ;  /* 0x00000033322d723e */ /* 0x000fe400000000ff */
[----:B------:R-:W-:Y:S02]  /*20f00*/  F2FP.F16.F32.PACK_AB R189, R140, R23 ;  /* 0x000000178cbd723e */ /* 0x000fe400000000ff */
[----:B------:R-:W-:Y:S02]  /*20f10*/  F2FP.F16.F32.PACK_AB R191, R10, R11 ;  /* 0x0000000b0abf723e */ /* 0x000fe400000000ff */
[----:B------:R-:W-:Y:S01]  /*20f20*/  F2FP.F16.F32.PACK_AB R48, R36, R37 ;  /* 0x000000252430723e */ /* 0x000fe200000000ff */
[----:B--2---:R-:W2:Y:S01]  /*20f30*/  LDC R155, c[0x0][0x278] ;  /* 0x00009e00ff9b7b82 */ /* 0x004ea20000000800 */
[----:B------:R-:W-:-:S02]  /*20f40*/  F2FP.F16.F32.PACK_AB R97, R28, R29 ;  /* 0x0000001d1c61723e */ /* 0x000fc400000000ff */
[----:B------:R-:W-:Y:S02]  /*20f50*/  F2FP.F16.F32.PACK_AB R96, R22, R25 ;  /* 0x000000191660723e */ /* 0x000fe400000000ff */
[----:B------:R-:W-:Y:S02]  /*20f60*/  F2FP.F16.F32.PACK_AB R98, R188, R187 ;  /* 0x000000bbbc62723e */ /* 0x000fe400000000ff */
[----:B------:R-:W-:Y:S01]  /*20f70*/  PRMT R243, R228, 0x6540, R243 ;  /* 0x00006540e4f37816 */ /* 0x000fe200000000f3 */
[----:B------:R-:W3:Y:S01]  /*20f80*/  LDC R153, c[0x0][0x278] ;  /* 0x00009e00ff997b82 */ /* 0x000ee20000000800 */
[----:B------:R-:W2:Y:S07]  /*20f90*/  LDS.128 R92, [R24] ;  /* 0x00000000185c7984 */ /* 0x000eae0000000c00 */
[----:B------:R-:W-:Y:S01]  /*20fa0*/  BAR.SYNC.DEFER_BLOCKING 0x0 ;  /* 0x0000000000007b1d */ /* 0x000fe20000010000 */
[----:B------:R-:W-:-:S02]  /*20fb0*/  F2FP.F16.F32.PACK_AB R146, R193, R192 ;  /* 0x000000c0c192723e */ /* 0x000fc400000000ff */
[----:B------:R-:W-:Y:S01]  /*20fc0*/  F2FP.F16.F32.PACK_AB R41, R42, R43 ;  /* 0x0000002b2a29723e */ /* 0x000fe200000000ff */
[----:B-1----:R-:W-:Y:S02]  /*20fd0*/  IMAD R157, R157, 0x1a, RZ ;  /* 0x0000001a9d9d7824 */ /* 0x002fe400078e02ff */
[----:B------:R-:W-:Y:S02]  /*20fe0*/  IMAD R163, R163, 0x1e, RZ ;  /* 0x0000001ea3a37824 */ /* 0x000fe400078e02ff */
[----:B------:R-:W1:Y:S08]  /*20ff0*/  LDC R165, c[0x0][0x278] ;  /* 0x00009e00ffa57b82 */ /* 0x000e700000000800 */
[----:B------:R-:W2:Y:S08]  /*21000*/  LDC R167, c[0x0][0x278] ;  /* 0x00009e00ffa77b82 */ /* 0x000eb00000000800 */
[----:B------:R-:W2:Y:S01]  /*21010*/  LDC R173, c[0x0][0x278] ;  /* 0x00009e00ffad7b82 */ /* 0x000ea20000000800 */
[----:B------:R-:W-:Y:S07]  /*21020*/  STSM.16.M88.4 [R142], R76 ;  /* 0x0000004c8e007844 */ /* 0x000fee0000000200 */
[----:B------:R-:W-:Y:S01]  /*21030*/  BAR.SYNC.DEFER_BLOCKING 0x0 ;  /* 0x0000000000007b1d */ /* 0x000fe20000010000 */
[----:B------:R-:W-:-:S02]  /*21040*/  F2FP.F16.F32.PACK_AB R46, R176, R171 ;  /* 0x000000abb02e723e */ /* 0x000fc400000000ff */
[----:B------:R-:W-:Y:S02]  /*21050*/  F2FP.F16.F32.PACK_AB R47, R249, R248 ;  /* 0x000000f8f92f723e */ /* 0x000fe400000000ff */
[----:B------:R-:W-:-:S03]  /*21060*/  F2FP.F16.F32.PACK_AB R50, R178, R177 ;  /* 0x000000b1b232723e */ /* 0x000fc600000000ff */
[----:B------:R-:W2:Y:S01]  /*21070*/  LDC R175, c[0x0][0x278] ;  /* 0x00009e00ffaf7b82 */ /* 0x000ea20000000800 */
[----:B------:R-:W-:Y:S02]  /*21080*/  F2FP.F16.F32.PACK_AB R43, R8, R252 ;  /* 0x000000fc082b723e */ /* 0x000fe400000000ff */
[----:B------:R-:W2:Y:S01]  /*21090*/  LDL.LU R8, [R1+0x9f8] ;  /* 0x0009f80001087983 */ /* 0x000ea20000300800 */
[----:B------:R-:W-:Y:S02]  /*210a0*/  F2FP.F16.F32.PACK_AB R51, R251, R250 ;  /* 0x000000fafb33723e */ /* 0x000fe400000000ff */
[----:B------:R-:W-:Y:S02]  /*210b0*/  F2FP.F16.F32.PACK_AB R40, R30, R31 ;  /* 0x0000001f1e28723e */ /* 0x000fe400000000ff */
[----:B------:R-:W-:Y:S02]  /*210c0*/  F2FP.F16.F32.PACK_AB R42, R184, R179 ;  /* 0x000000b3b82a723e */ /* 0x000fe400000000ff */
[----:B------:R-:W-:-:S02]  /*210d0*/  F2FP.F16.F32.PACK_AB R37, R38, R39 ;  /* 0x000000272625723e */ /* 0x000fc400000000ff */
[----:B------:R-:W-:Y:S02]  /*210e0*/  F2FP.F16.F32.PACK_AB R36, R26, R27 ;  /* 0x0000001b1a24723e */ /* 0x000fe400000000ff */
[----:B------:R-:W-:Y:S01]  /*210f0*/  F2FP.F16.F32.PACK_AB R188, R20, R21 ;  /* 0x0000001514bc723e */ /* 0x000fe200000000ff */
[----:B------:R-:W-:Y:S01]  /*21100*/  IMAD R2, R243, UR9, RZ ;  /* 0x00000009f3027c24 */ /* 0x000fe2000f8e02ff */
[----:B0-----:R-:W-:Y:S01]  /*21110*/  SHF.L.U32 R25, R148, 0x1, RZ ;  /* 0x0000000194197819 */ /* 0x001fe200000006ff */
[----:B---3--:R-:W-:Y:S01]  /*21120*/  IMAD R153, R153, 0x16, RZ ;  /* 0x0000001699997824 */ /* 0x008fe200078e02ff */
[----:B------:R-:W0:Y:S01]  /*21130*/  LDS.128 R76, [R24] ;  /* 0x00000000184c7984 */ /* 0x000e220000000c00 */
[----:B----4-:R-:W-:Y:S01]  /*21140*/  IMAD R159, R159, 0x1c, RZ ;  /* 0x0000001c9f9f7824 */ /* 0x010fe200078e02ff */
[----:B------:R-:W3:Y:S08]  /*21150*/  LDC R177, c[0x0][0x278] ;  /* 0x00009e00ffb17b82 */ /* 0x000ef00000000800 */
[----:B------:R-:W-:Y:S01]  /*21160*/  BAR.SYNC.DEFER_BLOCKING 0x0 ;  /* 0x0000000000007b1d */ /* 0x000fe20000010000 */
[----:B-1----:R-:W-:-:S02]  /*21170*/  IMAD R165, R165, 0x42, RZ ;  /* 0x00000042a5a57824 */ /* 0x002fc400078e02ff */
[----:B--2---:R-:W-:Y:S02]  /*21180*/  IMAD R167, R167, 0x44, RZ ;  /* 0x00000044a7a77824 */ /* 0x004fe400078e02ff */
[----:B------:R-:W-:-:S03]  /*21190*/  IMAD R173, R173, 0x4a, RZ ;  /* 0x0000004aadad7824 */ /* 0x000fc600078e02ff */
[----:B------:R-:W1:Y:S08]  /*211a0*/  LDC R179, c[0x0][0x278] ;  /* 0x00009e00ffb37b82 */ /* 0x000e700000000800 */
[----:B------:R-:W2:Y:S01]  /*211b0*/  LDC R193, c[0x0][0x278] ;  /* 0x00009e00ffc17b82 */ /* 0x000ea20000000800 */
[----:B------:R-:W-:Y:S07]  /*211c0*/  STSM.16.M88.4 [R142], R80 ;  /* 0x000000508e007844 */ /* 0x000fee0000000200 */
[----:B------:R-:W-:Y:S06]  /*211d0*/  BAR.SYNC.DEFER_BLOCKING 0x0 ;  /* 0x0000000000007b1d */ /* 0x000fec0000010000 */
[----:B------:R-:W4:Y:S02]  /*211e0*/  LDS.128 R80, [R24] ;  /* 0x0000000018507984 */ /* 0x000f240000000c00 */
[----:B------:R-:W-:Y:S06]  /*211f0*/  BAR.SYNC.DEFER_BLOCKING 0x0 ;  /* 0x0000000000007b1d */ /* 0x000fec0000010000 */
[----:B------:R-:W-:Y:S02]  /*21200*/  STSM.16.M88.4 [R142], R68 ;  /* 0x000000448e007844 */ /* 0x000fe40000000200 */
        /* <DEDUP_REMOVED lines=32> */
[----:B------:R-:W-:Y:S01]  /*21410*/  BAR.SYNC.DEFER_BLOCKING 0x0 ;  /* 0x0000000000007b1d */ /* 0x000fe20000010000 */
[----:B------:R-:W-:-:S02]  /*21420*/  F2FP.F16.F32.PACK_AB R38, R186, R185 ;  /* 0x000000b9ba26723e */ /* 0x000fc400000000ff */
[----:B------:R-:W-:Y:S01]  /*21430*/  F2FP.F16.F32.PACK_AB R39, R213, R215 ;  /* 0x000000d7d527723e */ /* 0x000fe200000000ff */
[----:B------:R-:W-:Y:S01]  /*21440*/  USHF.L.U32 UR9, UR8, 0x1, URZ ;  /* 0x0000000108097899 */ /* 0x000fe2000800063f */
[----:B------:R-:W-:Y:S01]  /*21450*/  IMAD.SHL.U32 R27, R2, 0x2, RZ ;  /* 0x00000002021b7824 */ /* 0x000fe200078e00ff */
[----:B------:R-:W-:Y:S01]  /*21460*/  F2FP.F16.F32.PACK_AB R147, R8, R9 ;  /* 0x000000090893723e */ /* 0x000fe200000000ff */
[----:B------:R-:W4:Y:S01]  /*21470*/  LDS.128 R40, [R24] ;  /* 0x0000000018287984 */ /* 0x000f220000000c00 */
[----:B------:R-:W-:Y:S01]  /*21480*/  IMAD R175, R175, 0x3f, RZ ;  /* 0x0000003fafaf7824 */ /* 0x000fe200078e02ff */
[----:B------:R-:W0:Y:S08]  /*21490*/  LDC R185, c[0x0][0x278] ;  /* 0x00009e00ffb97b82 */ /* 0x000e300000000800 */
[----:B------:R-:W-:Y:S01]  /*214a0*/  BAR.SYNC.DEFER_BLOCKING 0x0 ;  /* 0x0000000000007b1d */ /* 0x000fe20000010000 */
[----:B---3--:R-:W-:-:S02]  /*214b0*/  IMAD.SHL.U32 R177, R177, 0x40, RZ ;  /* 0x00000040b1b17824 */ /* 0x008fc400078e00ff */
[----:B--2---:R-:W-:Y:S02]  /*214c0*/  IMAD R193, R193, 0x63, RZ ;  /* 0x00000063c1c17824 */ /* 0x004fe400078e02ff */
[----:B------:R-:W-:Y:S02]  /*214d0*/  IMAD R203, R203, 0x77, RZ ;  /* 0x00000077cbcb7824 */ /* 0x000fe400078e02ff */
[----:B------:R-:W-:Y:S01]  /*214e0*/  IMAD R205, R205, 0x79, RZ ;  /* 0x00000079cdcd7824 */ /* 0x000fe200078e02ff */
[----:B------:R-:W2:Y:S01]  /*214f0*/  LDL.LU R213, [R1+0x9f4] ;  /* 0x0009f40001d57983 */ /* 0x000ea20000300800 */
[----:B------:R-:W-:-:S03]  /*21500*/  IADD3 R26, P3, P5, R27, UR9, R144 ;  /* 0x000000091b1a7c10 */ /* 0x000fc6000fd7e090 */
[----:B------:R-:W-:Y:S01]  /*21510*/  STSM.16.M88.4 [R142], R36 ;  /* 0x000000248e007844 */ /* 0x000fe20000000200 */
[----:B------:R-:W-:Y:S01]  /*21520*/  BAR.SYNC.DEFER_BLOCKING 0x0 ;  /* 0x0000000000007b1d */ /* 0x000fe20000010000 */
[----:B------:R-:W-:-:S04]  /*21530*/  IMAD.HI R2, R2, 0x2, RZ ;  /* 0x0000000202027827 */ /* 0x000fc800078e02ff */
[----:B0-----:R-:W-:Y:S01]  /*21540*/  IMAD R185, R185, 0x51, RZ ;  /* 0x00000051b9b97824 */ /* 0x001fe200078e02ff */
[----:B------:R-:W3:Y:S01]  /*21550*/  LDL.LU R215, [R1+0x9f0] ;  /* 0x0009f00001d77983 */ /* 0x000ee20000300800 */
[----:B------:R-:W-:Y:S01]  /*21560*/  UIMAD.WIDE UR8, UR8, 0x2, URZ ;  /* 0x00000002080878a5 */ /* 0x000fe2000f8e023f */
[----:B------:R-:W-:Y:S02]  /*21570*/  F2FP.F16.F32.PACK_AB R144, R0, R3 ;  /* 0x000000030090723e */ /* 0x000fe400000000ff */
[----:B------:R-:W2:Y:S04]  /*21580*/  LDL.LU R220, [R1+0x9ec] ;  /* 0x0009ec0001dc7983 */ /* 0x000ea80000300800 */
[----:B------:R-:W0:Y:S01]  /*21590*/  LDS.128 R28, [R24] ;  /* 0x00000000181c7984 */ /* 0x000e220000000c00 */
[----:B------:R-:W-:Y:S01]  /*215a0*/  FSEL R208, R208, -INF , P4 ;  /* 0xff800000d0d07808 */ /* 0x000fe20002000000 */
[----:B------:R-:W-:Y:S01]  /*215b0*/  ULDC UR8, c[0x0][0x27c] ;  /* 0x00009f0000087ab9 */ /* 0x000fe20000000800 */
[----:B------:R-:W-:Y:S01]  /*215c0*/  BAR.SYNC.DEFER_BLOCKING 0x0 ;  /* 0x0000000000007b1d */ /* 0x000fe20000010000 */
[----:B------:R-:W-:-:S02]  /*215d0*/  IADD3.X R27, R2, UR9, R145, P3, P5 ;  /* 0x00000009021b7c10 */ /* 0x000fc40009fea491 */
[----:B------:R-:W-:-:S03]  /*215e0*/  PRMT R0, R12, 0x7632, R0 ;  /* 0x000076320c007816 */ /* 0x000fc60000000000 */
[----:B------:R-:W3:Y:S04]  /*215f0*/  LDL.LU R10, [R1+0x9e8] ;  /* 0x0009e800010a7983 */ /* 0x000ee80000300800 */
[----:B------:R1:W-:Y:S01]  /*21600*/  STSM.16.M88.4 [R142], R96 ;  /* 0x000000608e007844 */ /* 0x0003e20000000200 */
[----:B------:R-:W-:Y:S01]  /*21610*/  BAR.SYNC.DEFER_BLOCKING 0x0 ;  /* 0x0000000000007b1d */ /* 0x000fe20000010000 */
[----:B------:R-:W-:Y:S02]  /*21620*/  F2FP.F16.F32.PACK_AB R145, R143, R141 ;  /* 0x0000008d8f91723e */ /* 0x000fe400000000ff */
[----:B------:R-:W-:-:S03]  /*21630*/  IADD3 R2, P3, R25, R26, RZ ;  /* 0x0000001a19027210 */ /* 0x000fc60007f7e0ff */
[----:B------:R-:W3:Y:S02]  /*21640*/  LDL.LU R11, [R1+0x9e4] ;  /* 0x0009e400010b7983 */ /* 0x000ee40000300800 */
[----:B-1----:R-:W1:Y:S02]  /*21650*/  LDC R97, c[0x0][0x278] ;  /* 0x00009e00ff617b82 */ /* 0x002e640000000800 */
[----:B------:R-:W0:Y:S06]  /*21660*/  LDS.128 R20, [R24] ;  /* 0x0000000018147984 */ /* 0x000e2c0000000c00 */
[----:B------:R-:W-:Y:S01]  /*21670*/  BAR.SYNC.DEFER_BLOCKING 0x0 ;  /* 0x0000000000007b1d */ /* 0x000fe20000010000 */
[----:B------:R-:W-:Y:S01]  /*21680*/  LEA.HI.X.SX32 R3, R149, R27, 0x1, P3 ;  /* 0x0000001b95037211 */ /* 0x000fe200018f0eff */
[----:B------:R-:W-:-:S02]  /*21690*/  IMAD R143, R148, 0x6, RZ ;  /* 0x00000006948f7824 */ /* 0x000fc400078e02ff */
[C---:B------:R-:W-:Y:S02]  /*216a0*/  IMAD R99, R148.reuse, 0x3, RZ ;  /* 0x0000000394637824 */ /* 0x040fe400078e02ff */
[----:B------:R-:W-:Y:S01]  /*216b0*/  IMAD.SHL.U32 R141, R148, 0x4, RZ ;  /* 0x00000004948d7824 */ /* 0x000fe200078e00ff */
[----:B------:R-:W3:Y:S04]  /*216c0*/  LDL.LU R8, [R1+0x9e0] ;  /* 0x0009e00001087983 */ /* 0x000ee80000300800 */
[----:B------:R-:W-:Y:S01]  /*216d0*/  STSM.16.M88.4 [R142], R188 ;  /* 0x000000bc8e007844 */ /* 0x000fe20000000200 */
[----:B------:R-:W-:Y:S01]  /*216e0*/  BAR.SYNC.DEFER_BLOCKING 0x0 ;  /* 0x0000000000007b1d */ /* 0x000fe20000010000 */
[-C--:B------:R-:W-:Y:S02]  /*216f0*/  LEA R96, P3, R151, R26.reuse, 0x2 ;  /* 0x0000001a97607211 */ /* 0x080fe400078610ff */
[----:B------:R-:W-:-:S02]  /*21700*/  IADD3 R98, P5, R143, R26, RZ ;  /* 0x0000001a8f627210 */ /* 0x000fc40007fbe0ff */
[----:B-1----:R-:W-:-:S03]  /*21710*/  LEA R140, P6, R97, R26, 0x3 ;  /* 0x0000001a618c7211 */ /* 0x002fc600078c18ff */
[----:B------:R-:W1:Y:S01]  /*21720*/  LDC R151, c[0x0][0x278] ;  /* 0x00009e00ff977b82 */ /* 0x000e620000000800 */
[----:B------:R-:W-:Y:S01]  /*21730*/  IMAD R149, R148, 0xe, RZ ;  /* 0x0000000e94957824 */ /* 0x000fe200078e02ff */
[----:B------:R-:W3:Y:S04]  /*21740*/  LDL.LU R9, [R1+0x9dc] ;  /* 0x0009dc0001097983 */ /* 0x000ee80000300800 */
[----:B------:R-:W2:Y:S02]  /*21750*/  LDS.128 R36, [R24] ;  /* 0x0000000018247984 */ /* 0x000ea40000000c00 */
[----:B------:R-:W-:Y:S06]  /*21760*/  BAR.SYNC.DEFER_BLOCKING 0x0 ;  /* 0x0000000000007b1d */ /* 0x000fec0000010000 */
[----:B------:R4:W-:Y:S02]  /*21770*/  STSM.16.M88.4 [R142], R144 ;  /* 0x000000908e007844 */ /* 0x0009e40000000200 */
[----:B------:R-:W-:Y:S01]  /*21780*/  BAR.SYNC.DEFER_BLOCKING 0x0 ;  /* 0x0000000000007b1d */ /* 0x000fe20000010000 */
[----:B------:R-:W-:-:S02]  /*21790*/  LEA.HI.X.SX32 R97, R25, R27, 0x1, P3 ;  /* 0x0000001b19617211 */ /* 0x000fc400018f0eff */
[-C--:B------:R-:W-:Y:S02]  /*217a0*/  LEA.HI.X.SX32 R99, R99, R27.reuse, 0x1, P5 ;  /* 0x0000001b63637211 */ /* 0x080fe400028f0eff */
[----:B------:R-:W-:Y:S01]  /*217b0*/  LEA.HI.X.SX32 R141, R141, R27, 0x1, P6 ;  /* 0x0000001b8d8d7211 */ /* 0x000fe200030f0eff */
[----:B-1----:R-:W-:Y:S02]  /*217c0*/  IMAD R151, R151, 0x14, RZ ;  /* 0x0000001497977824 */ /* 0x002fe400078e02ff */
[----:B----4-:R-:W1:Y:S01]  /*217d0*/  LDC R144, c[0x0][0x278] ;  /* 0x00009e00ff907b82 */ /* 0x010e620000000800 */
[----:B------:R4:W-:Y:S04]  /*217e0*/  STG.E.U16 desc[UR6][R26.64], R12 ;  /* 0x0000000c1a007986 */ /* 0x0009e8000c101506 */
[----:B------:R0:W-:Y:S04]  /*217f0*/  STG.E.U16 desc[UR6][R2.64], R0 ;  /* 0x0000000002007986 */ /* 0x0001e8000c101506 */
[----:B------:R-:W-:Y:S01]  /*21800*/  STG.E.U16 desc[UR6][R96.64], R13 ;  /* 0x0000000d60007986 */ /* 0x000fe2000c101506 */
[----:B----4-:R-:W-:Y:S01]  /*21810*/  PRMT R12, R13, 0x7632, R12 ;  /* 0x000076320d0c7816 */ /* 0x010fe2000000000c */
[----:B0-----:R-:W0:Y:S04]  /*21820*/  LDC R0, c[0x0][0x278] ;  /* 0x00009e00ff007b82 */ /* 0x001e280000000800 */
[----:B------:R4:W-:Y:S01]  /*21830*/  STG.E.U16 desc[UR6][R98.64], R12 ;  /* 0x0000000c62007986 */ /* 0x0009e2000c101506 */
[----:B------:R-:W-:-:S02]  /*21840*/  IMAD R145, R148, 0xa, RZ ;  /* 0x0000000a94917824 */ /* 0x000fc400078e02ff */
[C---:B------:R-:W-:Y:S02]  /*21850*/  IMAD R147, R148.reuse, 0xc, RZ ;  /* 0x0000000c94937824 */ /* 0x040fe400078e02ff */
[C---:B------:R-:W-:Y:S01]  /*21860*/  IMAD R3, R148.reuse, 0x5, RZ ;  /* 0x0000000594037824 */ /* 0x040fe200078e02ff */
[-C--:B----4-:R-:W-:Y:S02]  /*21870*/  LEA R98, P6, R155, R26.reuse, 0x4 ;  /* 0x0000001a9b627211 */ /* 0x090fe400078c20ff */
[----:B------:R-:W4:Y:S01]  /*21880*/  LDC R155, c[0x0][0x278] ;  /* 0x00009e00ff9b7b82 */ /* 0x000f220000000800 */
[-C--:B------:R-:W-:Y:S02]  /*21890*/  IADD3 R2, P5, R145, R26.reuse, RZ ;  /* 0x0000001a91027210 */ /* 0x080fe40007fbe0ff */
[----:B------:R-:W-:Y:S01]  /*218a0*/  IADD3 R12, P3, R147, R26, RZ ;  /* 0x0000001a930c7210 */ /* 0x000fe20007f7e0ff */
[----:B------:R-:W-:Y:S01]  /*218b0*/  IMAD R25, R148, 0x7, RZ ;  /* 0x0000000794197824 */ /* 0x000fe200078e02ff */
[----:B------:R-:W-:-:S02]  /*218c0*/  PRMT R97, R14, 0x7632, R97 ;  /* 0x000076320e617816 */ /* 0x000fc40000000061 */
[-C--:B------:R-:W-:Y:S02]  /*218d0*/  LEA.HI.X.SX32 R3, R3, R27.reuse, 0x1, P5 ;  /* 0x0000001b03037211 */ /* 0x080fe400028f0eff */
[----:B------:R-:W-:Y:S02]  /*218e0*/  IADD3 R96, P5, R149, R26, RZ ;  /* 0x0000001a95607210 */ /* 0x000fe40007fbe0ff */
[-C--:B------:R-:W-:Y:S01]  /*218f0*/  LEA.HI.X.SX32 R13, R143, R27.reuse, 0x1, P3 ;  /* 0x0000001b8f0d7211 */ /* 0x080fe200018f0eff */
[----:B0-----:R-:W-:Y:S01]  /*21900*/  IMAD R143, R0, 0x12, RZ ;  /* 0x00000012008f7824 */ /* 0x001fe200078e02ff */
[----:B------:R0:W-:Y:S01]  /*21910*/  STG.E.U16 desc[UR6][R140.64], R14 ;  /* 0x0000000e8c007986 */ /* 0x0001e2000c101506 */
[----:B------:R-:W-:Y:S01]  /*21920*/  SHF.L.U32 R99, R148, 0x3, RZ ;  /* 0x0000000394637819 */ /* 0x000fe200000006ff */
[----:B------:R-:W1:Y:S02]  /*21930*/  LDC R0, c[0x0][0x278] ;  /* 0x00009e00ff007b82 */ /* 0x000e640000000800 */
[----:B------:R4:W-:Y:S01]  /*21940*/  STG.E.U16 desc[UR6][R2.64], R97 ;  /* 0x0000006102007986 */ /* 0x0009e2000c101506 */
[----:B------:R-:W-:-:S03]  /*21950*/  LEA.HI.X.SX32 R99, R99, R27, 0x1, P6 ;  /* 0x0000001b63637211 */ /* 0x000fc600030f0eff */
[----:B------:R4:W-:Y:S01]  /*21960*/  STG.E.U16 desc[UR6][R12.64], R15 ;  /* 0x0000000f0c007986 */ /* 0x0009e2000c101506 */
[----:B0-----:R-:W-:Y:S01]  /*21970*/  PRMT R14, R15, 0x7632, R14 ;  /* 0x000076320f0e7816 */ /* 0x001fe2000000000e */
[----:B----4-:R-:W-:Y:S01]  /*21980*/  IMAD R155, R155, 0x18, RZ ;  /* 0x000000189b9b7824 */ /* 0x010fe200078e02ff */
[----:B------:R-:W0:Y:S01]  /*21990*/  LDC R140, c[0x0][0x278] ;  /* 0x00009e00ff8c7b82 */ /* 0x000e220000000800 */
[----:B------:R-:W-:Y:S01]  /*219a0*/  LEA.HI.X.SX32 R97, R25, R27, 0x1, P5 ;  /* 0x0000001b19617211 */ /* 0x000fe200028f0eff */
[----:B------:R-:W-:Y:S01]  /*219b0*/  IMAD R3, R148, 0x9, RZ ;  /* 0x0000000994037824 */ /* 0x000fe200078e02ff */
[----:B------:R-:W-:-:S03]  /*219c0*/  IADD3 R2, P3, R143, R26, RZ ;  /* 0x0000001a8f027210 */ /* 0x000fc60007f7e0ff */
[----:B------:R4:W-:Y:S01]  /*219d0*/  STG.E.U16 desc[UR6][R96.64], R14 ;  /* 0x0000000e60007986 */ /* 0x0009e2000c101506 */
[-C--:B------:R-:W-:Y:S01]  /*219e0*/  LEA.HI.X.SX32 R3, R3, R27.reuse, 0x1, P3 ;  /* 0x0000001b03037211 */ /* 0x080fe200018f0eff */
[----:B------:R-:W-:Y:S01]  /*219f0*/  IMAD R15, R148, 0xb, RZ ;  /* 0x0000000b940f7824 */ /* 0x000fe200078e02ff */
[----:B------:R-:W-:Y:S01]  /*21a00*/  IADD3 R12, P5, R151, R26, RZ ;  /* 0x0000001a970c7210 */ /* 0x000fe20007fbe0ff */
[----:B------:R1:W-:Y:S01]  /*21a10*/  STG.E.U16 desc[UR6][R98.64], R16 ;  /* 0x0000001062007986 */ /* 0x0003e2000c101506 */
[----:B------:R-:W0:Y:S02]  /*21a20*/  LDC R25, c[0x0][0x278] ;  /* 0x00009e00ff197b82 */ /* 0x000e240000000800 */
[----:B------:R-:W-:Y:S02]  /*21a30*/  LEA.HI.X.SX32 R13, R145, R27, 0x1, P5 ;  /* 0x0000001b910d7211 */ /* 0x000fe400028f0eff */
[----:B----4-:R-:W-:-:S04]  /*21a40*/  PRMT R96, R16, 0x7632, R96 ;  /* 0x0000763210607816 */ /* 0x010fc80000000060 */
[----:B------:R-:W4:Y:S01]  /*21a50*/  LDC R141, c[0x0][0x278] ;  /* 0x00009e00ff8d7b82 */ /* 0x000f220000000800 */
[-C--:B------:R-:W-:Y:S01]  /*21a60*/  IADD3 R14, P6, R153, R26.reuse, RZ ;  /* 0x0000001a990e7210 */ /* 0x080fe20007fde0ff */
[----:B------:R1:W-:Y:S03]  /*21a70*/  STG.E.U16 desc[UR6][R2.64], R96 ;  /* 0x0000006002007986 */ /* 0x0003e6000c101506 */
[----:B------:R-:W-:Y:S02]  /*21a80*/  LEA.HI.X.SX32 R15, R15, R27, 0x1, P6 ;  /* 0x0000001b0f0f7211 */ /* 0x000fe400030f0eff */
[----:B------:R-:W-:Y:S01]  /*21a90*/  PRMT R97, R17, 0x7632, R97 ;  /* 0x0000763211617816 */ /* 0x000fe20000000061 */
[----:B-1----:R-:W1:Y:S01]  /*21aa0*/  LDC R98, c[0x0][0x278] ;  /* 0x00009e00ff627b82 */ /* 0x002e620000000800 */
[----:B------:R0:W-:Y:S01]  /*21ab0*/  STG.E.U16 desc[UR6][R12.64], R17 ;  /* 0x000000110c007986 */ /* 0x0001e2000c101506 */
[----:B------:R-:W-:-:S06]  /*21ac0*/  IADD3 R2, P5, R155, R26, RZ ;  /* 0x0000001a9b027210 */ /* 0x000fcc0007fbe0ff */
[----:B------:R-:W2:Y:S01]  /*21ad0*/  LDC R99, c[0x0][0x278] ;  /* 0x00009e00ff637b82 */ /* 0x000ea20000000800 */
[----:B------:R-:W-:Y:S01]  /*21ae0*/  LEA.HI.X.SX32 R3, R147, R27, 0x1, P5 ;  /* 0x0000001b93037211 */ /* 0x000fe200028f0eff */
[----:B------:R-:W-:Y:S01]  /*21af0*/  STG.E.U16 desc[UR6][R14.64], R97 ;  /* 0x000000610e007986 */ /* 0x000fe2000c101506 */
[----:B------:R-:W-:-:S03]  /*21b00*/  PRMT R142, R18, 0x7632, R142 ;  /* 0x00007632128e7816 */ /* 0x000fc6000000008e */
[----:B------:R4:W-:Y:S02]  /*21b10*/  STG.E.U16 desc[UR6][R2.64], R18 ;  /* 0x0000001202007986 */ /* 0x0009e4000c101506 */
[----:B------:R-:W2:Y:S01]  /*21b20*/  LDC R16, c[0x0][0x278] ;  /* 0x00009e00ff107b82 */ /* 0x000ea20000000800 */
[----:B0-----:R-:W-:Y:S01]  /*21b30*/  IMAD R13, R148, 0xd, RZ ;  /* 0x0000000d940d7824 */ /* 0x001fe200078e02ff */
[----:B------:R-:W-:Y:S01]  /*21b40*/  IADD3 R12, P3, R157, R26, RZ ;  /* 0x0000001a9d0c7210 */ /* 0x000fe20007f7e0ff */
[----:B------:R-:W-:-:S05]  /*21b50*/  IMAD R17, R0, 0xf, RZ ;  /* 0x0000000f00117824 */ /* 0x000fca00078e02ff */
[----:B------:R-:W0:Y:S08]  /*21b60*/  LDC R145, c[0x0][0x278] ;  /* 0x00009e00ff917b82 */ /* 0x000e300000000800 */
[----:B----4-:R-:W4:Y:S01]  /*21b70*/  LDC R18, c[0x0][0x278] ;  /* 0x00009e00ff127b82 */ /* 0x010f220000000800 */
[-C--:B------:R-:W-:Y:S02]  /*21b80*/  IADD3 R14, P5, R159, R26.reuse, RZ ;  /* 0x0000001a9f0e7210 */ /* 0x080fe40007fbe0ff */
[----:B------:R-:W-:-:S02]  /*21b90*/  IADD3 R96, P6, R163, R26, RZ ;  /* 0x0000001aa3607210 */ /* 0x000fc40007fde0ff */
[----:B------:R-:W-:-:S03]  /*21ba0*/  LEA.HI.X.SX32 R13, R13, R27, 0x1, P3 ;  /* 0x0000001b0d0d7211 */ /* 0x000fc600018f0eff */
[----:B------:R-:W0:Y:S01]  /*21bb0*/  LDC R0, c[0x0][0x278] ;  /* 0x00009e00ff007b82 */ /* 0x000e220000000800 */
[-C--:B------:R-:W-:Y:S02]  /*21bc0*/  LEA.HI.X.SX32 R15, R149, R27.reuse, 0x1, P5 ;  /* 0x0000001b950f7211 */ /* 0x080fe400028f0eff */
[----:B------:R-:W-:Y:S02]  /*21bd0*/  LEA.HI.X.SX32 R97, R17, R27, 0x1, P6 ;  /* 0x0000001b11617211 */ /* 0x000fe400030f0eff */
[----:B------:R-:W-:Y:S01]  /*21be0*/  PRMT R146, R19, 0x7632, R146 ;  /* 0x0000763213927816 */ /* 0x000fe20000000092 */
[----:B------:R2:W-:Y:S01]  /*21bf0*/  STG.E.U16 desc[UR6][R12.64], R142 ;  /* 0x0000008e0c007986 */ /* 0x0005e2000c101506 */
[----:B------:R-:W-:Y:S01]  /*21c00*/  IMAD.SHL.U32 R25, R25, 0x10, RZ ;  /* 0x0000001019197824 */ /* 0x000fe200078e00ff */
[----:B------:R-:W3:Y:S01]  /*21c10*/  LDC R2, c[0x0][0x278] ;  /* 0x00009e00ff027b82 */ /* 0x000ee20000000800 */
[----:B-1----:R-:W-:Y:S01]  /*21c20*/  IMAD R3, R98, 0x22, RZ ;  /* 0x0000002262037824 */ /* 0x002fe200078e02ff */
[----:B------:R-:W-:Y:S01]  /*21c30*/  LEA R98, P5, R161, R26, 0x5 ;  /* 0x0000001aa1627211 */ /* 0x000fe200078a28ff */
[----:B------:R1:W-:Y:S01]  /*21c40*/  STG.E.U16 desc[UR6][R14.64], R19 ;  /* 0x000000130e007986 */ /* 0x0003e2000c101506 */
[----:B------:R-:W-:-:S02]  /*21c50*/  IMAD R17, R140, 0x26, RZ ;  /* 0x000000268c117824 */ /* 0x000fc400078e02ff */
[----:B------:R-:W-:Y:S01]  /*21c60*/  IMAD R141, R141, 0x11, RZ ;  /* 0x000000118d8d7824 */ /* 0x000fe200078e02ff */
[----:B------:R4:W-:Y:S01]  /*21c70*/  STG.E.U16 desc[UR6][R96.64], R146 ;  /* 0x0000009260007986 */ /* 0x0009e2000c101506 */
[----:B------:R-:W3:Y:S01]  /*21c80*/  LDC R147, c[0x0][0x278] ;  /* 0x00009e00ff937b82 */ /* 0x000ee20000000800 */
[----:B--2---:R-:W-:Y:S01]  /*21c90*/  IMAD R13, R99, 0x24, RZ ;  /* 0x00000024630d7824 */ /* 0x004fe200078e02ff */
[-C--:B------:R-:W-:Y:S02]  /*21ca0*/  LEA.HI.X.SX32 R99, R25, R27.reuse, 0x1, P5 ;  /* 0x0000001b19637211 */ /* 0x080fe400028f0eff */
[-C--:B------:R-:W-:Y:S02]  /*21cb0*/  IADD3 R142, P6, R17, R26.reuse, RZ ;  /* 0x0000001a118e7210 */ /* 0x080fe40007fde0ff */
[-C--:B-1----:R-:W-:Y:S01]  /*21cc0*/  IADD3 R14, P3, R3, R26.reuse, RZ ;  /* 0x0000001a030e7210 */ /* 0x082fe20007f7e0ff */
[----:B------:R-:W-:Y:S01]  /*21cd0*/  IMAD R19, R16, 0x13, RZ ;  /* 0x0000001310137824 */ /* 0x000fe200078e02ff */
[----:B------:R-:W-:Y:S01]  /*21ce0*/  IADD3 R140, P5, R13, R26, RZ ;  /* 0x0000001a0d8c7210 */ /* 0x000fe20007fbe0ff */
[----:B------:R-:W1:Y:S01]  /*21cf0*/  LDC R16, c[0x0][0x278] ;  /* 0x00009e00ff107b82 */ /* 0x000e620000000800 */
[----:B----4-:R-:W-:Y:S01]  /*21d00*/  IMAD R97, R18, 0x2c, RZ ;  /* 0x0000002c12617824 */ /* 0x010fe200078e02ff */
[----:B------:R-:W-:-:S06]  /*21d10*/  LEA.HI.X.SX32 R15, R141, R27, 0x1, P3 ;  /* 0x0000001b8d0f7211 */ /* 0x000fcc00018f0eff */
[----:B------:R-:W2:Y:S01]  /*21d20*/  LDC R18, c[0x0][0x278] ;  /* 0x00009e00ff127b82 */ /* 0x000ea20000000800 */
[----:B------:R-:W-:Y:S02]  /*21d30*/  PRMT R12, R4, 0x7632, R12 ;  /* 0x00007632040c7816 */ /* 0x000fe4000000000c */
[-C--:B------:R-:W-:Y:S01]  /*21d40*/  LEA.HI.X.SX32 R141, R143, R27.reuse, 0x1, P5 ;  /* 0x0000001b8f8d7211 */ /* 0x080fe200028f0eff */
[----:B------:R0:W-:Y:S01]  /*21d50*/  STG.E.U16 desc[UR6][R98.64], R4 ;  /* 0x0000000462007986 */ /* 0x0001e2000c101506 */
[----:B------:R-:W-:Y:S01]  /*21d60*/  LEA.HI.X.SX32 R143, R19, R27, 0x1, P6 ;  /* 0x0000001b138f7211 */ /* 0x000fe200030f0eff */
[----:B------:R-:W-:Y:S01]  /*21d70*/  IMAD R19, R144, 0x28, RZ ;  /* 0x0000002890137824 */ /* 0x000fe200078e02ff */
[----:B------:R-:W-:Y:S01]  /*21d80*/  PRMT R96, R5, 0x7632, R96 ;  /* 0x0000763205607816 */ /* 0x000fe20000000060 */
[----:B------:R4:W-:Y:S01]  /*21d90*/  STG.E.U16 desc[UR6][R14.64], R12 ;  /* 0x0000000c0e007986 */ /* 0x0009e2000c101506 */
[----:B------:R-:W3:Y:S03]  /*21da0*/  LDC R25, c[0x0][0x278] ;  /* 0x00009e00ff197b82 */ /* 0x000ee60000000800 */
[----:B------:R1:W-:Y:S01]  /*21db0*/  STG.E.U16 desc[UR6][R140.64], R5 ;  /* 0x000000058c007986 */ /* 0x0003e2000c101506 */
[----:B0-----:R-:W-:Y:S01]  /*21dc0*/  IMAD R99, R145, 0x2a, RZ ;  /* 0x0000002a91637824 */ /* 0x001fe200078e02ff */
[----:B------:R-:W-:-:S03]  /*21dd0*/  IADD3 R144, P6, R97, R26, RZ ;  /* 0x0000001a61907210 */ /* 0x000fc60007fde0ff */
[----:B------:R-:W0:Y:S01]  /*21de0*/  LDC R149, c[0x0][0x278] ;  /* 0x00009e00ff957b82 */ /* 0x000e220000000800 */
[-C--:B----4-:R-:W-:Y:S02]  /*21df0*/  IADD3 R14, P3, R19, R26.reuse, RZ ;  /* 0x0000001a130e7210 */ /* 0x090fe40007f7e0ff */
[----:B------:R-:W-:Y:S01]  /*21e00*/  IADD3 R4, P5, R99, R26, RZ ;  /* 0x0000001a63047210 */ /* 0x000fe20007fbe0ff */
[----:B-1----:R-:W-:Y:S01]  /*21e10*/  IMAD R5, R0, 0x15, RZ ;  /* 0x0000001500057824 */ /* 0x002fe200078e02ff */
[----:B------:R-:W-:-:S03]  /*21e20*/  LEA.HI.X.SX32 R15, R151, R27, 0x1, P3 ;  /* 0x0000001b970f7211 */ /* 0x000fc600018f0eff */
[----:B------:R-:W1:Y:S01]  /*21e30*/  LDC R0, c[0x0][0x278] ;  /* 0x00009e00ff007b82 */ /* 0x000e620000000800 */
[----:B------:R-:W-:Y:S02]  /*21e40*/  PRMT R98, R6, 0x7632, R98 ;  /* 0x0000763206627816 */ /* 0x000fe40000000062 */
[-C--:B------:R-:W-:Y:S02]  /*21e50*/  LEA.HI.X.SX32 R5, R5, R27.reuse, 0x1, P5 ;  /* 0x0000001b05057211 */ /* 0x080fe400028f0eff */
[----:B------:R-:W-:Y:S01]  /*21e60*/  LEA.HI.X.SX32 R145, R153, R27, 0x1, P6 ;  /* 0x0000001b99917211 */ /* 0x000fe200030f0eff */
[----:B------:R4:W-:Y:S02]  /*21e70*/  STG.E.U16 desc[UR6][R142.64], R96 ;  /* 0x000000608e007986 */ /* 0x0009e4000c101506 */
[----:B------:R-:W0:Y:S02]  /*21e80*/  LDC R153, c[0x0][0x278] ;  /* 0x00009e00ff997b82 */ /* 0x000e240000000800 */
[----:B------:R-:W-:Y:S04]  /*21e90*/  STG.E.U16 desc[UR6][R14.64], R6 ;  /* 0x000000060e007986 */ /* 0x000fe8000c101506 */
[----:B------:R-:W-:Y:S02]  /*21ea0*/  STG.E.U16 desc[UR6][R4.64], R98 ;  /* 0x0000006204007986 */ /* 0x000fe4000c101506 */
[----:B------:R-:W0:Y:S02]  /*21eb0*/  LDC R12, c[0x0][0x278] ;  /* 0x00009e00ff0c7b82 */ /* 0x000e240000000800 */
[----:B------:R2:W-:Y:S01]  /*21ec0*/  STG.E.U16 desc[UR6][R144.64], R7 ;  /* 0x0000000790007986 */ /* 0x0005e2000c101506 */
[----:B----4-:R-:W-:-:S05]  /*21ed0*/  IMAD R143, R16, 0x2e, RZ ;  /* 0x0000002e108f7824 */ /* 0x010fca00078e02ff */
[----:B------:R-:W4:Y:S01]  /*21ee0*/  LDC R96, c[0x0][0x278] ;  /* 0x00009e00ff607b82 */ /* 0x000f220000000800 */
[----:B--2---:R-:W-:-:S07]  /*21ef0*/  IMAD R145, R18, 0x34, RZ ;  /* 0x0000003412917824 */ /* 0x004fce00078e02ff */
[----:B------:R-:W2:Y:S01]  /*21f00*/  LDC R16, c[0x0][0x278] ;  /* 0x00009e00ff107b82 */ /* 0x000ea20000000800 */
[-C--:B------:R-:W-:Y:S01]  /*21f10*/  IADD3 R150, P6, R145, R26.reuse, RZ ;  /* 0x0000001a91967210 */ /* 0x080fe20007fde0ff */
[----:B---3--:R-:W-:Y:S01]  /*21f20*/  IMAD R15, R2, 0x17, RZ ;  /* 0x00000017020f7824 */ /* 0x008fe200078e02ff */
[----:B------:R-:W-:Y:S01]  /*21f30*/  IADD3 R4, P5, R143, R26, RZ ;  /* 0x0000001a8f047210 */ /* 0x000fe20007fbe0ff */
[----:B------:R-:W-:Y:S01]  /*21f40*/  IMAD R147, R147, 0x30, RZ ;  /* 0x0000003093937824 */ /* 0x000fe200078e02ff */
[-C--:B------:R-:W-:Y:S01]  /*21f50*/  LEA.HI.X.SX32 R151, R157, R27.reuse, 0x1, P6 ;  /* 0x0000001b9d977211 */ /* 0x080fe200030f0eff */
[----:B------:R-:W-:Y:S02]  /*21f60*/  IMAD R141, R25, 0x32, RZ ;  /* 0x00000032198d7824 */ /* 0x000fe400078e02ff */
[----:B------:R-:W3:Y:S01]  /*21f70*/  LDC R157, c[0x0][0x278] ;  /* 0x00009e00ff9d7b82 */ /* 0x000ee20000000800 */
[----:B------:R-:W-:Y:S02]  /*21f80*/  PRMT R140, R7, 0x7632, R140 ;  /* 0x00007632078c7816 */ /* 0x000fe4000000008c */
[----:B------:R-:W-:Y:S01]  /*21f90*/  LEA.HI.X.SX32 R5, R15, R27, 0x1, P5 ;  /* 0x0000001b0f057211 */ /* 0x000fe200028f0eff */
[----:B-1----:R-:W-:-:S04]  /*21fa0*/  IMAD R15, R0, 0x19, RZ ;  /* 0x00000019000f7824 */ /* 0x002fc800078e02ff */
[----:B------:R-:W1:Y:S01]  /*21fb0*/  LDC R161, c[0x0][0x278] ;  /* 0x00009e00ffa17b82 */ /* 0x000e620000000800 */
[-C--:B------:R-:W-:Y:S02]  /*21fc0*/  IADD3 R6, P3, R147, R26.reuse, RZ ;  /* 0x0000001a93067210 */ /* 0x080fe40007f7e0ff */
[----:B------:R-:W-:Y:S01]  /*21fd0*/  IADD3 R14, P5, R141, R26, RZ ;  /* 0x0000001a8d0e7210 */ /* 0x000fe20007fbe0ff */
[----:B------:R4:W-:Y:S04]  /*21fe0*/  STG.E.U16 desc[UR6][R4.64], R140 ;  /* 0x0000008c04007986 */ /* 0x0009e8000c101506 */
[----:B------:R-:W1:Y:S01]  /*21ff0*/  LDC R25, c[0x0][0x278] ;  /* 0x00009e00ff197b82 */ /* 0x000e620000000800 */
[-C--:B------:R-:W-:Y:S02]  /*22000*/  LEA.HI.X.SX32 R7, R155, R27.reuse, 0x1, P3 ;  /* 0x0000001b9b077211 */ /* 0x080fe400018f0eff */
[----:B------:R-:W-:Y:S01]  /*22010*/  LEA.HI.X.SX32 R15, R15, R27, 0x1, P5 ;  /* 0x0000001b0f0f7211 */ /* 0x000fe200028f0eff */
[----:B0-----:R-:W-:Y:S01]  /*22020*/  IMAD R149, R149, 0x36, RZ ;  /* 0x0000003695957824 */ /* 0x001fe200078e02ff */
[----:B----4-:R-:W-:-:S03]  /*22030*/  PRMT R5, R32, 0x7632, R5 ;  /* 0x0000763220057816 */ /* 0x010fc60000000005 */
[----:B------:R-:W0:Y:S01]  /*22040*/  LDC R2, c[0x0][0x278] ;  /* 0x00009e00ff027b82 */ /* 0x000e220000000800 */
[----:B------:R4:W-:Y:S01]  /*22050*/  STG.E.U16 desc[UR6][R6.64], R32 ;  /* 0x0000002006007986 */ /* 0x0009e2000c101506 */
[----:B------:R-:W-:Y:S02]  /*22060*/  IMAD R153, R153, 0x38, RZ ;  /* 0x0000003899997824 */ /* 0x000fe400078e02ff */
[----:B------:R-:W-:Y:S01]  /*22070*/  IMAD R155, R96, 0x3a, RZ ;  /* 0x0000003a609b7824 */ /* 0x000fe200078e02ff */
[----:B------:R2:W-:Y:S03]  /*22080*/  STG.E.U16 desc[UR6][R14.64], R5 ;  /* 0x000000050e007986 */ /* 0x0005e6000c101506 */
[----:B------:R-:W0:Y:S01]  /*22090*/  LDC R0, c[0x0][0x278] ;  /* 0x00009e00ff007b82 */ /* 0x000e220000000800 */
[-C--:B------:R-:W-:Y:S01]  /*220a0*/  IADD3 R4, P3, R149, R26.reuse, RZ ;  /* 0x0000001a95047210 */ /* 0x080fe20007f7e0ff */
[----:B------:R3:W-:Y:S01]  /*220b0*/  STG.E.U16 desc[UR6][R150.64], R33 ;  /* 0x0000002196007986 */ /* 0x0007e2000c101506 */
[----:B----4-:R-:W-:-:S05]  /*220c0*/  IADD3 R6, P5, R153, R26, RZ ;  /* 0x0000001a99067210 */ /* 0x010fca0007fbe0ff */
[----:B------:R-:W4:Y:S01]  /*220d0*/  LDC R18, c[0x0][0x278] ;  /* 0x00009e00ff127b82 */ /* 0x000f220000000800 */
[----:B--2---:R-:W-:Y:S02]  /*220e0*/  IMAD R15, R16, 0x1d, RZ ;  /* 0x0000001d100f7824 */ /* 0x004fe400078e02ff */
[----:B------:R-:W-:Y:S01]  /*220f0*/  IMAD R5, R12, 0x1b, RZ ;  /* 0x0000001b0c057824 */ /* 0x000fe200078e02ff */
[----:B------:R-:W-:-:S04]  /*22100*/  IADD3 R14, P6, R155, R26, RZ ;  /* 0x0000001a9b0e7210 */ /* 0x000fc80007fde0ff */
[----:B------:R-:W2:Y:S01]  /*22110*/  LDC R16, c[0x0][0x278] ;  /* 0x00009e00ff107b82 */ /* 0x000ea20000000800 */
[-C--:B------:R-:W-:Y:S02]  /*22120*/  LEA.HI.X.SX32 R5, R5, R27.reuse, 0x1, P3 ;  /* 0x0000001b05057211 */ /* 0x080fe400018f0eff */
[----:B---3--:R-:W-:Y:S01]  /*22130*/  PRMT R33, R33, 0x7632, R33 ;  /* 0x0000763221217816 */ /* 0x008fe20000000021 */
[----:B------:R-:W-:Y:S01]  /*22140*/  IMAD R157, R157, 0x3c, RZ ;  /* 0x0000003c9d9d7824 */ /* 0x000fe200078e02ff */
[----:B------:R-:W-:-:S03]  /*22150*/  LEA.HI.X.SX32 R7, R159, R27, 0x1, P5 ;  /* 0x0000001b9f077211 */ /* 0x000fc600028f0eff */
[----:B------:R-:W3:Y:S01]  /*22160*/  LDC R151, c[0x0][0x278] ;  /* 0x00009e00ff977b82 */ /* 0x000ee20000000800 */
[----:B------:R-:W-:Y:S01]  /*22170*/  LEA.HI.X.SX32 R15, R15, R27, 0x1, P6 ;  /* 0x0000001b0f0f7211 */ /* 0x000fe200030f0eff */
[----:B-1----:R-:W-:Y:S01]  /*22180*/  IMAD R161, R161, 0x3e, RZ ;  /* 0x0000003ea1a17824 */ /* 0x002fe200078e02ff */
[----:B------:R-:W-:-:S05]  /*22190*/  PRMT R96, R34, 0x7632, R96 ;  /* 0x0000763222607816 */ /* 0x000fca0000000060 */
[----:B------:R-:W1:Y:S01]  /*221a0*/  LDC R12, c[0x0][0x278] ;  /* 0x00009e00ff0c7b82 */ /* 0x000e620000000800 */
[----:B------:R0:W-:Y:S01]  /*221b0*/  STG.E.U16 desc[UR6][R4.64], R33 ;  /* 0x0000002104007986 */ /* 0x0001e2000c101506 */
[----:B------:R-:W-:Y:S01]  /*221c0*/  IMAD R25, R25, 0x1f, RZ ;  /* 0x0000001f19197824 */ /* 0x000fe200078e02ff */
[-C--:B------:R-:W-:Y:S02]  /*221d0*/  IADD3 R32, P5, R157, R26.reuse, RZ ;  /* 0x0000001a9d207210 */ /* 0x080fe40007fbe0ff */
[----:B------:R-:W-:Y:S04]  /*221e0*/  STG.E.U16 desc[UR6][R6.64], R34 ;  /* 0x0000002206007986 */ /* 0x000fe8000c101506 */
[----:B------:R4:W-:Y:S01]  /*221f0*/  STG.E.U16 desc[UR6][R14.64], R96 ;  /* 0x000000600e007986 */ /* 0x0009e2000c101506 */
[----:B------:R-:W-:-:S02]  /*22200*/  IADD3 R158, P6, R165, R26, RZ ;  /* 0x0000001aa59e7210 */ /* 0x000fc40007fde0ff */
[----:B0-----:R-:W-:Y:S02]  /*22210*/  LEA.HI.X.SX32 R33, R163, R27, 0x1, P5 ;  /* 0x0000001ba3217211 */ /* 0x001fe400028f0eff */
[----:B------:R-:W-:Y:S01]  /*22220*/  SHF.L.U32 R5, R0, 0x5, RZ ;  /* 0x0000000500057819 */ /* 0x000fe200000006ff */
[----:B------:R-:W0:Y:S01]  /*22230*/  LDC R163, c[0x0][0x278] ;  /* 0x00009e00ffa37b82 */ /* 0x000e220000000800 */
[----:B----4-:R-:W-:Y:S01]  /*22240*/  IADD3 R14, P3, R161, R26, RZ ;  /* 0x0000001aa10e7210 */ /* 0x010fe20007f7e0ff */
[----:B------:R-:W-:-:S06]  /*22250*/  IMAD R7, R2, 0x21, RZ ;  /* 0x0000002102077824 */ /* 0x000fcc00078e02ff */
[----:B------:R-:W4:Y:S01]  /*22260*/  LDC R34, c[0x0][0x278] ;  /* 0x00009e00ff227b82 */ /* 0x000f220000000800 */
[----:B------:R-:W-:Y:S01]  /*22270*/  LEA.HI.X.SX32 R15, R25, R27, 0x1, P3 ;  /* 0x0000001b190f7211 */ /* 0x000fe200018f0eff */
[----:B------:R3:W-:Y:S01]  /*22280*/  STG.E.U16 desc[UR6][R32.64], R35 ;  /* 0x0000002320007986 */ /* 0x0007e2000c101506 */
[----:B------:R-:W-:-:S05]  /*22290*/  PRMT R0, R35, 0x7632, R0 ;  /* 0x0000763223007816 */ /* 0x000fca0000000000 */
[----:B------:R-:W0:Y:S01]  /*222a0*/  LDC R25, c[0x0][0x278] ;  /* 0x00009e00ff197b82 */ /* 0x000e220000000800 */
[----:B------:R-:W-:Y:S01]  /*222b0*/  LEA.HI.X.SX32 R159, R7, R27, 0x1, P6 ;  /* 0x0000001b079f7211 */ /* 0x000fe200030f0eff */
[----:B--2---:R-:W-:Y:S01]  /*222c0*/  IMAD R7, R16, 0x46, RZ ;  /* 0x0000004610077824 */ /* 0x004fe200078e02ff */
[----:B------:R1:W-:Y:S05]  /*222d0*/  STG.E.U16 desc[UR6][R14.64], R0 ;  /* 0x000000000e007986 */ /* 0x0003ea000c101506 */
[----:B---3--:R-:W2:Y:S01]  /*222e0*/  LDC R35, c[0x0][0x278] ;  /* 0x00009e00ff237b82 */ /* 0x008ea20000000800 */
[----:B------:R-:W-:-:S07]  /*222f0*/  LEA R150, P5, R151, R26, 0x6 ;  /* 0x0000001a97967211 */ /* 0x000fce00078a30ff */
[----:B------:R-:W3:Y:S01]  /*22300*/  LDC R16, c[0x0][0x278] ;  /* 0x00009e00ff107b82 */ /* 0x000ee20000000800 */
[----:B-1----:R-:W-:Y:S01]  /*22310*/  IMAD R15, R12, 0x23, RZ ;  /* 0x000000230c0f7824 */ /* 0x002fe200078e02ff */
[----:B------:R-:W-:-:S06]  /*22320*/  LEA.HI.X.SX32 R151, R5, R27, 0x1, P5 ;  /* 0x0000001b05977211 */ /* 0x000fcc00028f0eff */
[----:B------:R-:W1:Y:S01]  /*22330*/  LDC R0, c[0x0][0x278] ;  /* 0x00009e00ff007b82 */ /* 0x000e620000000800 */
[----:B------:R-:W-:Y:S01]  /*22340*/  IMAD R5, R18, 0x48, RZ ;  /* 0x0000004812057824 */ /* 0x000fe200078e02ff */
[----:B------:R-:W-:-:S06]  /*22350*/  IADD3 R2, P3, R167, R26, RZ ;  /* 0x0000001aa7027210 */ /* 0x000fcc0007f7e0ff */
[----:B------:R-:W1:Y:S01]  /*22360*/  LDC R12, c[0x0][0x278] ;  /* 0x00009e00ff0c7b82 */ /* 0x000e620000000800 */
[----:B------:R-:W-:Y:S02]  /*22370*/  PRMT R4, R100, 0x7632, R4 ;  /* 0x0000763264047816 */ /* 0x000fe40000000004 */
[-C--:B------:R-:W-:Y:S02]  /*22380*/  IADD3 R14, P5, R7, R26.reuse, RZ ;  /* 0x0000001a070e7210 */ /* 0x080fe40007fbe0ff */
[----:B------:R-:W-:-:S03]  /*22390*/  IADD3 R32, P6, R5, R26, RZ ;  /* 0x0000001a05207210 */ /* 0x000fc60007fde0ff */
[----:B------:R-:W1:Y:S01]  /*223a0*/  LDC R18, c[0x0][0x278] ;  /* 0x00009e00ff127b82 */ /* 0x000e620000000800 */
[-C--:B------:R-:W-:Y:S01]  /*223b0*/  LEA.HI.X.SX32 R3, R3, R27.reuse, 0x1, P3 ;  /* 0x0000001b03037211 */ /* 0x080fe200018f0eff */
[----:B------:R-:W-:Y:S01]  /*223c0*/  STG.E.U16 desc[UR6][R150.64], R100 ;  /* 0x0000006496007986 */ /* 0x000fe2000c101506 */
[-C--:B------:R-:W-:Y:S02]  /*223d0*/  LEA.HI.X.SX32 R15, R15, R27.reuse, 0x1, P5 ;  /* 0x0000001b0f0f7211 */ /* 0x080fe400028f0eff */
[----:B------:R-:W-:Y:S01]  /*223e0*/  PRMT R98, R101, 0x7632, R98 ;  /* 0x0000763265627816 */ /* 0x000fe20000000062 */
[----:B------:R2:W-:Y:S02]  /*223f0*/  STG.E.U16 desc[UR6][R158.64], R4 ;  /* 0x000000049e007986 */ /* 0x0005e4000c101506 */
[----:B------:R-:W1:Y:S01]  /*22400*/  LDC R6, c[0x0][0x278] ;  /* 0x00009e00ff067b82 */ /* 0x000e620000000800 */
[----:B------:R-:W-:Y:S01]  /*22410*/  LEA.HI.X.SX32 R33, R13, R27, 0x1, P6 ;  /* 0x0000001b0d217211 */ /* 0x000fe200030f0eff */
[----:B----4-:R-:W-:Y:S01]  /*22420*/  IMAD R13, R34, 0x4c, RZ ;  /* 0x0000004c220d7824 */ /* 0x010fe200078e02ff */
[----:B------:R3:W-:Y:S01]  /*22430*/  STG.E.U16 desc[UR6][R2.64], R101 ;  /* 0x0000006502007986 */ /* 0x0007e2000c101506 */
[----:B0-----:R-:W-:Y:S01]  /*22440*/  IMAD R25, R25, 0x25, RZ ;  /* 0x0000002519197824 */ /* 0x001fe200078e02ff */
[----:B------:R-:W-:-:S03]  /*22450*/  IADD3 R34, P5, R173, R26, RZ ;  /* 0x0000001aad227210 */ /* 0x000fc60007fbe0ff */
[----:B------:R-:W0:Y:S01]  /*22460*/  LDC R96, c[0x0][0x278] ;  /* 0x00009e00ff607b82 */ /* 0x000e220000000800 */
[----:B------:R4:W-:Y:S07]  /*22470*/  STG.E.U16 desc[UR6][R14.64], R98 ;  /* 0x000000620e007986 */ /* 0x0009ee000c101506 */
[----:B--2---:R-:W2:Y:S01]  /*22480*/  LDC R4, c[0x0][0x278] ;  /* 0x00009e00ff047b82 */ /* 0x004ea20000000800 */
[----:B------:R1:W-:Y:S01]  /*22490*/  STG.E.U16 desc[UR6][R32.64], R102 ;  /* 0x0000006620007986 */ /* 0x0003e2000c101506 */
[----:B---3--:R-:W-:-:S02]  /*224a0*/  IMAD R3, R16, 0x50, RZ ;  /* 0x0000005010037824 */ /* 0x008fc400078e02ff */
[----:B----4-:R-:W-:Y:S01]  /*224b0*/  IMAD R15, R35, 0x4e, RZ ;  /* 0x0000004e230f7824 */ /* 0x010fe200078e02ff */
[----:B------:R-:W-:-:S03]  /*224c0*/  LEA.HI.X.SX32 R35, R25, R27, 0x1, P5 ;  /* 0x0000001b19237211 */ /* 0x000fc600028f0eff */
[----:B------:R-:W3:Y:S01]  /*224d0*/  LDC R14, c[0x0][0x278] ;  /* 0x00009e00ff0e7b82 */ /* 0x000ee20000000800 */
[-C--:B------:R-:W-:Y:S01]  /*224e0*/  IADD3 R16, P3, R13, R26.reuse, RZ ;  /* 0x0000001a0d107210 */ /* 0x080fe20007f7e0ff */
[----:B-1----:R-:W-:Y:S01]  /*224f0*/  IMAD R25, R0, 0x27, RZ ;  /* 0x0000002700197824 */ /* 0x002fe200078e02ff */
[----:B------:R-:W-:Y:S02]  /*22500*/  PRMT R33, R102, 0x7632, R33 ;  /* 0x0000763266217816 */ /* 0x000fe40000000021 */
[----:B------:R-:W-:-:S03]  /*22510*/  IADD3 R100, P5, R15, R26, RZ ;  /* 0x0000001a0f647210 */ /* 0x000fc60007fbe0ff */
[----:B------:R-:W1:Y:S01]  /*22520*/  LDC R32, c[0x0][0x278] ;  /* 0x00009e00ff207b82 */ /* 0x000e620000000800 */
[----:B------:R4:W-:Y:S01]  /*22530*/  STG.E.U16 desc[UR6][R34.64], R33 ;  /* 0x0000002122007986 */ /* 0x0009e2000c101506 */
[----:B------:R-:W-:Y:S02]  /*22540*/  IADD3 R150, P6, R3, R26, RZ ;  /* 0x0000001a03967210 */ /* 0x000fe40007fde0ff */
[----:B------:R-:W-:-:S04]  /*22550*/  LEA.HI.X.SX32 R17, R17, R27, 0x1, P3 ;  /* 0x0000001b11117211 */ /* 0x000fc800018f0eff */
[----:B------:R-:W1:Y:S01]  /*22560*/  LDC R98, c[0x0][0x278] ;  /* 0x00009e00ff627b82 */ /* 0x000e620000000800 */
[----:B------:R-:W-:Y:S02]  /*22570*/  LEA.HI.X.SX32 R101, R25, R27, 0x1, P5 ;  /* 0x0000001b19657211 */ /* 0x000fe400028f0eff */
[----:B------:R-:W-:Y:S01]  /*22580*/  PRMT R2, R103, 0x7632, R2 ;  /* 0x0000763267027816 */ /* 0x000fe20000000002 */
[----:B----4-:R-:W-:-:S04]  /*22590*/  IMAD R33, R12, 0x52, RZ ;  /* 0x000000520c217824 */ /* 0x010fc800078e02ff */
[----:B------:R-:W4:Y:S01]  /*225a0*/  LDC R12, c[0x0][0x278] ;  /* 0x00009e00ff0c7b82 */ /* 0x000f220000000800 */
[----:B------:R-:W-:Y:S01]  /*225b0*/  LEA.HI.X.SX32 R151, R19, R27, 0x1, P6 ;  /* 0x0000001b13977211 */ /* 0x000fe200030f0eff */
[----:B------:R2:W-:Y:S01]  /*225c0*/  STG.E.U16 desc[UR6][R16.64], R103 ;  /* 0x0000006710007986 */ /* 0x0005e2000c101506 */
[----:B------:R-:W-:-:S05]  /*225d0*/  IMAD R19, R18, 0x54, RZ ;  /* 0x0000005412137824 */ /* 0x000fca00078e02ff */
[----:B------:R-:W4:Y:S01]  /*225e0*/  LDC R0, c[0x0][0x278] ;  /* 0x00009e00ff007b82 */ /* 0x000f220000000800 */
[----:B------:R3:W-:Y:S01]  /*225f0*/  STG.E.U16 desc[UR6][R100.64], R2 ;  /* 0x0000000264007986 */ /* 0x0007e2000c101506 */
[-C--:B------:R-:W-:Y:S01]  /*22600*/  IADD3 R34, P5, R19, R26.reuse, RZ ;  /* 0x0000001a13227210 */ /* 0x080fe20007fbe0ff */
[----:B0-----:R-:W-:Y:S02]  /*22610*/  IMAD R25, R96, 0x56, RZ ;  /* 0x0000005660197824 */ /* 0x001fe400078e02ff */
[----:B--2---:R-:W-:Y:S01]  /*22620*/  IMAD R17, R4, 0x29, RZ ;  /* 0x0000002904117824 */ /* 0x004fe200078e02ff */
[----:B------:R-:W-:Y:S02]  /*22630*/  IADD3 R16, P3, R33, R26, RZ ;  /* 0x0000001a21107210 */ /* 0x000fe40007f7e0ff */
[----:B------:R-:W0:Y:S01]  /*22640*/  LDC R18, c[0x0][0x278] ;  /* 0x00009e00ff127b82 */ /* 0x000e220000000800 */
[----:B---3--:R-:W-:-:S07]  /*22650*/  IMAD R101, R6, 0x2b, RZ ;  /* 0x0000002b06657824 */ /* 0x008fce00078e02ff */
[----:B------:R-:W2:Y:S01]  /*22660*/  LDC R2, c[0x0][0x278] ;  /* 0x00009e00ff027b82 */ /* 0x000ea20000000800 */
[-C--:B------:R-:W-:Y:S01]  /*22670*/  LEA.HI.X.SX32 R35, R99, R27.reuse, 0x1, P5 ;  /* 0x0000001b63237211 */ /* 0x080fe200028f0eff */
[----:B------:R3:W-:Y:S06]  /*22680*/  STG.E.U16 desc[UR6][R150.64], R104 ;  /* 0x0000006896007986 */ /* 0x0007ec000c101506 */
[----:B------:R-:W0:Y:S01]  /*22690*/  LDC R6, c[0x0][0x278] ;  /* 0x00009e00ff067b82 */ /* 0x000e220000000800 */
[----:B------:R-:W-:Y:S01]  /*226a0*/  IMAD R99, R14, 0x58, RZ ;  /* 0x000000580e637824 */ /* 0x000fe200078e02ff */
[----:B------:R-:W-:-:S02]  /*226b0*/  LEA.HI.X.SX32 R17, R17, R27, 0x1, P3 ;  /* 0x0000001b11117211 */ /* 0x000fc400018f0eff */
[-C--:B------:R-:W-:Y:S02]  /*226c0*/  IADD3 R102, P6, R25, R26.reuse, RZ ;  /* 0x0000001a19667210 */ /* 0x080fe40007fde0ff */
[----:B---3--:R-:W-:Y:S02]  /*226d0*/  PRMT R104, R104, 0x7632, R104 ;  /* 0x0000763268687816 */ /* 0x008fe40000000068 */
[----:B------:R-:W3:Y:S01]  /*226e0*/  LDC R100, c[0x0][0x278] ;  /* 0x00009e00ff647b82 */ /* 0x000ee20000000800 */
[----:B------:R-:W-:Y:S01]  /*226f0*/  LEA.HI.X.SX32 R103, R101, R27, 0x1, P6 ;  /* 0x0000001b65677211 */ /* 0x000fe200030f0eff */
[----:B-1----:R-:W-:Y:S01]  /*22700*/  IMAD R101, R32, 0x5a, RZ ;  /* 0x0000005a20657824 */ /* 0x002fe200078e02ff */
[----:B------:R4:W-:Y:S05]  /*22710*/  STG.E.U16 desc[UR6][R16.64], R104 ;  /* 0x0000006810007986 */ /* 0x0009ea000c101506 */
[----:B------:R-:W1:Y:S01]  /*22720*/  LDC R14, c[0x0][0x278] ;  /* 0x00009e00ff0e7b82 */ /* 0x000e620000000800 */
[----:B------:R4:W-:Y:S01]  /*22730*/  STG.E.U16 desc[UR6][R34.64], R105 ;  /* 0x0000006922007986 */ /* 0x0009e2000c101506 */
[----:B------:R-:W-:-:S06]  /*22740*/  IADD3 R96, P5, R99, R26, RZ ;  /* 0x0000001a63607210 */ /* 0x000fcc0007fbe0ff */
[----:B------:R-:W3:Y:S01]  /*22750*/  LDC R4, c[0x0][0x278] ;  /* 0x00009e00ff047b82 */ /* 0x000ee20000000800 */
[----:B----4-:R-:W-:Y:S01]  /*22760*/  IMAD R17, R12, 0x5e, RZ ;  /* 0x0000005e0c117824 */ /* 0x010fe200078e02ff */
[----:B------:R-:W-:Y:S01]  /*22770*/  PRMT R140, R105, 0x7632, R140 ;  /* 0x00007632698c7816 */ /* 0x000fe2000000008c */
[----:B------:R-:W-:Y:S01]  /*22780*/  IMAD R35, R98, 0x5c, RZ ;  /* 0x0000005c62237824 */ /* 0x000fe200078e02ff */
[----:B------:R-:W-:Y:S01]  /*22790*/  IADD3 R104, P3, R101, R26, RZ ;  /* 0x0000001a65687210 */ /* 0x000fe20007f7e0ff */
[----:B------:R-:W-:-:S03]  /*227a0*/  IMAD R151, R0, 0x2d, RZ ;  /* 0x0000002d00977824 */ /* 0x000fc600078e02ff */
[----:B------:R-:W4:Y:S01]  /*227b0*/  LDC R12, c[0x0][0x278] ;  /* 0x00009e00ff0c7b82 */ /* 0x000f220000000800 */
[-C--:B------:R-:W-:Y:S02]  /*227c0*/  LEA.HI.X.SX32 R97, R97, R27.reuse, 0x1, P5 ;  /* 0x0000001b61617211 */ /* 0x080fe400028f0eff */
[-C--:B------:R-:W-:Y:S01]  /*227d0*/  IADD3 R150, P5, R35, R26.reuse, RZ ;  /* 0x0000001a23967210 */ /* 0x080fe20007fbe0ff */
[----:B------:R2:W-:Y:S04]  /*227e0*/  STG.E.U16 desc[UR6][R102.64], R140 ;  /* 0x0000008c66007986 */ /* 0x0005e8000c101506 */
[----:B------:R-:W4:Y:S01]  /*227f0*/  LDC R16, c[0x0][0x278] ;  /* 0x00009e00ff107b82 */ /* 0x000f220000000800 */
[----:B------:R-:W-:Y:S02]  /*22800*/  LEA.HI.X.SX32 R105, R151, R27, 0x1, P3 ;  /* 0x0000001b97697211 */ /* 0x000fe400018f0eff */
[----:B------:R-:W-:-:S02]  /*22810*/  IADD3 R158, P6, R17, R26, RZ ;  /* 0x0000001a119e7210 */ /* 0x000fc40007fde0ff */
[----:B------:R-:W-:-:S03]  /*22820*/  LEA.HI.X.SX32 R151, R143, R27, 0x1, P5 ;  /* 0x0000001b8f977211 */ /* 0x000fc600028f0eff */
[----:B------:R-:W4:Y:S01]  /*22830*/  LDC R0, c[0x0][0x278] ;  /* 0x00009e00ff007b82 */ /* 0x000f220000000800 */
[----:B--2---:R-:W-:Y:S01]  /*22840*/  IMAD R103, R2, 0x2f, RZ ;  /* 0x0000002f02677824 */ /* 0x004fe200078e02ff */
[----:B------:R-:W-:Y:S01]  /*22850*/  PRMT R2, R106, 0x7632, R2 ;  /* 0x000076326a027816 */ /* 0x000fe20000000002 */
[----:B0-----:R-:W-:Y:S01]  /*22860*/  IMAD R143, R6, 0x60, RZ ;  /* 0x00000060068f7824 */ /* 0x001fe200078e02ff */
[----:B------:R1:W-:Y:S01]  /*22870*/  STG.E.U16 desc[UR6][R96.64], R106 ;  /* 0x0000006a60007986 */ /* 0x0003e2000c101506 */
[----:B------:R-:W-:Y:S02]  /*22880*/  PRMT R32, R107, 0x7632, R32 ;  /* 0x000076326b207816 */ /* 0x000fe40000000020 */
[----:B------:R-:W-:Y:S01]  /*22890*/  LEA.HI.X.SX32 R159, R103, R27, 0x1, P6 ;  /* 0x0000001b679f7211 */ /* 0x000fe200030f0eff */
[----:B------:R-:W0:Y:S01]  /*228a0*/  LDC R6, c[0x0][0x278] ;  /* 0x00009e00ff067b82 */ /* 0x000e220000000800 */
[----:B------:R3:W-:Y:S01]  /*228b0*/  STG.E.U16 desc[UR6][R104.64], R2 ;  /* 0x0000000268007986 */ /* 0x0007e2000c101506 */
[----:B------:R-:W-:Y:S01]  /*228c0*/  IMAD R103, R18, 0x62, RZ ;  /* 0x0000006212677824 */ /* 0x000fe200078e02ff */
[----:B------:R-:W-:Y:S01]  /*228d0*/  IADD3 R146, P5, R143, R26, RZ ;  /* 0x0000001a8f927210 */ /* 0x000fe20007fbe0ff */
[----:B------:R-:W-:Y:S01]  /*228e0*/  IMAD R163, R163, 0x31, RZ ;  /* 0x00000031a3a37824 */ /* 0x000fe200078e02ff */
[----:B------:R2:W-:Y:S01]  /*228f0*/  STG.E.U16 desc[UR6][R150.64], R107 ;  /* 0x0000006b96007986 */ /* 0x0005e2000c101506 */
[----:B-1----:R-:W-:-:S03]  /*22900*/  IMAD R97, R14, 0x66, RZ ;  /* 0x000000660e617824 */ /* 0x002fc600078e02ff */
[----:B------:R1:W-:Y:S01]  /*22910*/  STG.E.U16 desc[UR6][R158.64], R32 ;  /* 0x000000209e007986 */ /* 0x0003e2000c101506 */
[----:B------:R-:W0:Y:S01]  /*22920*/  LDC R34, c[0x0][0x278] ;  /* 0x00009e00ff227b82 */ /* 0x000e220000000800 */
[----:B---3--:R-:W-:Y:S01]  /*22930*/  IMAD R105, R100, 0x64, RZ ;  /* 0x0000006464697824 */ /* 0x008fe200078e02ff */
[----:B------:R-:W-:Y:S02]  /*22940*/  LEA.HI.X.SX32 R147, R147, R27, 0x1, P5 ;  /* 0x0000001b93937211 */ /* 0x000fe400028f0eff */
[-C--:B--2---:R-:W-:Y:S01]  /*22950*/  IADD3 R150, P3, R103, R26.reuse, RZ ;  /* 0x0000001a67967210 */ /* 0x084fe20007f7e0ff */
[----:B------:R-:W-:Y:S01]  /*22960*/  IMAD R107, R4, 0x33, RZ ;  /* 0x00000033046b7824 */ /* 0x000fe200078e02ff */
[-C--:B------:R-:W-:Y:S02]  /*22970*/  IADD3 R162, P6, R97, R26.reuse, RZ ;  /* 0x0000001a61a27210 */ /* 0x080fe40007fde0ff */
[----:B------:R-:W2:Y:S01]  /*22980*/  LDC R14, c[0x0][0x278] ;  /* 0x00009e00ff0e7b82 */ /* 0x000ea20000000800 */
[----:B-1----:R-:W-:-:S02]  /*22990*/  IADD3 R158, P5, R105, R26, RZ ;  /* 0x0000001a699e7210 */ /* 0x002fc40007fbe0ff */
[-C--:B------:R-:W-:Y:S02]  /*229a0*/  LEA.HI.X.SX32 R151, R163, R27.reuse, 0x1, P3 ;  /* 0x0000001ba3977211 */ /* 0x080fe400018f0eff */
[----:B------:R-:W-:Y:S01]  /*229b0*/  PRMT R4, R108, 0x7632, R4 ;  /* 0x000076326c047816 */ /* 0x000fe20000000004 */
[----:B------:R1:W-:Y:S01]  /*229c0*/  STG.E.U16 desc[UR6][R146.64], R108 ;  /* 0x0000006c92007986 */ /* 0x0003e2000c101506 */
[-C--:B------:R-:W-:Y:S01]  /*229d0*/  LEA.HI.X.SX32 R159, R141, R27.reuse, 0x1, P5 ;  /* 0x0000001b8d9f7211 */ /* 0x080fe200028f0eff */
[----:B------:R-:W3:Y:S01]  /*229e0*/  LDC R2, c[0x0][0x278] ;  /* 0x00009e00ff027b82 */ /* 0x000ee20000000800 */
[----:B------:R-:W-:Y:S01]  /*229f0*/  LEA.HI.X.SX32 R163, R107, R27, 0x1, P6 ;  /* 0x0000001b6ba37211 */ /* 0x000fe200030f0eff */
[----:B----4-:R-:W-:Y:S01]  /*22a00*/  IMAD R107, R16, 0x6c, RZ ;  /* 0x0000006c106b7824 */ /* 0x010fe200078e02ff */
[----:B------:R-:W-:Y:S01]  /*22a10*/  STG.E.U16 desc[UR6][R150.64], R4 ;  /* 0x0000000496007986 */ /* 0x000fe2000c101506 */
[----:B------:R-:W-:-:S04]  /*22a20*/  PRMT R32, R109, 0x7632, R32 ;  /* 0x000076326d207816 */ /* 0x000fc80000000020 */
[----:B------:R-:W4:Y:S01]  /*22a30*/  LDC R18, c[0x0][0x278] ;  /* 0x00009e00ff127b82 */ /* 0x000f220000000800 */
[----:B-1----:R-:W-:Y:S01]  /*22a40*/  IMAD R147, R12, 0x68, RZ ;  /* 0x000000680c937824 */ /* 0x002fe200078e02ff */
[----:B------:R1:W-:Y:S06]  /*22a50*/  STG.E.U16 desc[UR6][R158.64], R109 ;  /* 0x0000006d9e007986 */ /* 0x0003ec000c101506 */
[----:B------:R-:W3:Y:S08]  /*22a60*/  LDC R12, c[0x0][0x278] ;  /* 0x00009e00ff0c7b82 */ /* 0x000ef00000000800 */
[----:B------:R-:W3:Y:S01]  /*22a70*/  LDC R16, c[0x0][0x278] ;  /* 0x00009e00ff107b82 */ /* 0x000ee20000000800 */
[----:B-1----:R-:W-:-:S07]  /*22a80*/  IMAD R109, R0, 0x35, RZ ;  /* 0x00000035006d7824 */ /* 0x002fce00078e02ff */
[----:B------:R-:W1:Y:S01]  /*22a90*/  LDC R0, c[0x0][0x278] ;  /* 0x00009e00ff007b82 */ /* 0x000e620000000800 */
[----:B0-----:R-:W-:Y:S01]  /*22aa0*/  IMAD R141, R6, 0x6a, RZ ;  /* 0x0000006a068d7824 */ /* 0x001fe200078e02ff */
[-C--:B------:R-:W-:Y:S02]  /*22ab0*/  IADD3 R144, P3, R147, R26.reuse, RZ ;  /* 0x0000001a93907210 */ /* 0x080fe40007f7e0ff */
[-C--:B------:R-:W-:Y:S01]  /*22ac0*/  IADD3 R158, P6, R107, R26.reuse, RZ ;  /* 0x0000001a6b9e7210 */ /* 0x080fe20007fde0ff */
[----:B------:R0:W-:Y:S01]  /*22ad0*/  STG.E.U16 desc[UR6][R162.64], R32 ;  /* 0x00000020a2007986 */ /* 0x0001e2000c101506 */
[----:B------:R-:W-:Y:S02]  /*22ae0*/  IADD3 R108, P5, R141, R26, RZ ;  /* 0x0000001a8d6c7210 */ /* 0x000fe40007fbe0ff */
[----:B------:R-:W1:Y:S01]  /*22af0*/  LDC R6, c[0x0][0x278] ;  /* 0x00009e00ff067b82 */ /* 0x000e620000000800 */
[-C--:B------:R-:W-:Y:S02]  /*22b00*/  LEA.HI.X.SX32 R145, R145, R27.reuse, 0x1, P3 ;  /* 0x0000001b91917211 */ /* 0x080fe400018f0eff */
[-C--:B------:R-:W-:Y:S01]  /*22b10*/  LEA.HI.X.SX32 R159, R149, R27.reuse, 0x1, P6 ;  /* 0x0000001b959f7211 */ /* 0x080fe200030f0eff */
[----:B--2---:R-:W-:Y:S01]  /*22b20*/  IMAD R149, R14, 0x6e, RZ ;  /* 0x0000006e0e957824 */ /* 0x004fe200078e02ff */
[----:B------:R-:W-:-:S02]  /*22b30*/  LEA.HI.X.SX32 R109, R109, R27, 0x1, P5 ;  /* 0x0000001b6d6d7211 */ /* 0x000fc400028f0eff */
[----:B------:R-:W-:Y:S01]  /*22b40*/  PRMT R96, R110, 0x7632, R96 ;  /* 0x000076326e607816 */ /* 0x000fe20000000060 */
[----:B------:R-:W2:Y:S01]  /*22b50*/  LDC R4, c[0x0][0x278] ;  /* 0x00009e00ff047b82 */ /* 0x000ea20000000800 */
[----:B------:R3:W-:Y:S01]  /*22b60*/  STG.E.U16 desc[UR6][R144.64], R110 ;  /* 0x0000006e90007986 */ /* 0x0007e2000c101506 */
[----:B----4-:R-:W-:-:S06]  /*22b70*/  IMAD R151, R18, 0x70, RZ ;  /* 0x0000007012977824 */ /* 0x010fcc00078e02ff */
[----:B0-----:R-:W0:Y:S01]  /*22b80*/  LDC R32, c[0x0][0x278] ;  /* 0x00009e00ff207b82 */ /* 0x001e220000000800 */
[----:B---3--:R-:W-:Y:S01]  /*22b90*/  IMAD R163, R2, 0x37, RZ ;  /* 0x0000003702a37824 */ /* 0x008fe200078e02ff */
[----:B------:R3:W-:Y:S01]  /*22ba0*/  STG.E.U16 desc[UR6][R108.64], R96 ;  /* 0x000000606c007986 */ /* 0x0007e2000c101506 */
[----:B------:R-:W-:Y:S01]  /*22bb0*/  IADD3 R162, P5, R149, R26, RZ ;  /* 0x0000001a95a27210 */ /* 0x000fe20007fbe0ff */
[----:B------:R-:W-:-:S04]  /*22bc0*/  IMAD R145, R12, 0x72, RZ ;  /* 0x000000720c917824 */ /* 0x000fc800078e02ff */
[----:B------:R-:W4:Y:S01]  /*22bd0*/  LDC R14, c[0x0][0x278] ;  /* 0x00009e00ff0e7b82 */ /* 0x000f220000000800 */
[----:B------:R-:W-:Y:S01]  /*22be0*/  PRMT R98, R111, 0x7632, R98 ;  /* 0x000076326f627816 */ /* 0x000fe20000000062 */
[----:B------:R1:W-:Y:S01]  /*22bf0*/  STG.E.U16 desc[UR6][R158.64], R111 ;  /* 0x0000006f9e007986 */ /* 0x0003e2000c101506 */
[----:B------:R-:W-:Y:S01]  /*22c00*/  IADD3 R152, P3, R151, R26, RZ ;  /* 0x0000001a97987210 */ /* 0x000fe20007f7e0ff */
[----:B---3--:R-:W-:Y:S01]  /*22c10*/  IMAD R109, R16, 0x74, RZ ;  /* 0x00000074106d7824 */ /* 0x008fe200078e02ff */
[----:B------:R-:W-:-:S03]  /*22c20*/  LEA.HI.X.SX32 R163, R163, R27, 0x1, P5 ;  /* 0x0000001ba3a37211 */ /* 0x000fc600028f0eff */
[----:B------:R-:W3:Y:S01]  /*22c30*/  LDC R12, c[0x0][0x278] ;  /* 0x00009e00ff0c7b82 */ /* 0x000ee20000000800 */
[----:B------:R-:W-:Y:S02]  /*22c40*/  LEA.HI.X.SX32 R153, R153, R27, 0x1, P3 ;  /* 0x0000001b99997211 */ /* 0x000fe400018f0eff */
[-C--:B------:R-:W-:Y:S01]  /*22c50*/  IADD3 R168, P6, R109, R26.reuse, RZ ;  /* 0x0000001a6da87210 */ /* 0x080fe20007fde0ff */
[----:B-1----:R-:W-:Y:S01]  /*22c60*/  IMAD R111, R0, 0x39, RZ ;  /* 0x00000039006f7824 */ /* 0x002fe200078e02ff */
[----:B------:R-:W-:-:S03]  /*22c70*/  IADD3 R158, P5, R145, R26, RZ ;  /* 0x0000001a919e7210 */ /* 0x000fc60007fbe0ff */
[----:B------:R-:W1:Y:S01]  /*22c80*/  LDC R16, c[0x0][0x278] ;  /* 0x00009e00ff107b82 */ /* 0x000e620000000800 */
[----:B------:R-:W-:Y:S02]  /*22c90*/  PRMT R2, R112, 0x7632, R2 ;  /* 0x0000763270027816 */ /* 0x000fe40000000002 */
[-C--:B------:R-:W-:Y:S02]  /*22ca0*/  LEA.HI.X.SX32 R159, R111, R27.reuse, 0x1, P5 ;  /* 0x0000001b6f9f7211 */ /* 0x080fe400028f0eff */
[----:B------:R-:W-:Y:S01]  /*22cb0*/  LEA.HI.X.SX32 R169, R155, R27, 0x1, P6 ;  /* 0x0000001b9ba97211 */ /* 0x000fe200030f0eff */
[----:B------:R-:W-:Y:S02]  /*22cc0*/  STG.E.U16 desc[UR6][R162.64], R98 ;  /* 0x00000062a2007986 */ /* 0x000fe4000c101506 */
[----:B------:R-:W1:Y:S02]  /*22cd0*/  LDC R18, c[0x0][0x278] ;  /* 0x00009e00ff127b82 */ /* 0x000e640000000800 */
[----:B------:R4:W-:Y:S01]  /*22ce0*/  STG.E.U16 desc[UR6][R152.64], R112 ;  /* 0x0000007098007986 */ /* 0x0009e2000c101506 */
[----:B0-----:R-:W-:-:S03]  /*22cf0*/  IMAD R155, R32, 0x76, RZ ;  /* 0x00000076209b7824 */ /* 0x001fc600078e02ff */
[----:B------:R0:W-:Y:S02]  /*22d00*/  STG.E.U16 desc[UR6][R158.64], R2 ;  /* 0x000000029e007986 */ /* 0x0001e4000c101506 */
[----:B------:R-:W1:Y:S02]  /*22d10*/  LDC R0, c[0x0][0x278] ;  /* 0x00009e00ff007b82 */ /* 0x000e640000000800 */
[----:B------:R2:W-:Y:S01]  /*22d20*/  STG.E.U16 desc[UR6][R168.64], R113 ;  /* 0x00000071a8007986 */ /* 0x0005e2000c101506 */
[----:B------:R-:W-:Y:S02]  /*22d30*/  IMAD R111, R34, 0x78, RZ ;  /* 0x00000078226f7824 */ /* 0x000fe400078e02ff */
[----:B----4-:R-:W-:-:S03]  /*22d40*/  IMAD R153, R14, 0x7a, RZ ;  /* 0x0000007a0e997824 */ /* 0x010fc600078e02ff */
[----:B0-----:R-:W0:Y:S01]  /*22d50*/  LDC R2, c[0x0][0x278] ;  /* 0x00009e00ff027b82 */ /* 0x001e220000000800 */
[----:B--2---:R-:W-:-:S07]  /*22d60*/  IMAD R169, R6, 0x3d, RZ ;  /* 0x0000003d06a97824 */ /* 0x004fce00078e02ff */
[----:B------:R-:W2:Y:S01]  /*22d70*/  LDC R6, c[0x0][0x278] ;  /* 0x00009e00ff067b82 */ /* 0x000ea20000000800 */
[----:B------:R-:W-:Y:S01]  /*22d80*/  IMAD R159, R4, 0x3b, RZ ;  /* 0x0000003b049f7824 */ /* 0x000fe200078e02ff */
[-C--:B------:R-:W-:Y:S02]  /*22d90*/  IADD3 R158, P3, R155, R26.reuse, RZ ;  /* 0x0000001a9b9e7210 */ /* 0x080fe40007f7e0ff */
[----:B------:R-:W-:Y:S02]  /*22da0*/  PRMT R14, R113, 0x7632, R14 ;  /* 0x00007632710e7816 */ /* 0x000fe4000000000e */
[-C--:B------:R-:W-:Y:S02]  /*22db0*/  LEA.HI.X.SX32 R159, R159, R27.reuse, 0x1, P3 ;  /* 0x0000001b9f9f7211 */ /* 0x080fe400018f0eff */
[-C--:B------:R-:W-:Y:S01]  /*22dc0*/  IADD3 R162, P5, R111, R26.reuse, RZ ;  /* 0x0000001a6fa27210 */ /* 0x080fe20007fbe0ff */
[----:B------:R-:W4:Y:S01]  /*22dd0*/  LDC R4, c[0x0][0x278] ;  /* 0x00009e00ff047b82 */ /* 0x000f220000000800 */
[-C--:B------:R-:W-:Y:S01]  /*22de0*/  IADD3 R168, P6, R153, R26.reuse, RZ ;  /* 0x0000001a99a87210 */ /* 0x080fe20007fde0ff */
[----:B---3--:R-:W-:Y:S01]  /*22df0*/  IMAD R113, R12, 0x7c, RZ ;  /* 0x0000007c0c717824 */ /* 0x008fe200078e02ff */
[-C--:B------:R-:W-:Y:S01]  /*22e00*/  LEA.HI.X.SX32 R163, R157, R27.reuse, 0x1, P5 ;  /* 0x0000001b9da37211 */ /* 0x080fe200028f0eff */
[----:B------:R3:W-:Y:S01]  /*22e10*/  STG.E.U16 desc[UR6][R158.64], R14 ;  /* 0x0000000e9e007986 */ /* 0x0007e2000c101506 */
[-C--:B------:R-:W-:Y:S01]  /*22e20*/  LEA.HI.X.SX32 R169, R169, R27.reuse, 0x1, P6 ;  /* 0x0000001ba9a97211 */ /* 0x080fe200030f0eff */
[----:B-1----:R-:W-:Y:S01]  /*22e30*/  IMAD R157, R16, 0x7e, RZ ;  /* 0x0000007e109d7824 */ /* 0x002fe200078e02ff */
[----:B------:R-:W-:Y:S01]  /*22e40*/  PRMT R32, R114, 0x7632, R32 ;  /* 0x0000763272207816 */ /* 0x000fe20000000020 */
[----:B------:R-:W1:Y:S01]  /*22e50*/  LDC R12, c[0x0][0x278] ;  /* 0x00009e00ff0c7b82 */ /* 0x000e620000000800 */
[-C--:B------:R-:W-:Y:S01]  /*22e60*/  IADD3 R170, P5, R113, R26.reuse, RZ ;  /* 0x0000001a71aa7210 */ /* 0x080fe20007fbe0ff */
[----:B------:R2:W-:Y:S06]  /*22e70*/  STG.E.U16 desc[UR6][R162.64], R114 ;  /* 0x00000072a2007986 */ /* 0x0005ec000c101506 */
[----:B---3--:R-:W3:Y:S01]  /*22e80*/  LDC R14, c[0x0][0x278] ;  /* 0x00009e00ff0e7b82 */ /* 0x008ee20000000800 */
[----:B------:R-:W-:Y:S01]  /*22e90*/  IMAD R159, R18, 0x82, RZ ;  /* 0x00000082129f7824 */ /* 0x000fe200078e02ff */
[----:B------:R0:W-:Y:S01]  /*22ea0*/  STG.E.U16 desc[UR6][R168.64], R32 ;  /* 0x00000020a8007986 */ /* 0x0001e2000c101506 */
[----:B------:R-:W-:Y:S01]  /*22eb0*/  LEA.HI.X.SX32 R171, R161, R27, 0x1, P5 ;  /* 0x0000001ba1ab7211 */ /* 0x000fe200028f0eff */
[----:B------:R-:W-:Y:S01]  /*22ec0*/  IMAD R161, R0, 0x41, RZ ;  /* 0x0000004100a17824 */ /* 0x000fe200078e02ff */
[-C--:B------:R-:W-:Y:S01]  /*22ed0*/  LEA R174, P5, R179, R26.reuse, 0x7 ;  /* 0x0000001ab3ae7211 */ /* 0x080fe200078a38ff */
[----:B--2---:R-:W-:Y:S01]  /*22ee0*/  IMAD R163, R6, 0x86, RZ ;  /* 0x0000008606a37824 */ /* 0x004fe200078e02ff */
[-C--:B------:R-:W-:Y:S01]  /*22ef0*/  IADD3 R176, P6, R159, R26.reuse, RZ ;  /* 0x0000001a9fb07210 */ /* 0x080fe20007fde0ff */
[----:B------:R-:W2:Y:S01]  /*22f00*/  LDC R16, c[0x0][0x278] ;  /* 0x00009e00ff107b82 */ /* 0x000ea20000000800 */
[----:B0-----:R-:W-:-:S02]  /*22f10*/  IADD3 R168, P3, R157, R26, RZ ;  /* 0x0000001a9da87210 */ /* 0x001fc40007f7e0ff */
[----:B------:R-:W-:-:S05]  /*22f20*/  PRMT R32, R115, 0x7632, R32 ;  /* 0x0000763273207816 */ /* 0x000fca0000000020 */
[----:B------:R-:W0:Y:S01]  /*22f30*/  LDC R6, c[0x0][0x278] ;  /* 0x00009e00ff067b82 */ /* 0x000e220000000800 */
[-C--:B------:R-:W-:Y:S02]  /*22f40*/  LEA.HI.X.SX32 R169, R175, R27.reuse, 0x1, P3 ;  /* 0x0000001bafa97211 */ /* 0x080fe400018f0eff */
[-C--:B------:R-:W-:Y:S02]  /*22f50*/  LEA.HI.X.SX32 R175, R177, R27.reuse, 0x1, P5 ;  /* 0x0000001bb1af7211 */ /* 0x080fe400028f0eff */
[----:B------:R-:W-:Y:S02]  /*22f60*/  LEA.HI.X.SX32 R177, R161, R27, 0x1, P6 ;  /* 0x0000001ba1b17211 */ /* 0x000fe400030f0eff */
[----:B------:R-:W-:Y:S01]  /*22f70*/  PRMT R34, R124, 0x7632, R34 ;  /* 0x000076327c227816 */ /* 0x000fe20000000022 */
[----:B------:R-:W0:Y:S01]  /*22f80*/  LDC R0, c[0x0][0x278] ;  /* 0x00009e00ff007b82 */ /* 0x000e220000000800 */
[----:B------:R-:W-:Y:S04]  /*22f90*/  STG.E.U16 desc[UR6][R170.64], R115 ;  /* 0x00000073aa007986 */ /* 0x000fe8000c101506 */
[----:B------:R1:W-:Y:S03]  /*22fa0*/  STG.E.U16 desc[UR6][R168.64], R32 ;  /* 0x00000020a8007986 */ /* 0x0003e6000c101506 */
[----:B------:R-:W0:Y:S01]  /*22fb0*/  LDC R18, c[0x0][0x278] ;  /* 0x00009e00ff127b82 */ /* 0x000e220000000800 */
[----:B------:R3:W-:Y:S01]  /*22fc0*/  STG.E.U16 desc[UR6][R174.64], R124 ;  /* 0x0000007cae007986 */ /* 0x0007e2000c101506 */
[----:B----4-:R-:W-:-:S03]  /*22fd0*/  IMAD R161, R4, 0x84, RZ ;  /* 0x0000008404a17824 */ /* 0x010fc600078e02ff */
[----:B------:R4:W-:Y:S01]  /*22fe0*/  STG.E.U16 desc[UR6][R176.64], R34 ;  /* 0x00000022b0007986 */ /* 0x0009e2000c101506 */
[----:B-1----:R-:W-:Y:S02]  /*22ff0*/  IMAD R169, R2, 0x43, RZ ;  /* 0x0000004302a97824 */ /* 0x002fe400078e02ff */
[----:B------:R-:W1:Y:S01]  /*23000*/  LDC R32, c[0x0][0x278] ;  /* 0x00009e00ff207b82 */ /* 0x000e620000000800 */
[----:B---3--:R-:W-:-:S07]  /*23010*/  IADD3 R174, P5, R163, R26, RZ ;  /* 0x0000001aa3ae7210 */ /* 0x008fce0007fbe0ff */
[----:B----4-:R-:W3:Y:S01]  /*23020*/  LDC R177, c[0x0][0x278] ;  /* 0x00009e00ffb17b82 */ /* 0x010ee20000000800 */
[----:B------:R-:W-:Y:S01]  /*23030*/  IMAD R115, R12, 0x88, RZ ;  /* 0x000000880c737824 */ /* 0x000fe200078e02ff */
[----:B------:R-:W-:Y:S01]  /*23040*/  LEA.HI.X.SX32 R175, R169, R27, 0x1, P5 ;  /* 0x0000001ba9af7211 */ /* 0x000fe200028f0eff */
[----:B------:R-:W-:Y:S01]  /*23050*/  IMAD R169, R14, 0x8a, RZ ;  /* 0x0000008a0ea97824 */ /* 0x000fe200078e02ff */
[----:B------:R-:W-:-:S04]  /*23060*/  IADD3 R170, P3, R161, R26, RZ ;  /* 0x0000001aa1aa7210 */ /* 0x000fc80007f7e0ff */
[----:B------:R-:W4:Y:S01]  /*23070*/  LDC R2, c[0x0][0x278] ;  /* 0x00009e00ff027b82 */ /* 0x000f220000000800 */
[----:B------:R-:W-:Y:S02]  /*23080*/  IADD3 R166, P6, R115, R26, RZ ;  /* 0x0000001a73a67210 */ /* 0x000fe40007fde0ff */
[----:B------:R-:W-:-:S05]  /*23090*/  LEA.HI.X.SX32 R171, R165, R27, 0x1, P3 ;  /* 0x0000001ba5ab7211 */ /* 0x000fca00018f0eff */
[----:B------:R-:W1:Y:S01]  /*230a0*/  LDC R14, c[0x0][0x278] ;  /* 0x00009e00ff0e7b82 */ /* 0x000e620000000800 */
[----:B------:R-:W-:Y:S01]  /*230b0*/  PRMT R34, R125, 0x7632, R34 ;  /* 0x000076327d227816 */ /* 0x000fe20000000022 */
[----:B------:R0:W-:Y:S01]  /*230c0*/  STG.E.U16 desc[UR6][R170.64], R125 ;  /* 0x0000007daa007986 */ /* 0x0001e2000c101506 */
[----:B------:R-:W-:Y:S01]  /*230d0*/  LEA.HI.X.SX32 R167, R167, R27, 0x1, P6 ;  /* 0x0000001ba7a77211 */ /* 0x000fe200030f0eff */
[----:B--2---:R-:W-:-:S04]  /*230e0*/  IMAD R165, R16, 0x8c, RZ ;  /* 0x0000008c10a57824 */ /* 0x004fc800078e02ff */
[----:B------:R-:W2:Y:S01]  /*230f0*/  LDC R12, c[0x0][0x278] ;  /* 0x00009e00ff0c7b82 */ /* 0x000ea20000000800 */
[----:B------:R0:W-:Y:S07]  /*23100*/  STG.E.U16 desc[UR6][R174.64], R34 ;  /* 0x00000022ae007986 */ /* 0x0001ee000c101506 */
[----:B------:R-:W2:Y:S01]  /*23110*/  LDC R4, c[0x0][0x278] ;  /* 0x00009e00ff047b82 */ /* 0x000ea20000000800 */
[----:B0-----:R-:W-:Y:S01]  /*23120*/  IMAD R125, R6, 0x90, RZ ;  /* 0x00000090067d7824 */ /* 0x001fe200078e02ff */
[----:B------:R0:W-:Y:S01]  /*23130*/  STG.E.U16 desc[UR6][R166.64], R126 ;  /* 0x0000007ea6007986 */ /* 0x0001e2000c101506 */
[----:B------:R-:W-:Y:S01]  /*23140*/  IMAD R171, R0, 0x45, RZ ;  /* 0x0000004500ab7824 */ /* 0x000fe200078e02ff */
[----:B------:R-:W-:-:S04]  /*23150*/  IADD3 R170, P5, R169, R26, RZ ;  /* 0x0000001aa9aa7210 */ /* 0x000fc80007fbe0ff */
[----:B------:R-:W2:Y:S01]  /*23160*/  LDC R6, c[0x0][0x278] ;  /* 0x00009e00ff067b82 */ /* 0x000ea20000000800 */
[----:B------:R-:W-:Y:S01]  /*23170*/  IADD3 R174, P3, R165, R26, RZ ;  /* 0x0000001aa5ae7210 */ /* 0x000fe20007f7e0ff */
[----:B---3--:R-:W-:Y:S01]  /*23180*/  IMAD R177, R177, 0x47, RZ ;  /* 0x00000047b1b17824 */ /* 0x008fe200078e02ff */
[----:B------:R-:W-:Y:S01]  /*23190*/  PRMT R96, R126, 0x7632, R96 ;  /* 0x000076327e607816 */ /* 0x000fe20000000060 */
[----:B0-----:R-:W-:Y:S01]  /*231a0*/  IMAD R167, R18, 0x8e, RZ ;  /* 0x0000008e12a77824 */ /* 0x001fe200078e02ff */
[----:B------:R-:W-:-:S03]  /*231b0*/  LEA.HI.X.SX32 R171, R171, R27, 0x1, P5 ;  /* 0x0000001babab7211 */ /* 0x000fc600028f0eff */
[----:B------:R-:W0:Y:S01]  /*231c0*/  LDC R16, c[0x0][0x278] ;  /* 0x00009e00ff107b82 */ /* 0x000e220000000800 */
[-C--:B------:R-:W-:Y:S02]  /*231d0*/  LEA.HI.X.SX32 R175, R7, R27.reuse, 0x1, P3 ;  /* 0x0000001b07af7211 */ /* 0x080fe400018f0eff */
[-C--:B------:R-:W-:Y:S02]  /*231e0*/  IADD3 R176, P5, R167, R26.reuse, RZ ;  /* 0x0000001aa7b07210 */ /* 0x080fe40007fbe0ff */
[----:B------:R-:W-:Y:S01]  /*231f0*/  IADD3 R178, P6, R125, R26, RZ ;  /* 0x0000001a7db27210 */ /* 0x000fe20007fde0ff */
[----:B------:R-:W-:Y:S02]  /*23200*/  STG.E.U16 desc[UR6][R170.64], R96 ;  /* 0x00000060aa007986 */ /* 0x000fe4000c101506 */
[----:B------:R-:W3:Y:S01]  /*23210*/  LDC R0, c[0x0][0x278] ;  /* 0x00009e00ff007b82 */ /* 0x000ee20000000800 */
[----:B------:R-:W-:Y:S01]  /*23220*/  LEA.HI.X.SX32 R177, R177, R27, 0x1, P5 ;  /* 0x0000001bb1b17211 */ /* 0x000fe200028f0eff */
[----:B------:R4:W-:Y:S01]  /*23230*/  STG.E.U16 desc[UR6][R174.64], R127 ;  /* 0x0000007fae007986 */ /* 0x0009e2000c101506 */
[----:B------:R-:W-:-:S02]  /*23240*/  PRMT R98, R127, 0x7632, R98 ;  /* 0x000076327f627816 */ /* 0x000fc40000000062 */
[----:B------:R-:W-:-:S03]  /*23250*/  LEA.HI.X.SX32 R179, R5, R27, 0x1, P6 ;  /* 0x0000001b05b37211 */ /* 0x000fc600030f0eff */
[----:B------:R-:W3:Y:S01]  /*23260*/  LDC R18, c[0x0][0x278] ;  /* 0x00009e00ff127b82 */ /* 0x000ee20000000800 */
[----:B-1----:R-:W-:Y:S02]  /*23270*/  IMAD R5, R14, 0x96, RZ ;  /* 0x000000960e057824 */ /* 0x002fe400078e02ff */
[----:B------:R-:W-:-:S05]  /*23280*/  IMAD R7, R32, 0x94, RZ ;  /* 0x0000009420077824 */ /* 0x000fca00078e02ff */
[----:B------:R-:W1:Y:S01]  /*23290*/  LDC R34, c[0x0][0x278] ;  /* 0x00009e00ff227b82 */ /* 0x000e620000000800 */
[----:B----4-:R-:W-:Y:S01]  /*232a0*/  IMAD R127, R2, 0x49, RZ ;  /* 0x00000049027f7824 */ /* 0x010fe200078e02ff */
[----:B------:R4:W-:Y:S01]  /*232b0*/  STG.E.U16 desc[UR6][R176.64], R98 ;  /* 0x00000062b0007986 */ /* 0x0009e2000c101506 */
[----:B--2---:R-:W-:-:S05]  /*232c0*/  IMAD R171, R12, 0x92, RZ ;  /* 0x000000920cab7824 */ /* 0x004fca00078e02ff */
[----:B------:R-:W2:Y:S01]  /*232d0*/  LDC R2, c[0x0][0x278] ;  /* 0x00009e00ff027b82 */ /* 0x000ea20000000800 */
[----:B------:R0:W-:Y:S01]  /*232e0*/  STG.E.U16 desc[UR6][R178.64], R116 ;  /* 0x00000074b2007986 */ /* 0x0001e2000c101506 */
[----:B------:R-:W-:-:S06]  /*232f0*/  IMAD R175, R4, 0x4b, RZ ;  /* 0x0000004b04af7824 */ /* 0x000fcc00078e02ff */
[----:B------:R-:W2:Y:S01]  /*23300*/  LDC R32, c[0x0][0x278] ;  /* 0x00009e00ff207b82 */ /* 0x000ea20000000800 */
[-C--:B----4-:R-:W-:Y:S02]  /*23310*/  IADD3 R176, P3, R171, R26.reuse, RZ ;  /* 0x0000001aabb07210 */ /* 0x090fe40007f7e0ff */
[----:B0-----:R-:W-:-:S05]  /*23320*/  IADD3 R178, P6, R5, R26, RZ ;  /* 0x0000001a05b27210 */ /* 0x001fca0007fde0ff */
[----:B------:R-:W0:Y:S01]  /*23330*/  LDC R96, c[0x0][0x278] ;  /* 0x00009e00ff607b82 */ /* 0x000e220000000800 */
[----:B------:R-:W-:Y:S01]  /*23340*/  LEA.HI.X.SX32 R179, R175, R27, 0x1, P6 ;  /* 0x0000001bafb37211 */ /* 0x000fe200030f0eff */
[----:B------:R-:W-:Y:S01]  /*23350*/  IMAD R175, R6, 0x98, RZ ;  /* 0x0000009806af7824 */ /* 0x000fe200078e02ff */
[----:B------:R-:W-:-:S05]  /*23360*/  IADD3 R172, P5, R7, R26, RZ ;  /* 0x0000001a07ac7210 */ /* 0x000fca0007fbe0ff */
[----:B------:R-:W4:Y:S01]  /*23370*/  LDC R98, c[0x0][0x278] ;  /* 0x00009e00ff627b82 */ /* 0x000f220000000800 */
[-C--:B------:R-:W-:Y:S02]  /*23380*/  LEA.HI.X.SX32 R177, R127, R27.reuse, 0x1, P3 ;  /* 0x0000001b7fb17211 */ /* 0x080fe400018f0eff */
[----:B------:R-:W-:Y:S02]  /*23390*/  PRMT R116, R116, 0x7632, R116 ;  /* 0x0000763274747816 */ /* 0x000fe40000000074 */
[----:B------:R-:W-:-:S03]  /*233a0*/  LEA.HI.X.SX32 R173, R173, R27, 0x1, P5 ;  /* 0x0000001badad7211 */ /* 0x000fc600028f0eff */
[----:B------:R-:W4:Y:S01]  /*233b0*/  LDC R6, c[0x0][0x278] ;  /* 0x00009e00ff067b82 */ /* 0x000f220000000800 */
[----:B------:R-:W-:Y:S01]  /*233c0*/  IADD3 R12, P5, R175, R26, RZ ;  /* 0x0000001aaf0c7210 */ /* 0x000fe20007fbe0ff */
[----:B------:R-:W-:Y:S01]  /*233d0*/  IMAD R127, R16, 0x9a, RZ ;  /* 0x0000009a107f7824 */ /* 0x000fe200078e02ff */
[----:B------:R-:W-:Y:S01]  /*233e0*/  PRMT R14, R117, 0x7632, R14 ;  /* 0x00007632750e7816 */ /* 0x000fe2000000000e */
[----:B------:R3:W-:Y:S01]  /*233f0*/  STG.E.U16 desc[UR6][R176.64], R116 ;  /* 0x00000074b0007986 */ /* 0x0007e2000c101506 */
[----:B------:R-:W-:-:S03]  /*23400*/  LEA.HI.X.SX32 R13, R13, R27, 0x1, P5 ;  /* 0x0000001b0d0d7211 */ /* 0x000fc600028f0eff */
[----:B------:R1:W-:Y:S01]  /*23410*/  STG.E.U16 desc[UR6][R172.64], R117 ;  /* 0x00000075ac007986 */ /* 0x0003e2000c101506 */
[----:B------:R-:W4:Y:S01]  /*23420*/  LDC R4, c[0x0][0x278] ;  /* 0x00009e00ff047b82 */ /* 0x000f220000000800 */
[----:B------:R-:W-:Y:S02]  /*23430*/  IADD3 R180, P3, R127, R26, RZ ;  /* 0x0000001a7fb47210 */ /* 0x000fe40007f7e0ff */
[----:B------:R2:W-:Y:S01]  /*23440*/  STG.E.U16 desc[UR6][R178.64], R14 ;  /* 0x0000000eb2007986 */ /* 0x0005e2000c101506 */
[----:B---3--:R-:W-:-:S04]  /*23450*/  IMAD R177, R0, 0x4d, RZ ;  /* 0x0000004d00b17824 */ /* 0x008fc800078e02ff */
[----:B------:R-:W3:Y:S01]  /*23460*/  LDC R16, c[0x0][0x278] ;  /* 0x00009e00ff107b82 */ /* 0x000ee20000000800 */
[----:B-1----:R-:W-:Y:S02]  /*23470*/  IMAD R173, R18, 0x9c, RZ ;  /* 0x0000009c12ad7824 */ /* 0x002fe400078e02ff */
[----:B------:R-:W-:Y:S01]  /*23480*/  IMAD R117, R34, 0x9e, RZ ;  /* 0x0000009e22757824 */ /* 0x000fe200078e02ff */
[----:B------:R1:W-:Y:S04]  /*23490*/  STG.E.U16 desc[UR6][R12.64], R118 ;  /* 0x000000760c007986 */ /* 0x0003e8000c101506 */
[----:B------:R-:W3:Y:S01]  /*234a0*/  LDC R0, c[0x0][0x278] ;  /* 0x00009e00ff007b82 */ /* 0x000ee20000000800 */
[----:B--2---:R-:W-:Y:S01]  /*234b0*/  IMAD R179, R2, 0x4f, RZ ;  /* 0x0000004f02b37824 */ /* 0x004fe200078e02ff */
[----:B------:R-:W-:-:S02]  /*234c0*/  IADD3 R14, P5, R173, R26, RZ ;  /* 0x0000001aad0e7210 */ /* 0x000fc40007fbe0ff */
[----:B------:R-:W-:Y:S02]  /*234d0*/  IADD3 R182, P6, R117, R26, RZ ;  /* 0x0000001a75b67210 */ /* 0x000fe40007fde0ff */
[-C--:B------:R-:W-:Y:S01]  /*234e0*/  LEA.HI.X.SX32 R181, R177, R27.reuse, 0x1, P3 ;  /* 0x0000001bb1b57211 */ /* 0x080fe200018f0eff */
[----:B------:R-:W-:Y:S01]  /*234f0*/  IMAD R177, R32, 0xa0, RZ ;  /* 0x000000a020b17824 */ /* 0x000fe200078e02ff */
[----:B------:R-:W2:Y:S01]  /*23500*/  LDC R18, c[0x0][0x278] ;  /* 0x00009e00ff127b82 */ /* 0x000ea20000000800 */
[----:B-1----:R-:W-:Y:S02]  /*23510*/  PRMT R13, R118, 0x7632, R13 ;  /* 0x00007632760d7816 */ /* 0x002fe4000000000d */
[-C--:B------:R-:W-:Y:S02]  /*23520*/  LEA.HI.X.SX32 R15, R15, R27.reuse, 0x1, P5 ;  /* 0x0000001b0f0f7211 */ /* 0x080fe400028f0eff */
[----:B------:R-:W-:-:S03]  /*23530*/  LEA.HI.X.SX32 R183, R179, R27, 0x1, P6 ;  /* 0x0000001bb3b77211 */ /* 0x000fc600030f0eff */
[----:B------:R-:W1:Y:S01]  /*23540*/  LDC R12, c[0x0][0x278] ;  /* 0x00009e00ff0c7b82 */ /* 0x000e620000000800 */
[----:B------:R-:W-:Y:S01]  /*23550*/  PRMT R34, R119, 0x7632, R34 ;  /* 0x0000763277227816 */ /* 0x000fe20000000022 */
[----:B------:R4:W-:Y:S01]  /*23560*/  STG.E.U16 desc[UR6][R180.64], R13 ;  /* 0x0000000db4007986 */ /* 0x0009e2000c101506 */
[----:B0-----:R-:W-:Y:S01]  /*23570*/  IMAD R179, R96, 0xa2, RZ ;  /* 0x000000a260b37824 */ /* 0x001fe200078e02ff */
[-C--:B------:R-:W-:Y:S02]  /*23580*/  IADD3 R2, P5, R177, R26.reuse, RZ ;  /* 0x0000001ab1027210 */ /* 0x080fe40007fbe0ff */
[----:B------:R0:W-:Y:S02]  /*23590*/  STG.E.U16 desc[UR6][R14.64], R119 ;  /* 0x000000770e007986 */ /* 0x0001e4000c101506 */
[----:B------:R-:W-:Y:S01]  /*235a0*/  LEA.HI.X.SX32 R3, R3, R27, 0x1, P5 ;  /* 0x0000001b03037211 */ /* 0x000fe200028f0eff */
[----:B------:R-:W2:Y:S01]  /*235b0*/  LDC R96, c[0x0][0x278] ;  /* 0x00009e00ff607b82 */ /* 0x000ea20000000800 */
[----:B------:R0:W-:Y:S01]  /*235c0*/  STG.E.U16 desc[UR6][R182.64], R34 ;  /* 0x00000022b6007986 */ /* 0x0001e2000c101506 */
[----:B----4-:R-:W-:Y:S01]  /*235d0*/  IMAD R13, R98, 0xa4, RZ ;  /* 0x000000a4620d7824 */ /* 0x010fe200078e02ff */
[----:B------:R-:W-:Y:S01]  /*235e0*/  IADD3 R180, P3, R179, R26, RZ ;  /* 0x0000001ab3b47210 */ /* 0x000fe20007f7e0ff */
[----:B0-----:R-:W-:Y:S01]  /*235f0*/  IMAD R15, R6, 0xa6, RZ ;  /* 0x000000a6060f7824 */ /* 0x001fe200078e02ff */
[----:B------:R-:W-:-:S03]  /*23600*/  PRMT R32, R120, 0x7632, R32 ;  /* 0x0000763278207816 */ /* 0x000fc60000000020 */
[----:B------:R-:W0:Y:S01]  /*23610*/  LDC R6, c[0x0][0x278] ;  /* 0x00009e00ff067b82 */ /* 0x000e220000000800 */
[----:B------:R-:W-:Y:S02]  /*23620*/  IADD3 R182, P5, R13, R26, RZ ;  /* 0x0000001a0db67210 */ /* 0x000fe40007fbe0ff */
[-C--:B------:R-:W-:Y:S02]  /*23630*/  LEA.HI.X.SX32 R181, R185, R27.reuse, 0x1, P3 ;  /* 0x0000001bb9b57211 */ /* 0x080fe400018f0eff */
[----:B------:R-:W-:-:S03]  /*23640*/  LEA.HI.X.SX32 R183, R33, R27, 0x1, P5 ;  /* 0x0000001b21b77211 */ /* 0x000fc600028f0eff */
[----:B------:R-:W4:Y:S01]  /*23650*/  LDC R14, c[0x0][0x278] ;  /* 0x00009e00ff0e7b82 */ /* 0x000f220000000800 */
[----:B------:R-:W-:Y:S01]  /*23660*/  IMAD R119, R4, 0x53, RZ ;  /* 0x0000005304777824 */ /* 0x000fe200078e02ff */
[----:B------:R-:W-:Y:S01]  /*23670*/  STG.E.U16 desc[UR6][R2.64], R120 ;  /* 0x0000007802007986 */ /* 0x000fe2000c101506 */
[----:B------:R-:W-:-:S03]  /*23680*/  PRMT R34, R121, 0x7632, R34 ;  /* 0x0000763279227816 */ /* 0x000fc60000000022 */
[----:B------:R-:W-:Y:S02]  /*23690*/  STG.E.U16 desc[UR6][R180.64], R32 ;  /* 0x00000020b4007986 */ /* 0x000fe4000c101506 */
[----:B------:R-:W4:Y:S01]  /*236a0*/  LDC R4, c[0x0][0x278] ;  /* 0x00009e00ff047b82 */ /* 0x000f220000000800 */
[----:B------:R-:W-:Y:S01]  /*236b0*/  IADD3 R184, P6, R15, R26, RZ ;  /* 0x0000001a0fb87210 */ /* 0x000fe20007fde0ff */
[----:B------:R1:W-:Y:S01]  /*236c0*/  STG.E.U16 desc[UR6][R182.64], R121 ;  /* 0x00000079b6007986 */ /* 0x0003e2000c101506 */
[----:B---3--:R-:W-:Y:S02]  /*236d0*/  IMAD R33, R16, 0xa8, RZ ;  /* 0x000000a810217824 */ /* 0x008fe400078e02ff */
[----:B------:R-:W-:Y:S01]  /*236e0*/  LEA.HI.X.SX32 R185, R119, R27, 0x1, P6 ;  /* 0x0000001b77b97211 */ /* 0x000fe200030f0eff */
[----:B-1----:R-:W-:Y:S02]  /*236f0*/  IMAD R119, R12, 0xaa, RZ ;  /* 0x000000aa0c777824 */ /* 0x002fe400078e02ff */
[----:B------:R-:W1:Y:S01]  /*23700*/  LDC R16, c[0x0][0x278] ;  /* 0x00009e00ff107b82 */ /* 0x000e620000000800 */
[----:B------:R-:W-:-:S07]  /*23710*/  IMAD R121, R0, 0x55, RZ ;  /* 0x0000005500797824 */ /* 0x000fce00078e02ff */
[----:B------:R-:W3:Y:S01]  /*23720*/  LDC R0, c[0x0][0x278] ;  /* 0x00009e00ff007b82 */ /* 0x000ee20000000800 */
[----:B--2---:R-:W-:Y:S01]  /*23730*/  IMAD R3, R18, 0xac, RZ ;  /* 0x000000ac12037824 */ /* 0x004fe200078e02ff */
[----:B------:R-:W-:-:S06]  /*23740*/  IADD3 R18, P3, R33, R26, RZ ;  /* 0x0000001a21127210 */ /* 0x000fcc0007f7e0ff */
[----:B------:R-:W2:Y:S01]  /*23750*/  LDC R12, c[0x0][0x278] ;  /* 0x00009e00ff0c7b82 */ /* 0x000ea20000000800 */
[-C--:B------:R-:W-:Y:S01]  /*23760*/  IADD3 R120, P5, R119, R26.reuse, RZ ;  /* 0x0000001a77787210 */ /* 0x080fe20007fbe0ff */
[----:B------:R4:W-:Y:S01]  /*23770*/  STG.E.U16 desc[UR6][R184.64], R34 ;  /* 0x00000022b8007986 */ /* 0x0009e2000c101506 */
[----:B------:R-:W-:-:S05]  /*23780*/  IADD3 R182, P6, R3, R26, RZ ;  /* 0x0000001a03b67210 */ /* 0x000fca0007fde0ff */
[----:B------:R-:W2:Y:S01]  /*23790*/  LDC R2, c[0x0][0x278] ;  /* 0x00009e00ff027b82 */ /* 0x000ea20000000800 */
[----:B0-----:R-:W-:Y:S01]  /*237a0*/  IMAD R181, R6, 0xae, RZ ;  /* 0x000000ae06b57824 */ /* 0x001fe200078e02ff */
[-C--:B------:R-:W-:Y:S02]  /*237b0*/  LEA.HI.X.SX32 R19, R19, R27.reuse, 0x1, P3 ;  /* 0x0000001b13137211 */ /* 0x080fe400018f0eff */
[-C--:B------:R-:W-:Y:S02]  /*237c0*/  LEA.HI.X.SX32 R121, R121, R27.reuse, 0x1, P5 ;  /* 0x0000001b79797211 */ /* 0x080fe400028f0eff */
[----:B------:R-:W-:Y:S02]  /*237d0*/  PRMT R98, R122, 0x7632, R98 ;  /* 0x000076327a627816 */ /* 0x000fe40000000062 */
[----:B------:R-:W0:Y:S01]  /*237e0*/  LDC R32, c[0x0][0x278] ;  /* 0x00009e00ff207b82 */ /* 0x000e220000000800 */
[----:B------:R-:W-:Y:S01]  /*237f0*/  LEA.HI.X.SX32 R183, R25, R27, 0x1, P6 ;  /* 0x0000001b19b77211 */ /* 0x000fe200030f0eff */
[----:B----4-:R-:W-:Y:S01]  /*23800*/  IMAD R25, R14, 0xb0, RZ ;  /* 0x000000b00e197824 */ /* 0x010fe200078e02ff */
[----:B------:R-:W-:Y:S05]  /*23810*/  STG.E.U16 desc[UR6][R18.64], R122 ;  /* 0x0000007a12007986 */ /* 0x000fea000c101506 */
[----:B------:R-:W4:Y:S01]  /*23820*/  LDC R34, c[0x0][0x278] ;  /* 0x00009e00ff227b82 */ /* 0x000f220000000800 */
[----:B------:R-:W-:Y:S01]  /*23830*/  STG.E.U16 desc[UR6][R120.64], R98 ;  /* 0x0000006278007986 */ /* 0x000fe2000c101506 */
[----:B------:R-:W-:-:S06]  /*23840*/  IMAD R185, R4, 0x57, RZ ;  /* 0x0000005704b97824 */ /* 0x000fcc00078e02ff */
[----:B------:R-:W4:Y:S01]  /*23850*/  LDC R6, c[0x0][0x278] ;  /* 0x00009e00ff067b82 */ /* 0x000f220000000800 */
[----:B------:R1:W-:Y:S01]  /*23860*/  STG.E.U16 desc[UR6][R182.64], R123 ;  /* 0x0000007bb6007986 */ /* 0x0003e2000c101506 */
[-C--:B------:R-:W-:Y:S02]  /*23870*/  IADD3 R184, P5, R181, R26.reuse, RZ ;  /* 0x0000001ab5b87210 */ /* 0x080fe40007fbe0ff */
[----:B------:R-:W-:Y:S02]  /*23880*/  PRMT R100, R123, 0x7632, R100 ;  /* 0x000076327b647816 */ /* 0x000fe40000000064 */
[----:B------:R-:W-:Y:S02]  /*23890*/  LEA.HI.X.SX32 R185, R185, R27, 0x1, P5 ;  /* 0x0000001bb9b97211 */ /* 0x000fe400028f0eff */
[----:B------:R-:W4:Y:S01]  /*238a0*/  LDC R4, c[0x0][0x278] ;  /* 0x00009e00ff047b82 */ /* 0x000f220000000800 */
[----:B-1----:R-:W-:Y:S01]  /*238b0*/  IADD3 R182, P3, R25, R26, RZ ;  /* 0x0000001a19b67210 */ /* 0x002fe20007f7e0ff */
[----:B---3--:R-:W-:-:S06]  /*238c0*/  IMAD R123, R0, 0x59, RZ ;  /* 0x00000059007b7824 */ /* 0x008fcc00078e02ff */
[----:B------:R-:W1:Y:S01]  /*238d0*/  LDC R0, c[0x0][0x278] ;  /* 0x00009e00ff007b82 */ /* 0x000e620000000800 */
[----:B------:R-:W-:Y:S01]  /*238e0*/  LEA.HI.X.SX32 R183, R99, R27, 0x1, P3 ;  /* 0x0000001b63b77211 */ /* 0x000fe200018f0eff */
[----:B------:R-:W-:Y:S02]  /*238f0*/  IMAD R121, R16, 0xb2, RZ ;  /* 0x000000b210797824 */ /* 0x000fe400078e02ff */
[----:B--2---:R-:W-:Y:S01]  /*23900*/  IMAD R19, R12, 0xb4, RZ ;  /* 0x000000b40c137824 */ /* 0x004fe200078e02ff */
[----:B------:R-:W-:Y:S03]  /*23910*/  STG.E.U16 desc[UR6][R184.64], R100 ;  /* 0x00000064b8007986 */ /* 0x000fe6000c101506 */
[----:B------:R-:W2:Y:S01]  /*23920*/  LDC R12, c[0x0][0x278] ;  /* 0x00009e00ff0c7b82 */ /* 0x000ea20000000800 */
[----:B------:R3:W-:Y:S01]  /*23930*/  STG.E.U16 desc[UR6][R182.64], R128 ;  /* 0x00000080b6007986 */ /* 0x0007e2000c101506 */
[----:B------:R-:W-:-:S06]  /*23940*/  IADD3 R186, P5, R121, R26, RZ ;  /* 0x0000001a79ba7210 */ /* 0x000fcc0007fbe0ff */
[----:B------:R-:W2:Y:S01]  /*23950*/  LDC R18, c[0x0][0x278] ;  /* 0x00009e00ff127b82 */ /* 0x000ea20000000800 */
[----:B------:R-:W-:Y:S01]  /*23960*/  IADD3 R188, P6, R19, R26, RZ ;  /* 0x0000001a13bc7210 */ /* 0x000fe20007fde0ff */
[----:B---3--:R-:W-:-:S06]  /*23970*/  IMAD R183, R2, 0x5b, RZ ;  /* 0x0000005b02b77824 */ /* 0x008fcc00078e02ff */
[----:B------:R-:W3:Y:S01]  /*23980*/  LDC R14, c[0x0][0x278] ;  /* 0x00009e00ff0e7b82 */ /* 0x000ee20000000800 */
[----:B------:R-:W-:Y:S01]  /*23990*/  LEA.HI.X.SX32 R187, R123, R27, 0x1, P5 ;  /* 0x0000001b7bbb7211 */ /* 0x000fe200028f0eff */
[----:B0-----:R-:W-:Y:S01]  /*239a0*/  IMAD R123, R32, 0xb6, RZ ;  /* 0x000000b6207b7824 */ /* 0x001fe200078e02ff */
[----:B------:R-:W-:-:S05]  /*239b0*/  PRMT R16, R128, 0x7632, R16 ;  /* 0x0000763280107816 */ /* 0x000fca0000000010 */
[----:B------:R-:W0:Y:S01]  /*239c0*/  LDC R2, c[0x0][0x278] ;  /* 0x00009e00ff027b82 */ /* 0x000e220000000800 */
[----:B------:R-:W-:Y:S01]  /*239d0*/  LEA.HI.X.SX32 R189, R101, R27, 0x1, P6 ;  /* 0x0000001b65bd7211 */ /* 0x000fe200030f0eff */
[----:B----4-:R-:W-:Y:S02]  /*239e0*/  IMAD R99, R34, 0xb8, RZ ;  /* 0x000000b822637824 */ /* 0x010fe400078e02ff */
[----:B------:R-:W-:Y:S02]  /*239f0*/  IMAD R185, R6, 0x5d, RZ ;  /* 0x0000005d06b97824 */ /* 0x000fe400078e02ff */
[----:B------:R-:W-:Y:S02]  /*23a00*/  IMAD R101, R96, 0xba, RZ ;  /* 0x000000ba60657824 */ /* 0x000fe400078e02ff */
[----:B------:R-:W4:Y:S01]  /*23a10*/  LDC R6, c[0x0][0x278] ;  /* 0x00009e00ff067b82 */ /* 0x000f220000000800 */
[-C--:B------:R-:W-:Y:S01]  /*23a20*/  IADD3 R182, P3, R123, R26.reuse, RZ ;  /* 0x0000001a7bb67210 */ /* 0x080fe20007f7e0ff */
[----:B------:R1:W-:Y:S01]  /*23a30*/  STG.E.U16 desc[UR6][R186.64], R16 ;  /* 0x00000010ba007986 */ /* 0x0003e2000c101506 */
[----:B------:R-:W-:-:S02]  /*23a40*/  IADD3 R34, P5, R99, R26, RZ ;  /* 0x0000001a63227210 */ /* 0x000fc40007fbe0ff */
[-C--:B------:R-:W-:Y:S01]  /*23a50*/  LEA.HI.X.SX32 R183, R183, R27.reuse, 0x1, P3 ;  /* 0x0000001bb7b77211 */ /* 0x080fe200018f0eff */
[----:B------:R2:W-:Y:S02]  /*23a60*/  STG.E.U16 desc[UR6][R188.64], R129 ;  /* 0x00000081bc007986 */ /* 0x0005e4000c101506 */
[----:B------:R-:W4:Y:S01]  /*23a70*/  LDC R96, c[0x0][0x278] ;  /* 0x00009e00ff607b82 */ /* 0x000f220000000800 */
[----:B------:R-:W-:Y:S02]  /*23a80*/  LEA.HI.X.SX32 R35, R35, R27, 0x1, P5 ;  /* 0x0000001b23237211 */ /* 0x000fe400028f0eff */
[----:B-1----:R-:W-:Y:S02]  /*23a90*/  IADD3 R186, P6, R101, R26, RZ ;  /* 0x0000001a65ba7210 */ /* 0x002fe40007fde0ff */
[----:B------:R-:W-:-:S03]  /*23aa0*/  PRMT R16, R129, 0x7632, R16 ;  /* 0x0000763281107816 */ /* 0x000fc60000000010 */
[----:B------:R-:W1:Y:S01]  /*23ab0*/  LDC R32, c[0x0][0x278] ;  /* 0x00009e00ff207b82 */ /* 0x000e620000000800 */
[----:B------:R-:W-:Y:S01]  /*23ac0*/  LEA.HI.X.SX32 R187, R185, R27, 0x1, P6 ;  /* 0x0000001bb9bb7211 */ /* 0x000fe200030f0eff */
[----:B--2---:R-:W-:Y:S02]  /*23ad0*/  IMAD R189, R0, 0x5f, RZ ;  /* 0x0000005f00bd7824 */ /* 0x004fe400078e02ff */
[----:B------:R-:W-:Y:S01]  /*23ae0*/  IMAD R185, R4, 0xbc, RZ ;  /* 0x000000bc04b97824 */ /* 0x000fe200078e02ff */
[----:B------:R-:W-:Y:S01]  /*23af0*/  PRMT R98, R130, 0x7632, R98 ;  /* 0x0000763282627816 */ /* 0x000fe20000000062 */
[----:B------:R2:W-:Y:S02]  /*23b00*/  STG.E.U16 desc[UR6][R182.64], R16 ;  /* 0x00000010b6007986 */ /* 0x0005e4000c101506 */
[----:B------:R-:W1:Y:S01]  /*23b10*/  LDC R0, c[0x0][0x278] ;  /* 0x00009e00ff007b82 */ /* 0x000e620000000800 */
[----:B------:R-:W-:Y:S01]  /*23b20*/  IMAD R129, R12, 0xbe, RZ ;  /* 0x000000be0c817824 */ /* 0x000fe200078e02ff */
[----:B------:R0:W-:Y:S04]  /*23b30*/  STG.E.U16 desc[UR6][R34.64], R130 ;  /* 0x0000008222007986 */ /* 0x0001e8000c101506 */
[----:B------:R0:W-:Y:S02]  /*23b40*/  STG.E.U16 desc[UR6][R186.64], R98 ;  /* 0x00000062ba007986 */ /* 0x0001e4000c101506 */
[----:B------:R-:W1:Y:S01]  /*23b50*/  LDC R12, c[0x0][0x278] ;  /* 0x00009e00ff0c7b82 */ /* 0x000e620000000800 */
[----:B--2---:R-:W-:Y:S01]  /*23b60*/  IADD3 R16, P5, R185, R26, RZ ;  /* 0x0000001ab9107210 */ /* 0x004fe20007fbe0ff */
[----:B---3--:R-:W-:-:S02]  /*23b70*/  IMAD R183, R14, 0xc0, RZ ;  /* 0x000000c00eb77824 */ /* 0x008fc400078e02ff */
[----:B0-----:R-:W-:Y:S01]  /*23b80*/  IMAD R35, R18, 0xc2, RZ ;  /* 0x000000c212237824 */ /* 0x001fe200078e02ff */
[----:B------:R-:W-:-:S03]  /*23b90*/  IADD3 R188, P3, R129, R26, RZ ;  /* 0x0000001a81bc7210 */ /* 0x000fc60007f7e0ff */
[----:B------:R-:W0:Y:S01]  /*23ba0*/  LDC R4, c[0x0][0x278] ;  /* 0x00009e00ff047b82 */ /* 0x000e220000000800 */
[-C--:B------:R-:W-:Y:S01]  /*23bb0*/  LEA.HI.X.SX32 R17, R17, R27.reuse, 0x1, P5 ;  /* 0x0000001b11117211 */ /* 0x080fe200028f0eff */
[----:B------:R-:W-:Y:S01]  /*23bc0*/  IMAD R187, R2, 0x61, RZ ;  /* 0x0000006102bb7824 */ /* 0x000fe200078e02ff */
[-C--:B------:R-:W-:Y:S02]  /*23bd0*/  IADD3 R190, P6, R35, R26.reuse, RZ ;  /* 0x0000001a23be7210 */ /* 0x080fe40007fde0ff */
[-C--:B------:R-:W-:Y:S02]  /*23be0*/  IADD3 R142, P5, R183, R26.reuse, RZ ;  /* 0x0000001ab78e7210 */ /* 0x080fe40007fbe0ff */
[-C--:B------:R-:W-:Y:S01]  /*23bf0*/  LEA.HI.X.SX32 R189, R189, R27.reuse, 0x1, P3 ;  /* 0x0000001bbdbd7211 */ /* 0x080fe200018f0eff */
[----:B------:R-:W2:Y:S01]  /*23c00*/  LDC R14, c[0x0][0x278] ;  /* 0x00009e00ff0e7b82 */ /* 0x000ea20000000800 */
[----:B------:R-:W-:Y:S02]  /*23c10*/  PRMT R18, R131, 0x7632, R18 ;  /* 0x0000763283127816 */ /* 0x000fe40000000012 */
[-C--:B------:R-:W-:Y:S01]  /*23c20*/  LEA.HI.X.SX32 R191, R187, R27.reuse, 0x1, P6 ;  /* 0x0000001bbbbf7211 */ /* 0x080fe200030f0eff */
[----:B----4-:R-:W-:Y:S01]  /*23c30*/  IMAD R187, R6, 0xc4, RZ ;  /* 0x000000c406bb7824 */ /* 0x010fe200078e02ff */
[----:B------:R-:W-:Y:S01]  /*23c40*/  LEA.HI.X.SX32 R143, R143, R27, 0x1, P5 ;  /* 0x0000001b8f8f7211 */ /* 0x000fe200028f0eff */
[----:B------:R-:W-:Y:S02]  /*23c50*/  STG.E.U16 desc[UR6][R16.64], R131 ;  /* 0x0000008310007986 */ /* 0x000fe4000c101506 */
[----:B------:R-:W3:Y:S02]  /*23c60*/  LDC R6, c[0x0][0x278] ;  /* 0x00009e00ff067b82 */ /* 0x000ee40000000800 */
[----:B------:R4:W-:Y:S04]  /*23c70*/  STG.E.U16 desc[UR6][R188.64], R18 ;  /* 0x00000012bc007986 */ /* 0x0009e8000c101506 */
[----:B------:R1:W-:Y:S02]  /*23c80*/  STG.E.U16 desc[UR6][R142.64], R132 ;  /* 0x000000848e007986 */ /* 0x0003e4000c101506 */
[----:B------:R-:W2:Y:S01]  /*23c90*/  LDC R2, c[0x0][0x278] ;  /* 0x00009e00ff027b82 */ /* 0x000ea20000000800 */
[----:B----4-:R-:W-:-:S07]  /*23ca0*/  IADD3 R188, P5, R187, R26, RZ ;  /* 0x0000001abbbc7210 */ /* 0x010fce0007fbe0ff */
[----:B------:R-:W4:Y:S01]  /*23cb0*/  LDC R16, c[0x0][0x278] ;  /* 0x00009e00ff107b82 */ /* 0x000f220000000800 */
[----:B-1----:R-:W-:Y:S01]  /*23cc0*/  IMAD R143, R96, 0xca, RZ ;  /* 0x000000ca608f7824 */ /* 0x002fe200078e02ff */
[----:B------:R-:W-:Y:S01]  /*23cd0*/  LEA.HI.X.SX32 R189, R103, R27, 0x1, P5 ;  /* 0x0000001b67bd7211 */ /* 0x000fe200028f0eff */
[----:B------:R-:W-:-:S03]  /*23ce0*/  IMAD R103, R0, 0x65, RZ ;  /* 0x0000006500677824 */ /* 0x000fc600078e02ff */
[-C--:B------:R-:W-:Y:S01]  /*23cf0*/  IADD3 R196, P6, R143, R26.reuse, RZ ;  /* 0x0000001a8fc47210 */ /* 0x080fe20007fde0ff */
[----:B------:R-:W-:Y:S01]  /*23d00*/  IMAD R17, R32, 0xc6, RZ ;  /* 0x000000c620117824 */ /* 0x000fe200078e02ff */
[----:B------:R-:W-:Y:S01]  /*23d10*/  PRMT R34, R132, 0x7632, R34 ;  /* 0x0000763284227816 */ /* 0x000fe20000000022 */
[----:B0-----:R-:W-:Y:S01]  /*23d20*/  IMAD R131, R4, 0xc8, RZ ;  /* 0x000000c804837824 */ /* 0x001fe200078e02ff */
[----:B------:R-:W-:Y:S01]  /*23d30*/  LEA.HI.X.SX32 R197, R103, R27, 0x1, P6 ;  /* 0x0000001b67c57211 */ /* 0x000fe200030f0eff */
[----:B------:R-:W-:Y:S01]  /*23d40*/  IMAD R103, R12, 0xcc, RZ ;  /* 0x000000cc0c677824 */ /* 0x000fe200078e02ff */
[----:B------:R-:W0:Y:S01]  /*23d50*/  LDC R0, c[0x0][0x278] ;  /* 0x00009e00ff007b82 */ /* 0x000e220000000800 */
[----:B------:R1:W-:Y:S07]  /*23d60*/  STG.E.U16 desc[UR6][R190.64], R34 ;  /* 0x00000022be007986 */ /* 0x0003ee000c101506 */
[----:B------:R-:W0:Y:S01]  /*23d70*/  LDC R12, c[0x0][0x278] ;  /* 0x00009e00ff0c7b82 */ /* 0x000e220000000800 */
[----:B------:R-:W-:-:S02]  /*23d80*/  IADD3 R192, P5, R131, R26, RZ ;  /* 0x0000001a83c07210 */ /* 0x000fc40007fbe0ff */
[----:B-1----:R-:W-:-:S05]  /*23d90*/  IADD3 R190, P3, R17, R26, RZ ;  /* 0x0000001a11be7210 */ /* 0x002fca0007f7e0ff */
[----:B------:R-:W1:Y:S01]  /*23da0*/  LDC R4, c[0x0][0x278] ;  /* 0x00009e00ff047b82 */ /* 0x000e620000000800 */
[-C--:B------:R-:W-:Y:S01]  /*23db0*/  LEA.HI.X.SX32 R191, R193, R27.reuse, 0x1, P3 ;  /* 0x0000001bc1bf7211 */ /* 0x080fe200018f0eff */
[----:B------:R3:W-:Y:S01]  /*23dc0*/  STG.E.U16 desc[UR6][R188.64], R133 ;  /* 0x00000085bc007986 */ /* 0x0007e2000c101506 */
[----:B------:R-:W-:Y:S02]  /*23dd0*/  PRMT R32, R133, 0x7632, R32 ;  /* 0x0000763285207816 */ /* 0x000fe40000000020 */
[----:B------:R-:W-:-:S03]  /*23de0*/  LEA.HI.X.SX32 R193, R105, R27, 0x1, P5 ;  /* 0x0000001b69c17211 */ /* 0x000fc600028f0eff */
[----:B------:R-:W1:Y:S01]  /*23df0*/  LDC R18, c[0x0][0x278] ;  /* 0x00009e00ff127b82 */ /* 0x000e620000000800 */
[----:B------:R-:W-:Y:S02]  /*23e00*/  IADD3 R96, P5, R103, R26, RZ ;  /* 0x0000001a67607210 */ /* 0x000fe40007fbe0ff */
[----:B------:R-:W-:Y:S01]  /*23e10*/  PRMT R98, R134, 0x7632, R98 ;  /* 0x0000763286627816 */ /* 0x000fe20000000062 */
[----:B---3--:R-:W-:-:S04]  /*23e20*/  IMAD R133, R6, 0xd2, RZ ;  /* 0x000000d206857824 */ /* 0x008fc800078e02ff */
[----:B------:R-:W3:Y:S01]  /*23e30*/  LDC R6, c[0x0][0x278] ;  /* 0x00009e00ff067b82 */ /* 0x000ee20000000800 */
[----:B--2---:R-:W-:Y:S01]  /*23e40*/  IMAD R189, R14, 0xce, RZ ;  /* 0x000000ce0ebd7824 */ /* 0x004fe200078e02ff */
[----:B------:R-:W-:Y:S01]  /*23e50*/  LEA.HI.X.SX32 R97, R97, R27, 0x1, P5 ;  /* 0x0000001b61617211 */ /* 0x000fe200028f0eff */
[----:B------:R2:W-:Y:S01]  /*23e60*/  STG.E.U16 desc[UR6][R190.64], R32 ;  /* 0x00000020be007986 */ /* 0x0005e2000c101506 */
[----:B----4-:R-:W-:-:S03]  /*23e70*/  IMAD R105, R16, 0xd0, RZ ;  /* 0x000000d010697824 */ /* 0x010fc600078e02ff */
[----:B------:R4:W-:Y:S01]  /*23e80*/  STG.E.U16 desc[UR6][R192.64], R134 ;  /* 0x00000086c0007986 */ /* 0x0009e2000c101506 */
[----:B------:R-:W3:Y:S03]  /*23e90*/  LDC R14, c[0x0][0x278] ;  /* 0x00009e00ff0e7b82 */ /* 0x000ee60000000800 */
[----:B------:R0:W-:Y:S01]  /*23ea0*/  STG.E.U16 desc[UR6][R196.64], R98 ;  /* 0x00000062c4007986 */ /* 0x0001e2000c101506 */
[----:B--2---:R-:W-:-:S03]  /*23eb0*/  IADD3 R190, P3, R189, R26, RZ ;  /* 0x0000001abdbe7210 */ /* 0x004fc60007f7e0ff */
[----:B------:R2:W-:Y:S01]  /*23ec0*/  STG.E.U16 desc[UR6][R96.64], R135 ;  /* 0x0000008760007986 */ /* 0x0005e2000c101506 */
[----:B------:R-:W3:Y:S01]  /*23ed0*/  LDC R16, c[0x0][0x278] ;  /* 0x00009e00ff107b82 */ /* 0x000ee20000000800 */
[----:B----4-:R-:W-:Y:S01]  /*23ee0*/  IADD3 R192, P5, R105, R26, RZ ;  /* 0x0000001a69c07210 */ /* 0x010fe20007fbe0ff */
[----:B0-----:R-:W-:Y:S01]  /*23ef0*/  IMAD R197, R2, 0x69, RZ ;  /* 0x0000006902c57824 */ /* 0x001fe200078e02ff */
[----:B------:R-:W-:-:S05]  /*23f00*/  PRMT R2, R135, 0x7632, R2 ;  /* 0x0000763287027816 */ /* 0x000fca0000000002 */
[----:B------:R-:W0:Y:S01]  /*23f10*/  LDC R32, c[0x0][0x278] ;  /* 0x00009e00ff207b82 */ /* 0x000e220000000800 */
[-C--:B------:R-:W-:Y:S01]  /*23f20*/  LEA.HI.X.SX32 R191, R195, R27.reuse, 0x1, P3 ;  /* 0x0000001bc3bf7211 */ /* 0x080fe200018f0eff */
[----:B--2---:R-:W-:Y:S01]  /*23f30*/  IMAD R135, R12, 0xd6, RZ ;  /* 0x000000d60c877824 */ /* 0x004fe200078e02ff */
[----:B------:R-:W-:-:S05]  /*23f40*/  LEA.HI.X.SX32 R193, R147, R27, 0x1, P5 ;  /* 0x0000001b93c17211 */ /* 0x000fca00028f0eff */
[----:B------:R-:W2:Y:S01]  /*23f50*/  LDC R12, c[0x0][0x278] ;  /* 0x00009e00ff0c7b82 */ /* 0x000ea20000000800 */
[----:B------:R4:W-:Y:S07]  /*23f60*/  STG.E.U16 desc[UR6][R190.64], R2 ;  /* 0x00000002be007986 */ /* 0x0009ee000c101506 */
[----:B------:R-:W0:Y:S01]  /*23f70*/  LDC R195, c[0x0][0x278] ;  /* 0x00009e00ffc37b82 */ /* 0x000e220000000800 */
[----:B------:R3:W-:Y:S01]  /*23f80*/  STG.E.U16 desc[UR6][R192.64], R136 ;  /* 0x00000088c0007986 */ /* 0x0007e2000c101506 */
[----:B-1----:R-:W-:-:S02]  /*23f90*/  IMAD R147, R4, 0xd4, RZ ;  /* 0x000000d404937824 */ /* 0x002fc400078e02ff */
[----:B----4-:R-:W-:-:S04]  /*23fa0*/  IMAD R191, R0, 0x6b, RZ ;  /* 0x0000006b00bf7824 */ /* 0x010fc800078e02ff */
[----:B------:R-:W1:Y:S01]  /*23fb0*/  LDC R0, c[0x0][0x278] ;  /* 0x00009e00ff007b82 */ /* 0x000e620000000800 */
[----:B------:R-:W-:Y:S01]  /*23fc0*/  IMAD R97, R18, 0xd8, RZ ;  /* 0x000000d812617824 */ /* 0x000fe200078e02ff */
[-C--:B---3--:R-:W-:Y:S02]  /*23fd0*/  IADD3 R192, P5, R135, R26.reuse, RZ ;  /* 0x0000001a87c07210 */ /* 0x088fe40007fbe0ff */
[----:B------:R-:W-:-:S04]  /*23fe0*/  IADD3 R196, P6, R133, R26, RZ ;  /* 0x0000001a85c47210 */ /* 0x000fc80007fde0ff */
[----:B------:R-:W3:Y:S01]  /*23ff0*/  LDC R18, c[0x0][0x278] ;  /* 0x00009e00ff127b82 */ /* 0x000ee20000000800 */
[-C--:B------:R-:W-:Y:S01]  /*24000*/  LEA.HI.X.SX32 R193, R191, R27.reuse, 0x1, P5 ;  /* 0x0000001bbfc17211 */ /* 0x080fe200028f0eff */
[----:B------:R-:W-:Y:S01]  /*24010*/  IMAD R191, R6, 0xda, RZ ;  /* 0x000000da06bf7824 */ /* 0x000fe200078e02ff */
[----:B------:R-:W-:Y:S02]  /*24020*/  IADD3 R140, P3, R147, R26, RZ ;  /* 0x0000001a938c7210 */ /* 0x000fe40007f7e0ff */
[----:B------:R-:W-:-:S03]  /*24030*/  LEA.HI.X.SX32 R197, R197, R27, 0x1, P6 ;  /* 0x0000001bc5c57211 */ /* 0x000fc600030f0eff */
[----:B------:R-:W4:Y:S01]  /*24040*/  LDC R6, c[0x0][0x278] ;  /* 0x00009e00ff067b82 */ /* 0x000f220000000800 */
[----:B------:R-:W-:Y:S02]  /*24050*/  PRMT R98, R136, 0x7632, R98 ;  /* 0x0000763288627816 */ /* 0x000fe40000000062 */
[----:B------:R-:W-:Y:S02]  /*24060*/  LEA.HI.X.SX32 R141, R141, R27, 0x1, P3 ;  /* 0x0000001b8d8d7211 */ /* 0x000fe400018f0eff */
[----:B------:R-:W-:-:S03]  /*24070*/  PRMT R96, R137, 0x7632, R96 ;  /* 0x0000763289607816 */ /* 0x000fc60000000060 */
[----:B------:R-:W4:Y:S01]  /*24080*/  LDC R4, c[0x0][0x278] ;  /* 0x00009e00ff047b82 */ /* 0x000f220000000800 */
[----:B------:R2:W-:Y:S01]  /*24090*/  STG.E.U16 desc[UR6][R196.64], R98 ;  /* 0x00000062c4007986 */ /* 0x0005e2000c101506 */
[----:B0-----:R-:W-:-:S03]  /*240a0*/  IMAD R195, R195, 0x6d, RZ ;  /* 0x0000006dc3c37824 */ /* 0x001fc600078e02ff */
[----:B------:R0:W-:Y:S03]  /*240b0*/  STG.E.U16 desc[UR6][R140.64], R137 ;  /* 0x000000898c007986 */ /* 0x0001e6000c101506 */
[----:B------:R-:W4:Y:S01]  /*240c0*/  LDC R2, c[0x0][0x278] ;  /* 0x00009e00ff027b82 */ /* 0x000f220000000800 */
[----:B------:R1:W-:Y:S01]  /*240d0*/  STG.E.U16 desc[UR6][R192.64], R96 ;  /* 0x00000060c0007986 */ /* 0x0003e2000c101506 */
[----:B--2---:R-:W-:Y:S01]  /*240e0*/  IADD3 R196, P6, R97, R26, RZ ;  /* 0x0000001a61c47210 */ /* 0x004fe20007fde0ff */
[----:B0-----:R-:W-:-:S05]  /*240f0*/  IMAD R137, R12, 0xe0, RZ ;  /* 0x000000e00c897824 */ /* 0x001fca00078e02ff */
[----:B------:R-:W0:Y:S01]  /*24100*/  LDC R12, c[0x0][0x278] ;  /* 0x00009e00ff0c7b82 */ /* 0x000e220000000800 */
[-C--:B------:R-:W-:Y:S02]  /*24110*/  LEA.HI.X.SX32 R197, R107, R27.reuse, 0x1, P6 ;  /* 0x0000001b6bc57211 */ /* 0x080fe400030f0eff */
[-C--:B-1----:R-:W-:Y:S01]  /*24120*/  IADD3 R192, P5, R191, R26.reuse, RZ ;  /* 0x0000001abfc07210 */ /* 0x082fe20007fbe0ff */
[----:B------:R-:W-:Y:S01]  /*24130*/  IMAD R107, R14, 0xdc, RZ ;  /* 0x000000dc0e6b7824 */ /* 0x000fe200078e02ff */
[----:B------:R-:W-:Y:S01]  /*24140*/  PRMT R34, R138, 0x7632, R34 ;  /* 0x000076328a227816 */ /* 0x000fe20000000022 */
[----:B------:R-:W-:Y:S01]  /*24150*/  IMAD R141, R16, 0xde, RZ ;  /* 0x000000de108d7824 */ /* 0x000fe200078e02ff */
[----:B------:R-:W-:Y:S01]  /*24160*/  LEA.HI.X.SX32 R193, R195, R27, 0x1, P5 ;  /* 0x0000001bc3c17211 */ /* 0x000fe200028f0eff */
[----:B------:R1:W-:Y:S01]  /*24170*/  STG.E.U16 desc[UR6][R196.64], R138 ;  /* 0x0000008ac4007986 */ /* 0x0003e2000c101506 */
[----:B------:R-:W2:Y:S01]  /*24180*/  LDC R16, c[0x0][0x278] ;  /* 0x00009e00ff107b82 */ /* 0x000ea20000000800 */
[----:B------:R-:W-:Y:S01]  /*24190*/  IMAD R195, R0, 0x6f, RZ ;  /* 0x0000006f00c37824 */ /* 0x000fe200078e02ff */
[-C--:B------:R-:W-:Y:S01]  /*241a0*/  IADD3 R198, P5, R141, R26.reuse, RZ ;  /* 0x0000001a8dc67210 */ /* 0x080fe20007fbe0ff */
[----:B------:R3:W-:Y:S01]  /*241b0*/  STG.E.U16 desc[UR6][R192.64], R34 ;  /* 0x00000022c0007986 */ /* 0x0007e2000c101506 */
[----:B------:R-:W-:-:S04]  /*241c0*/  IADD3 R200, P6, R137, R26, RZ ;  /* 0x0000001a89c87210 */ /* 0x000fc80007fde0ff */
[----:B------:R-:W2:Y:S01]  /*241d0*/  LDC R14, c[0x0][0x278] ;  /* 0x00009e00ff0e7b82 */ /* 0x000ea20000000800 */
[----:B-1----:R-:W-:Y:S02]  /*241e0*/  IADD3 R196, P3, R107, R26, RZ ;  /* 0x0000001a6bc47210 */ /* 0x002fe40007f7e0ff */
[-C--:B------:R-:W-:Y:S01]  /*241f0*/  LEA.HI.X.SX32 R199, R195, R27.reuse, 0x1, P5 ;  /* 0x0000001bc3c77211 */ /* 0x080fe200028f0eff */
[----:B---3--:R-:W-:Y:S01]  /*24200*/  IMAD R193, R18, 0xe2, RZ ;  /* 0x000000e212c17824 */ /* 0x008fe200078e02ff */
[----:B------:R-:W-:-:S03]  /*24210*/  LEA.HI.X.SX32 R197, R149, R27, 0x1, P3 ;  /* 0x0000001b95c57211 */ /* 0x000fc600018f0eff */
[----:B------:R-:W1:Y:S01]  /*24220*/  LDC R0, c[0x0][0x278] ;  /* 0x00009e00ff007b82 */ /* 0x000e620000000800 */
[----:B------:R-:W-:Y:S01]  /*24230*/  PRMT R96, R139, 0x7632, R96 ;  /* 0x000076328b607816 */ /* 0x000fe20000000060 */
[----:B----4-:R-:W-:Y:S01]  /*24240*/  IMAD R149, R6, 0xe6, RZ ;  /* 0x000000e606957824 */ /* 0x010fe200078e02ff */
[----:B------:R-:W-:Y:S01]  /*24250*/  LEA.HI.X.SX32 R201, R151, R27, 0x1, P6 ;  /* 0x0000001b97c97211 */ /* 0x000fe200030f0eff */
[----:B------:R-:W-:-:S04]  /*24260*/  IMAD R151, R32, 0xe4, RZ ;  /* 0x000000e420977824 */ /* 0x000fc800078e02ff */
[----:B------:R-:W3:Y:S01]  /*24270*/  LDC R18, c[0x0][0x278] ;  /* 0x00009e00ff127b82 */ /* 0x000ee20000000800 */
[----:B------:R-:W-:Y:S01]  /*24280*/  IMAD R195, R4, 0x73, RZ ;  /* 0x0000007304c37824 */ /* 0x000fe200078e02ff */
[----:B------:R4:W-:Y:S01]  /*24290*/  STG.E.U16 desc[UR6][R196.64], R139 ;  /* 0x0000008bc4007986 */ /* 0x0009e2000c101506 */
[----:B------:R-:W-:-:S03]  /*242a0*/  IADD3 R144, P5, R151, R26, RZ ;  /* 0x0000001a97907210 */ /* 0x000fc60007fbe0ff */
[----:B------:R0:W-:Y:S02]  /*242b0*/  STG.E.U16 desc[UR6][R198.64], R96 ;  /* 0x00000060c6007986 */ /* 0x0001e4000c101506 */
[----:B------:R-:W3:Y:S01]  /*242c0*/  LDC R4, c[0x0][0x278] ;  /* 0x00009e00ff047b82 */ /* 0x000ee20000000800 */
[----:B------:R-:W-:Y:S01]  /*242d0*/  PRMT R98, R84, 0x7632, R98 ;  /* 0x0000763254627816 */ /* 0x000fe20000000062 */
[----:B----4-:R-:W-:Y:S01]  /*242e0*/  IMAD R139, R2, 0x71, RZ ;  /* 0x00000071028b7824 */ /* 0x010fe200078e02ff */
[----:B------:R-:W-:-:S05]  /*242f0*/  IADD3 R196, P3, R193, R26, RZ ;  /* 0x0000001ac1c47210 */ /* 0x000fca0007f7e0ff */
[----:B------:R-:W4:Y:S01]  /*24300*/  LDC R6, c[0x0][0x278] ;  /* 0x00009e00ff067b82 */ /* 0x000f220000000800 */
[----:B0-----:R-:W-:Y:S02]  /*24310*/  IADD3 R198, P6, R149, R26, RZ ;  /* 0x0000001a95c67210 */ /* 0x001fe40007fde0ff */
[-C--:B------:R-:W-:Y:S02]  /*24320*/  LEA.HI.X.SX32 R197, R139, R27.reuse, 0x1, P3 ;  /* 0x0000001b8bc57211 */ /* 0x080fe400018f0eff */
[----:B------:R-:W-:-:S03]  /*24330*/  LEA.HI.X.SX32 R199, R195, R27, 0x1, P6 ;  /* 0x0000001bc3c77211 */ /* 0x000fc600030f0eff */
[----:B------:R-:W0:Y:S01]  /*24340*/  LDC R32, c[0x0][0x278] ;  /* 0x00009e00ff207b82 */ /* 0x000e220000000800 */
[----:B------:R-:W-:Y:S01]  /*24350*/  IMAD R195, R12, 0xe8, RZ ;  /* 0x000000e80cc37824 */ /* 0x000fe200078e02ff */
[----:B------:R-:W-:Y:S01]  /*24360*/  LEA.HI.X.SX32 R145, R145, R27, 0x1, P5 ;  /* 0x0000001b91917211 */ /* 0x000fe200028f0eff */
[----:B------:R-:W-:Y:S05]  /*24370*/  STG.E.U16 desc[UR6][R200.64], R84 ;  /* 0x00000054c8007986 */ /* 0x000fea000c101506 */
[----:B------:R-:W0:Y:S01]  /*24380*/  LDC R12, c[0x0][0x278] ;  /* 0x00009e00ff0c7b82 */ /* 0x000e220000000800 */
[----:B------:R-:W-:Y:S01]  /*24390*/  STG.E.U16 desc[UR6][R196.64], R98 ;  /* 0x00000062c4007986 */ /* 0x000fe2000c101506 */
[----:B------:R-:W-:-:S03]  /*243a0*/  IADD3 R108, P5, R195, R26, RZ ;  /* 0x0000001ac36c7210 */ /* 0x000fc60007fbe0ff */
[----:B------:R1:W-:Y:S03]  /*243b0*/  STG.E.U16 desc[UR6][R144.64], R85 ;  /* 0x0000005590007986 */ /* 0x0003e6000c101506 */
[----:B------:R-:W0:Y:S01]  /*243c0*/  LDC R2, c[0x0][0x278] ;  /* 0x00009e00ff027b82 */ /* 0x000e220000000800 */
[----:B------:R-:W-:Y:S01]  /*243d0*/  PRMT R34, R85, 0x7632, R34 ;  /* 0x0000763255227816 */ /* 0x000fe20000000022 */
[----:B--2---:R-:W-:Y:S01]  /*243e0*/  IMAD R139, R14, 0xea, RZ ;  /* 0x000000ea0e8b7824 */ /* 0x004fe200078e02ff */
[----:B------:R-:W-:Y:S01]  /*243f0*/  LEA.HI.X.SX32 R109, R109, R27, 0x1, P5 ;  /* 0x0000001b6d6d7211 */ /* 0x000fe200028f0eff */
[----:B-1----:R-:W-:-:S04]  /*24400*/  IMAD R145, R16, 0xec, RZ ;  /* 0x000000ec10917824 */ /* 0x002fc800078e02ff */
[----:B------:R-:W1:Y:S01]  /*24410*/  LDC R14, c[0x0][0x278] ;  /* 0x00009e00ff0e7b82 */ /* 0x000e620000000800 */
[----:B------:R-:W-:Y:S01]  /*24420*/  IMAD R197, R0, 0x75, RZ ;  /* 0x0000007500c57824 */ /* 0x000fe200078e02ff */
[----:B------:R2:W-:Y:S01]  /*24430*/  STG.E.U16 desc[UR6][R198.64], R34 ;  /* 0x00000022c6007986 */ /* 0x0005e2000c101506 */
[----:B---3--:R-:W-:Y:S01]  /*24440*/  IMAD R85, R18, 0xee, RZ ;  /* 0x000000ee12557824 */ /* 0x008fe200078e02ff */
[----:B------:R-:W-:-:S04]  /*24450*/  IADD3 R200, P5, R145, R26, RZ ;  /* 0x0000001a91c87210 */ /* 0x000fc80007fbe0ff */
[----:B------:R-:W3:Y:S01]  /*24460*/  LDC R16, c[0x0][0x278] ;  /* 0x00009e00ff107b82 */ /* 0x000ee20000000800 */
[----:B------:R-:W-:Y:S01]  /*24470*/  LEA.HI.X.SX32 R201, R155, R27, 0x1, P5 ;  /* 0x0000001b9bc97211 */ /* 0x000fe200028f0eff */
[----:B------:R-:W-:Y:S01]  /*24480*/  IMAD R155, R4, 0xf0, RZ ;  /* 0x000000f0049b7824 */ /* 0x000fe200078e02ff */
[-C--:B------:R-:W-:Y:S02]  /*24490*/  IADD3 R202, P6, R85, R26.reuse, RZ ;  /* 0x0000001a55ca7210 */ /* 0x080fe40007fde0ff */
[----:B--2---:R-:W-:-:S03]  /*244a0*/  IADD3 R198, P3, R139, R26, RZ ;  /* 0x0000001a8bc67210 */ /* 0x004fc60007f7e0ff */
[----:B------:R-:W2:Y:S01]  /*244b0*/  LDC R0, c[0x0][0x278] ;  /* 0x00009e00ff007b82 */ /* 0x000ea20000000800 */
[----:B------:R-:W-:Y:S02]  /*244c0*/  PRMT R34, R86, 0x7632, R34 ;  /* 0x0000763256227816 */ /* 0x000fe40000000022 */
[-C--:B------:R-:W-:Y:S01]  /*244d0*/  LEA.HI.X.SX32 R199, R197, R27.reuse, 0x1, P3 ;  /* 0x0000001bc5c77211 */ /* 0x080fe200018f0eff */
[----:B------:R0:W-:Y:S01]  /*244e0*/  STG.E.U16 desc[UR6][R108.64], R86 ;  /* 0x000000566c007986 */ /* 0x0001e2000c101506 */
[-C--:B------:R-:W-:Y:S01]  /*244f0*/  LEA.HI.X.SX32 R203, R203, R27.reuse, 0x1, P6 ;  /* 0x0000001bcbcb7211 */ /* 0x080fe200030f0eff */
[----:B----4-:R-:W-:Y:S01]  /*24500*/  IMAD R197, R6, 0xf2, RZ ;  /* 0x000000f206c57824 */ /* 0x010fe200078e02ff */
[----:B------:R-:W-:Y:S01]  /*24510*/  PRMT R84, R87, 0x7632, R84 ;  /* 0x0000763257547816 */ /* 0x000fe20000000054 */
[----:B------:R-:W4:Y:S01]  /*24520*/  LDC R18, c[0x0][0x278] ;  /* 0x00009e00ff127b82 */ /* 0x000f220000000800 */
[----:B------:R-:W-:Y:S01]  /*24530*/  IADD3 R110, P5, R155, R26, RZ ;  /* 0x0000001a9b6e7210 */ /* 0x000fe20007fbe0ff */
[----:B------:R0:W-:Y:S04]  /*24540*/  STG.E.U16 desc[UR6][R198.64], R34 ;  /* 0x00000022c6007986 */ /* 0x0001e8000c101506 */
[----:B------:R1:W-:Y:S01]  /*24550*/  STG.E.U16 desc[UR6][R200.64], R87 ;  /* 0x00000057c8007986 */ /* 0x0003e2000c101506 */
[----:B0-----:R-:W-:Y:S01]  /*24560*/  IMAD R109, R32, 0xf4, RZ ;  /* 0x000000f4206d7824 */ /* 0x001fe200078e02ff */
[----:B------:R-:W-:-:S02]  /*24570*/  LEA.HI.X.SX32 R111, R111, R27, 0x1, P5 ;  /* 0x0000001b6f6f7211 */ /* 0x000fc400028f0eff */
[----:B------:R0:W-:Y:S01]  /*24580*/  STG.E.U16 desc[UR6][R202.64], R84 ;  /* 0x00000054ca007986 */ /* 0x0001e2000c101506 */
[----:B------:R-:W-:Y:S01]  /*24590*/  PRMT R100, R88, 0x7632, R100 ;  /* 0x0000763258647816 */ /* 0x000fe20000000064 */
[----:B------:R-:W4:Y:S01]  /*245a0*/  LDC R4, c[0x0][0x278] ;  /* 0x00009e00ff047b82 */ /* 0x000f220000000800 */
[----:B------:R-:W-:Y:S02]  /*245b0*/  IMAD R199, R2, 0x7b, RZ ;  /* 0x0000007b02c77824 */ /* 0x000fe400078e02ff */
[----:B-1----:R-:W-:Y:S01]  /*245c0*/  IMAD R87, R12, 0xf6, RZ ;  /* 0x000000f60c577824 */ /* 0x002fe200078e02ff */
[----:B------:R-:W-:-:S04]  /*245d0*/  IADD3 R200, P3, R197, R26, RZ ;  /* 0x0000001ac5c87210 */ /* 0x000fc80007f7e0ff */
[----:B------:R-:W1:Y:S01]  /*245e0*/  LDC R12, c[0x0][0x278] ;  /* 0x00009e00ff0c7b82 */ /* 0x000e620000000800 */
[-C--:B0-----:R-:W-:Y:S02]  /*245f0*/  IADD3 R202, P5, R109, R26.reuse, RZ ;  /* 0x0000001a6dca7210 */ /* 0x081fe40007fbe0ff */
[----:B------:R-:W-:Y:S02]  /*24600*/  IADD3 R204, P6, R87, R26, RZ ;  /* 0x0000001a57cc7210 */ /* 0x000fe40007fde0ff */
[-C--:B------:R-:W-:Y:S02]  /*24610*/  LEA.HI.X.SX32 R201, R205, R27.reuse, 0x1, P3 ;  /* 0x0000001bcdc97211 */ /* 0x080fe400018f0eff */
[-C--:B------:R-:W-:Y:S01]  /*24620*/  LEA.HI.X.SX32 R203, R153, R27.reuse, 0x1, P5 ;  /* 0x0000001b99cb7211 */ /* 0x080fe200028f0eff */
[----:B------:R-:W-:Y:S01]  /*24630*/  STG.E.U16 desc[UR6][R110.64], R88 ;  /* 0x000000586e007986 */ /* 0x000fe2000c101506 */
[----:B------:R-:W-:Y:S01]  /*24640*/  LEA.HI.X.SX32 R205, R199, R27, 0x1, P6 ;  /* 0x0000001bc7cd7211 */ /* 0x000fe200030f0eff */
[----:B------:R-:W0:Y:S01]  /*24650*/  LDC R2, c[0x0][0x278] ;  /* 0x00009e00ff027b82 */ /* 0x000e220000000800 */
[----:B------:R-:W-:Y:S01]  /*24660*/  IMAD R199, R14, 0xf8, RZ ;  /* 0x000000f80ec77824 */ /* 0x000fe200078e02ff */
[----:B------:R-:W-:Y:S01]  /*24670*/  STG.E.U16 desc[UR6][R200.64], R100 ;  /* 0x00000064c8007986 */ /* 0x000fe2000c101506 */
[----:B------:R-:W-:Y:S01]  /*24680*/  PRMT R102, R89, 0x7632, R102 ;  /* 0x0000763259667816 */ /* 0x000fe20000000066 */
[----:B---3--:R-:W-:-:S02]  /*24690*/  IMAD R153, R16, 0xfa, RZ ;  /* 0x000000fa10997824 */ /* 0x008fc400078e02ff */
[----:B------:R2:W-:Y:S02]  /*246a0*/  STG.E.U16 desc[UR6][R202.64], R89 ;  /* 0x00000059ca007986 */ /* 0x0005e4000c101506 */
[----:B------:R-:W3:Y:S08]  /*246b0*/  LDC R14, c[0x0][0x278] ;  /* 0x00009e00ff0e7b82 */ /* 0x000ef00000000800 */
[----:B------:R-:W3:Y:S01]  /*246c0*/  LDC R16, c[0x0][0x278] ;  /* 0x00009e00ff107b82 */ /* 0x000ee20000000800 */
[----:B--2---:R-:W-:-:S07]  /*246d0*/  IMAD R89, R0, 0x7d, RZ ;  /* 0x0000007d00597824 */ /* 0x004fce00078e02ff */
[----:B------:R-:W2:Y:S01]  /*246e0*/  LDC R0, c[0x0][0x278] ;  /* 0x00009e00ff007b82 */ /* 0x000ea20000000800 */
[----:B----4-:R-:W-:Y:S01]  /*246f0*/  IMAD R111, R18, 0xfc, RZ ;  /* 0x000000fc126f7824 */ /* 0x010fe200078e02ff */
[-C--:B------:R-:W-:Y:S02]  /*24700*/  IADD3 R112, P3, R199, R26.reuse, RZ ;  /* 0x0000001ac7707210 */ /* 0x080fe40007f7e0ff */
[----:B------:R-:W-:-:S04]  /*24710*/  IADD3 R200, P5, R153, R26, RZ ;  /* 0x0000001a99c87210 */ /* 0x000fc80007fbe0ff */
[----:B------:R-:W4:Y:S01]  /*24720*/  LDC R18, c[0x0][0x278] ;  /* 0x00009e00ff127b82 */ /* 0x000f220000000800 */
[----:B------:R-:W-:Y:S02]  /*24730*/  IADD3 R156, P6, R111, R26, RZ ;  /* 0x0000001a6f9c7210 */ /* 0x000fe40007fde0ff */
[-C--:B------:R-:W-:Y:S02]  /*24740*/  LEA.HI.X.SX32 R113, R113, R27.reuse, 0x1, P3 ;  /* 0x0000001b71717211 */ /* 0x080fe400018f0eff */
[-C--:B------:R-:W-:Y:S01]  /*24750*/  LEA.HI.X.SX32 R201, R89, R27.reuse, 0x1, P5 ;  /* 0x0000001b59c97211 */ /* 0x080fe200028f0eff */
[----:B-1----:R-:W-:Y:S01]  /*24760*/  IMAD R89, R12, 0xfe, RZ ;  /* 0x000000fe0c597824 */ /* 0x002fe200078e02ff */
[----:B------:R-:W-:Y:S01]  /*24770*/  PRMT R100, R90, 0x7632, R100 ;  /* 0x000076325a647816 */ /* 0x000fe20000000064 */
[----:B------:R-:W1:Y:S01]  /*24780*/  LDC R32, c[0x0][0x278] ;  /* 0x00009e00ff207b82 */ /* 0x000e620000000800 */
[----:B------:R-:W-:Y:S01]  /*24790*/  LEA.HI.X.SX32 R157, R157, R27, 0x1, P6 ;  /* 0x0000001b9d9d7211 */ /* 0x000fe200030f0eff */
[----:B------:R-:W-:Y:S01]  /*247a0*/  STG.E.U16 desc[UR6][R204.64], R102 ;  /* 0x00000066cc007986 */ /* 0x000fe2000c101506 */
[----:B0-----:R-:W-:Y:S01]  /*247b0*/  IMAD R203, R2, 0x7f, RZ ;  /* 0x0000007f02cb7824 */ /* 0x001fe200078e02ff */
[----:B------:R-:W-:-:S02]  /*247c0*/  PRMT R84, R91, 0x7632, R84 ;  /* 0x000076325b547816 */ /* 0x000fc40000000054 */
[----:B------:R0:W-:Y:S02]  /*247d0*/  STG.E.U16 desc[UR6][R112.64], R90 ;  /* 0x0000005a70007986 */ /* 0x0001e4000c101506 */
[----:B------:R-:W1:Y:S02]  /*247e0*/  LDC R34, c[0x0][0x278] ;  /* 0x00009e00ff227b82 */ /* 0x000e640000000800 */
[----:B------:R3:W-:Y:S04]  /*247f0*/  STG.E.U16 desc[UR6][R200.64], R100 ;  /* 0x00000064c8007986 */ /* 0x0007e8000c101506 */
[----:B------:R2:W-:Y:S02]  /*24800*/  STG.E.U16 desc[UR6][R156.64], R91 ;  /* 0x0000005b9c007986 */ /* 0x0005e4000c101506 */
[----:B------:R-:W1:Y:S01]  /*24810*/  LDC R6, c[0x0][0x278] ;  /* 0x00009e00ff067b82 */ /* 0x000e620000000800 */
[----:B0-----:R-:W-:Y:S01]  /*24820*/  IADD3 R112, P5, R89, R26, RZ ;  /* 0x0000001a59707210 */ /* 0x001fe20007fbe0ff */
[----:B---3--:R-:W-:-:S06]  /*24830*/  IMAD R201, R14, 0x102, RZ ;  /* 0x000001020ec97824 */ /* 0x008fcc00078e02ff */
[----:B------:R-:W0:Y:S01]  /*24840*/  LDC R12, c[0x0][0x278] ;  /* 0x00009e00ff0c7b82 */ /* 0x000e220000000800 */
[----:B--2---:R-:W-:Y:S02]  /*24850*/  IMAD R91, R16, 0x104, RZ ;  /* 0x00000104105b7824 */ /* 0x004fe400078e02ff */
[----:B------:R-:W-:Y:S01]  /*24860*/  IMAD R157, R0, 0x81, RZ ;  /* 0x00000081009d7824 */ /* 0x000fe200078e02ff */
[----:B------:R-:W-:Y:S02]  /*24870*/  SHF.L.U32 R205, R4, 0x7, RZ ;  /* 0x0000000704cd7819 */ /* 0x000fe400000006ff */
[-C--:B------:R-:W-:Y:S02]  /*24880*/  LEA R90, P3, R207, R26.reuse, 0x8 ;  /* 0x0000001acf5a7211 */ /* 0x080fe400078640ff */
[----:B------:R-:W2:Y:S01]  /*24890*/  LDC R0, c[0x0][0x278] ;  /* 0x00009e00ff007b82 */ /* 0x000ea20000000800 */
[----:B------:R-:W-:Y:S02]  /*248a0*/  LEA.HI.X.SX32 R113, R203, R27, 0x1, P5 ;  /* 0x0000001bcb717211 */ /* 0x000fe400028f0eff */
[----:B------:R-:W-:-:S02]  /*248b0*/  IADD3 R156, P5, R201, R26, RZ ;  /* 0x0000001ac99c7210 */ /* 0x000fc40007fbe0ff */
[----:B------:R-:W-:-:S03]  /*248c0*/  IADD3 R158, P6, R91, R26, RZ ;  /* 0x0000001a5b9e7210 */ /* 0x000fc60007fde0ff */
[----:B------:R-:W3:Y:S01]  /*248d0*/  LDC R4, c[0x0][0x278] ;  /* 0x00009e00ff047b82 */ /* 0x000ee20000000800 */
[-C--:B------:R-:W-:Y:S01]  /*248e0*/  LEA.HI.X.SX32 R91, R205, R27.reuse, 0x1, P3 ;  /* 0x0000001bcd5b7211 */ /* 0x080fe200018f0eff */
[----:B------:R4:W-:Y:S01]  /*248f0*/  STG.E.U16 desc[UR6][R112.64], R84 ;  /* 0x0000005470007986 */ /* 0x0009e2000c101506 */
[-C--:B------:R-:W-:Y:S02]  /*24900*/  LEA.HI.X.SX32 R157, R157, R27.reuse, 0x1, P5 ;  /* 0x0000001b9d9d7211 */ /* 0x080fe400028f0eff */
[----:B------:R-:W-:Y:S02]  /*24910*/  PRMT R2, R92, 0x7632, R2 ;  /* 0x000076325c027816 */ /* 0x000fe40000000002 */
[----:B------:R-:W-:Y:S01]  /*24920*/  LEA.HI.X.SX32 R159, R159, R27, 0x1, P6 ;  /* 0x0000001b9f9f7211 */ /* 0x000fe200030f0eff */
[----:B------:R-:W3:Y:S01]  /*24930*/  LDC R14, c[0x0][0x278] ;  /* 0x00009e00ff0e7b82 */ /* 0x000ee20000000800 */
[----:B------:R1:W-:Y:S01]  /*24940*/  STG.E.U16 desc[UR6][R90.64], R92 ;  /* 0x0000005c5a007986 */ /* 0x0003e2000c101506 */
[----:B----4-:R-:W-:-:S06]  /*24950*/  IMAD R113, R18, 0x106, RZ ;  /* 0x0000010612717824 */ /* 0x010fcc00078e02ff */
[----:B------:R-:W4:Y:S01]  /*24960*/  LDC R16, c[0x0][0x278] ;  /* 0x00009e00ff107b82 */ /* 0x000f220000000800 */
[----:B------:R-:W-:Y:S04]  /*24970*/  STG.E.U16 desc[UR6][R156.64], R2 ;  /* 0x000000029c007986 */ /* 0x000fe8000c101506 */
[----:B------:R0:W-:Y:S03]  /*24980*/  STG.E.U16 desc[UR6][R158.64], R93 ;  /* 0x0000005d9e007986 */ /* 0x0001e6000c101506 */
[----:B------:R-:W4:Y:S01]  /*24990*/  LDC R18, c[0x0][0x278] ;  /* 0x00009e00ff127b82 */ /* 0x000f220000000800 */
[----:B-1----:R-:W-:Y:S02]  /*249a0*/  IMAD R201, R32, 0x108, RZ ;  /* 0x0000010820c97824 */ /* 0x002fe400078e02ff */
[----:B------:R-:W-:-:S02]  /*249b0*/  IMAD R203, R34, 0x10a, RZ ;  /* 0x0000010a22cb7824 */ /* 0x000fc400078e02ff */
[----:B------:R-:W-:Y:S01]  /*249c0*/  IMAD R91, R6, 0x83, RZ ;  /* 0x00000083065b7824 */ /* 0x000fe200078e02ff */
[-C--:B------:R-:W-:Y:S02]  /*249d0*/  IADD3 R90, P3, R113, R26.reuse, RZ ;  /* 0x0000001a715a7210 */ /* 0x080fe40007f7e0ff */
[----:B------:R-:W1:Y:S08]  /*249e0*/  LDC R6, c[0x0][0x278] ;  /* 0x00009e00ff067b82 */ /* 0x000e700000000800 */
[----:B0-----:R-:W0:Y:S01]  /*249f0*/  LDC R159, c[0x0][0x278] ;  /* 0x00009e00ff9f7b82 */ /* 0x001e220000000800 */
[----:B------:R-:W-:Y:S01]  /*24a00*/  IMAD R113, R12, 0x85, RZ ;  /* 0x000000850c717824 */ /* 0x000fe200078e02ff */
[-C--:B------:R-:W-:Y:S01]  /*24a10*/  IADD3 R92, P5, R201, R26.reuse, RZ ;  /* 0x0000001ac95c7210 */ /* 0x080fe20007fbe0ff */
[----:B--2---:R-:W-:Y:S01]  /*24a20*/  IMAD R157, R0, 0x87, RZ ;  /* 0x00000087009d7824 */ /* 0x004fe200078e02ff */
[----:B------:R-:W-:-:S02]  /*24a30*/  IADD3 R112, P6, R203, R26, RZ ;  /* 0x0000001acb707210 */ /* 0x000fc40007fde0ff */
[-C--:B------:R-:W-:Y:S02]  /*24a40*/  LEA.HI.X.SX32 R91, R91, R27.reuse, 0x1, P3 ;  /* 0x0000001b5b5b7211 */ /* 0x080fe400018f0eff */
[----:B------:R-:W2:Y:S01]  /*24a50*/  LDC R32, c[0x0][0x278] ;  /* 0x00009e00ff207b82 */ /* 0x000ea20000000800 */
[----:B------:R-:W-:Y:S02]  /*24a60*/  PRMT R84, R93, 0x7632, R84 ;  /* 0x000076325d547816 */ /* 0x000fe40000000054 */
[-C--:B------:R-:W-:Y:S01]  /*24a70*/  LEA.HI.X.SX32 R93, R161, R27.reuse, 0x1, P5 ;  /* 0x0000001ba15d7211 */ /* 0x080fe200028f0eff */
[----:B---3--:R-:W-:Y:S01]  /*24a80*/  IMAD R161, R4, 0x10c, RZ ;  /* 0x0000010c04a17824 */ /* 0x008fe200078e02ff */
[----:B------:R-:W-:-:S03]  /*24a90*/  LEA.HI.X.SX32 R113, R113, R27, 0x1, P6 ;  /* 0x0000001b71717211 */ /* 0x000fc600030f0eff */
[----:B------:R-:W3:Y:S01]  /*24aa0*/  LDC R12, c[0x0][0x278] ;  /* 0x00009e00ff0c7b82 */ /* 0x000ee20000000800 */
[----:B------:R-:W-:Y:S01]  /*24ab0*/  PRMT R86, R94, 0x7632, R86 ;  /* 0x000076325e567816 */ /* 0x000fe20000000056 */
[----:B------:R4:W-:Y:S01]  /*24ac0*/  STG.E.U16 desc[UR6][R90.64], R84 ;  /* 0x000000545a007986 */ /* 0x0009e2000c101506 */
[----:B------:R-:W-:-:S05]  /*24ad0*/  IMAD R201, R14, 0x10e, RZ ;  /* 0x0000010e0ec97824 */ /* 0x000fca00078e02ff */
[----:B------:R-:W2:Y:S01]  /*24ae0*/  LDC R0, c[0x0][0x278] ;  /* 0x00009e00ff007b82 */ /* 0x000ea20000000800 */
[----:B------:R1:W-:Y:S04]  /*24af0*/  STG.E.U16 desc[UR6][R92.64], R94 ;  /* 0x0000005e5c007986 */ /* 0x0003e8000c101506 */
[----:B------:R0:W-:Y:S03]  /*24b00*/  STG.E.U16 desc[UR6][R112.64], R86 ;  /* 0x0000005670007986 */ /* 0x0001e6000c101506 */
[----:B------:R-:W2:Y:S01]  /*24b10*/  LDC R2, c[0x0][0x278] ;  /* 0x00009e00ff027b82 */ /* 0x000ea20000000800 */
[----:B----4-:R-:W-:Y:S01]  /*24b20*/  IADD3 R90, P5, R161, R26, RZ ;  /* 0x0000001aa15a7210 */ /* 0x010fe20007fbe0ff */
[----:B-1----:R-:W-:-:S06]  /*24b30*/  IMAD R93, R16, 0x110, RZ ;  /* 0x00000110105d7824 */ /* 0x002fcc00078e02ff */
[----:B------:R-:W1:Y:S01]  /*24b40*/  LDC R14, c[0x0][0x278] ;  /* 0x00009e00ff0e7b82 */ /* 0x000e620000000800 */
[----:B0-----:R-:W-:Y:S01]  /*24b50*/  IMAD R113, R18, 0x112, RZ ;  /* 0x0000011212717824 */ /* 0x001fe200078e02ff */
[----:B------:R-:W-:Y:S01]  /*24b60*/  IADD3 R92, P3, R201, R26, RZ ;  /* 0x0000001ac95c7210 */ /* 0x000fe20007f7e0ff */
[----:B------:R-:W-:Y:S01]  /*24b70*/  IMAD R159, R159, 0x89, RZ ;  /* 0x000000899f9f7824 */ /* 0x000fe200078e02ff */
[----:B------:R-:W-:-:S04]  /*24b80*/  LEA.HI.X.SX32 R91, R163, R27, 0x1, P5 ;  /* 0x0000001ba35b7211 */ /* 0x000fc800028f0eff */
[----:B------:R-:W0:Y:S01]  /*24b90*/  LDC R34, c[0x0][0x278] ;  /* 0x00009e00ff227b82 */ /* 0x000e220000000800 */
[-C--:B------:R-:W-:Y:S02]  /*24ba0*/  IADD3 R112, P5, R93, R26.reuse, RZ ;  /* 0x0000001a5d707210 */ /* 0x080fe40007fbe0ff */
[----:B------:R-:W-:Y:S02]  /*24bb0*/  IADD3 R114, P6, R113, R26, RZ ;  /* 0x0000001a71727210 */ /* 0x000fe40007fde0ff */
[----:B------:R-:W-:-:S03]  /*24bc0*/  LEA.HI.X.SX32 R93, R157, R27, 0x1, P3 ;  /* 0x0000001b9d5d7211 */ /* 0x000fc600018f0eff */
[----:B------:R-:W4:Y:S01]  /*24bd0*/  LDC R16, c[0x0][0x278] ;  /* 0x00009e00ff107b82 */ /* 0x000f220000000800 */
[----:B------:R-:W-:Y:S02]  /*24be0*/  PRMT R86, R95, 0x7632, R86 ;  /* 0x000076325f567816 */ /* 0x000fe40000000056 */
[-C--:B------:R-:W-:Y:S01]  /*24bf0*/  LEA.HI.X.SX32 R113, R115, R27.reuse, 0x1, P5 ;  /* 0x0000001b73717211 */ /* 0x080fe200028f0eff */
[----:B------:R3:W-:Y:S01]  /*24c00*/  STG.E.U16 desc[UR6][R90.64], R95 ;  /* 0x0000005f5a007986 */ /* 0x0007e2000c101506 */
[----:B------:R-:W-:-:S03]  /*24c10*/  LEA.HI.X.SX32 R115, R159, R27, 0x1, P6 ;  /* 0x0000001b9f737211 */ /* 0x000fc600030f0eff */
[----:B------:R-:W4:Y:S01]  /*24c20*/  LDC R4, c[0x0][0x278] ;  /* 0x00009e00ff047b82 */ /* 0x000f220000000800 */
[----:B------:R-:W-:Y:S01]  /*24c30*/  PRMT R88, R76, 0x7632, R88 ;  /* 0x000076324c587816 */ /* 0x000fe20000000058 */
[----:B------:R-:W-:Y:S06]  /*24c40*/  STG.E.U16 desc[UR6][R92.64], R86 ;  /* 0x000000565c007986 */ /* 0x000fec000c101506 */
[----:B------:R-:W4:Y:S01]  /*24c50*/  LDC R18, c[0x0][0x278] ;  /* 0x00009e00ff127b82 */ /* 0x000f220000000800 */
[----:B---3--:R-:W-:Y:S01]  /*24c60*/  IMAD R91, R6, 0x114, RZ ;  /* 0x00000114065b7824 */ /* 0x008fe200078e02ff */
[----:B------:R2:W-:Y:S06]  /*24c70*/  STG.E.U16 desc[UR6][R112.64], R76 ;  /* 0x0000004c70007986 */ /* 0x0005ec000c101506 */
[----:B------:R-:W3:Y:S01]  /*24c80*/  LDC R84, c[0x0][0x278] ;  /* 0x00009e00ff547b82 */ /* 0x000ee20000000800 */
[----:B------:R1:W-:Y:S01]  /*24c90*/  STG.E.U16 desc[UR6][R114.64], R88 ;  /* 0x0000005872007986 */ /* 0x0003e2000c101506 */
[----:B------:R-:W-:Y:S01]  /*24ca0*/  IMAD R95, R12, 0x116, RZ ;  /* 0x000001160c5f7824 */ /* 0x000fe200078e02ff */
[----:B------:R-:W-:-:S05]  /*24cb0*/  IADD3 R90, P5, R91, R26, RZ ;  /* 0x0000001a5b5a7210 */ /* 0x000fca0007fbe0ff */
[----:B------:R-:W3:Y:S01]  /*24cc0*/  LDC R6, c[0x0][0x278] ;  /* 0x00009e00ff067b82 */ /* 0x000ee20000000800 */
[----:B--2---:R-:W-:Y:S02]  /*24cd0*/  IMAD R113, R0, 0x8d, RZ ;  /* 0x0000008d00717824 */ /* 0x004fe400078e02ff */
[----:B-1----:R-:W-:-:S05]  /*24ce0*/  IMAD R115, R32, 0x118, RZ ;  /* 0x0000011820737824 */ /* 0x002fca00078e02ff */
[----:B------:R-:W1:Y:S01]  /*24cf0*/  LDC R32, c[0x0][0x278] ;  /* 0x00009e00ff207b82 */ /* 0x000e620000000800 */
[----:B------:R-:W-:Y:S01]  /*24d00*/  IMAD R93, R2, 0x8b, RZ ;  /* 0x0000008b025d7824 */ /* 0x000fe200078e02ff */
[----:B------:R-:W-:Y:S02]  /*24d10*/  LEA.HI.X.SX32 R91, R169, R27, 0x1, P5 ;  /* 0x0000001ba95b7211 */ /* 0x000fe400028f0eff */
[----:B------:R-:W-:-:S04]  /*24d20*/  IADD3 R92, P3, R95, R26, RZ ;  /* 0x0000001a5f5c7210 */ /* 0x000fc80007f7e0ff */
[----:B------:R-:W2:Y:S01]  /*24d30*/  LDC R0, c[0x0][0x278] ;  /* 0x00009e00ff007b82 */ /* 0x000ea20000000800 */
[----:B------:R-:W-:Y:S01]  /*24d40*/  IADD3 R94, P5, R115, R26, RZ ;  /* 0x0000001a735e7210 */ /* 0x000fe20007fbe0ff */
[----:B------:R-:W-:Y:S01]  /*24d50*/  IMAD R115, R14, 0x11c, RZ ;  /* 0x0000011c0e737824 */ /* 0x000fe200078e02ff */
[----:B------:R-:W-:Y:S01]  /*24d60*/  LEA.HI.X.SX32 R93, R93, R27, 0x1, P3 ;  /* 0x0000001b5d5d7211 */ /* 0x000fe200018f0eff */
[----:B0-----:R-:W-:-:S04]  /*24d70*/  IMAD R157, R34, 0x11a, RZ ;  /* 0x0000011a229d7824 */ /* 0x001fc800078e02ff */
[----:B------:R-:W0:Y:S01]  /*24d80*/  LDC R12, c[0x0][0x278] ;  /* 0x00009e00ff0c7b82 */ /* 0x000e220000000800 */
[----:B------:R-:W-:Y:S01]  /*24d90*/  PRMT R2, R77, 0x7632, R2 ;  /* 0x000076324d027816 */ /* 0x000fe20000000002 */
[----:B------:R4:W-:Y:S06]  /*24da0*/  STG.E.U16 desc[UR6][R90.64], R77 ;  /* 0x0000004d5a007986 */ /* 0x0009ec000c101506 */
[----:B------:R-:W0:Y:S01]  /*24db0*/  LDC R14, c[0x0][0x278] ;  /* 0x00009e00ff0e7b82 */ /* 0x000e220000000800 */
[-C--:B------:R-:W-:Y:S01]  /*24dc0*/  IADD3 R112, P6, R157, R26.reuse, RZ ;  /* 0x0000001a9d707210 */ /* 0x080fe20007fde0ff */
[----:B------:R3:W-:Y:S01]  /*24dd0*/  STG.E.U16 desc[UR6][R92.64], R2 ;  /* 0x000000025c007986 */ /* 0x0007e2000c101506 */
[-C--:B------:R-:W-:Y:S01]  /*24de0*/  LEA.HI.X.SX32 R95, R165, R27.reuse, 0x1, P5 ;  /* 0x0000001ba55f7211 */ /* 0x080fe200028f0eff */
[----:B----4-:R-:W-:Y:S01]  /*24df0*/  IMAD R77, R16, 0x11e, RZ ;  /* 0x0000011e104d7824 */ /* 0x010fe200078e02ff */
[-C--:B------:R-:W-:Y:S01]  /*24e00*/  IADD3 R76, P5, R115, R26.reuse, RZ ;  /* 0x0000001a734c7210 */ /* 0x080fe20007fbe0ff */
[----:B------:R-:W-:Y:S01]  /*24e10*/  IMAD R91, R4, 0x8f, RZ ;  /* 0x0000008f045b7824 */ /* 0x000fe200078e02ff */
[----:B------:R-:W-:Y:S01]  /*24e20*/  LEA.HI.X.SX32 R113, R113, R27, 0x1, P6 ;  /* 0x0000001b71717211 */ /* 0x000fe200030f0eff */
[----:B---3--:R-:W-:Y:S01]  /*24e30*/  IMAD R115, R84, 0x122, RZ ;  /* 0x0000012254737824 */ /* 0x008fe200078e02ff */
[----:B------:R-:W3:Y:S01]  /*24e40*/  LDC R4, c[0x0][0x278] ;  /* 0x00009e00ff047b82 */ /* 0x000ee20000000800 */
[----:B------:R-:W-:Y:S01]  /*24e50*/  IMAD R93, R18, 0x120, RZ ;  /* 0x00000120125d7824 */ /* 0x000fe200078e02ff */
[----:B------:R-:W-:Y:S01]  /*24e60*/  PRMT R34, R78, 0x7632, R34 ;  /* 0x000076324e227816 */ /* 0x000fe20000000022 */
[----:B------:R4:W-:Y:S01]  /*24e70*/  STG.E.U16 desc[UR6][R94.64], R78 ;  /* 0x0000004e5e007986 */ /* 0x0009e2000c101506 */
[----:B------:R-:W-:-:S02]  /*24e80*/  IADD3 R90, P3, R77, R26, RZ ;  /* 0x0000001a4d5a7210 */ /* 0x000fc40007f7e0ff */
[-C--:B------:R-:W-:Y:S02]  /*24e90*/  LEA.HI.X.SX32 R77, R167, R27.reuse, 0x1, P5 ;  /* 0x0000001ba74d7211 */ /* 0x080fe400028f0eff */
[----:B------:R-:W3:Y:S01]  /*24ea0*/  LDC R2, c[0x0][0x278] ;  /* 0x00009e00ff027b82 */ /* 0x000ee20000000800 */
[-C--:B------:R-:W-:Y:S01]  /*24eb0*/  IADD3 R92, P5, R93, R26.reuse, RZ ;  /* 0x0000001a5d5c7210 */ /* 0x080fe20007fbe0ff */
[----:B------:R2:W-:Y:S01]  /*24ec0*/  STG.E.U16 desc[UR6][R112.64], R34 ;  /* 0x0000002270007986 */ /* 0x0005e2000c101506 */
[----:B------:R-:W-:Y:S01]  /*24ed0*/  LEA.HI.X.SX32 R91, R91, R27, 0x1, P3 ;  /* 0x0000001b5b5b7211 */ /* 0x000fe200018f0eff */
[----:B----4-:R-:W-:Y:S01]  /*24ee0*/  IMAD R95, R6, 0x91, RZ ;  /* 0x00000091065f7824 */ /* 0x010fe200078e02ff */
[----:B------:R-:W-:-:S03]  /*24ef0*/  IADD3 R94, P6, R115, R26, RZ ;  /* 0x0000001a735e7210 */ /* 0x000fc60007fde0ff */
[----:B------:R-:W4:Y:S01]  /*24f00*/  LDC R16, c[0x0][0x278] ;  /* 0x00009e00ff107b82 */ /* 0x000f220000000800 */
[----:B------:R-:W-:Y:S01]  /*24f10*/  PRMT R6, R79, 0x7632, R6 ;  /* 0x000076324f067816 */ /* 0x000fe20000000006 */
[----:B------:R0:W-:Y:S01]  /*24f20*/  STG.E.U16 desc[UR6][R76.64], R79 ;  /* 0x0000004f4c007986 */ /* 0x0001e2000c101506 */
[-C--:B------:R-:W-:Y:S01]  /*24f30*/  LEA.HI.X.SX32 R93, R125, R27.reuse, 0x1, P5 ;  /* 0x0000001b7d5d7211 */ /* 0x080fe200028f0eff */
[----:B-1----:R-:W-:Y:S01]  /*24f40*/  IMAD R115, R32, 0x128, RZ ;  /* 0x0000012820737824 */ /* 0x002fe200078e02ff */
[----:B------:R-:W-:-:S03]  /*24f50*/  LEA.HI.X.SX32 R95, R95, R27, 0x1, P6 ;  /* 0x0000001b5f5f7211 */ /* 0x000fc600030f0eff */
[----:B------:R-:W1:Y:S01]  /*24f60*/  LDC R18, c[0x0][0x278] ;  /* 0x00009e00ff127b82 */ /* 0x000e620000000800 */
[----:B--2---:R-:W-:Y:S01]  /*24f70*/  PRMT R34, R80, 0x7632, R34 ;  /* 0x0000763250227816 */ /* 0x004fe20000000022 */
[----:B------:R-:W-:Y:S01]  /*24f80*/  STG.E.U16 desc[UR6][R90.64], R6 ;  /* 0x000000065a007986 */ /* 0x000fe2000c101506 */
[----:B0-----:R-:W-:-:S05]  /*24f90*/  IMAD R79, R0, 0x93, RZ ;  /* 0x00000093004f7824 */ /* 0x001fca00078e02ff */
[----:B------:R-:W0:Y:S01]  /*24fa0*/  LDC R32, c[0x0][0x278] ;  /* 0x00009e00ff207b82 */ /* 0x000e220000000800 */
[----:B------:R2:W-:Y:S01]  /*24fb0*/  STG.E.U16 desc[UR6][R92.64], R80 ;  /* 0x000000505c007986 */ /* 0x0005e2000c101506 */
[----:B------:R-:W-:-:S06]  /*24fc0*/  IMAD R113, R12, 0x124, RZ ;  /* 0x000001240c717824 */ /* 0x000fcc00078e02ff */
[----:B------:R-:W0:Y:S01]  /*24fd0*/  LDC R0, c[0x0][0x278] ;  /* 0x00009e00ff007b82 */ /* 0x000e220000000800 */
[----:B------:R3:W-:Y:S01]  /*24fe0*/  STG.E.U16 desc[UR6][R94.64], R34 ;  /* 0x000000225e007986 */ /* 0x0007e2000c101506 */
[----:B------:R-:W-:Y:S01]  /*24ff0*/  IMAD R77, R14, 0x126, RZ ;  /* 0x000001260e4d7824 */ /* 0x000fe200078e02ff */
[----:B------:R-:W-:-:S04]  /*25000*/  IADD3 R76, P3, R113, R26, RZ ;  /* 0x0000001a714c7210 */ /* 0x000fc80007f7e0ff */
[----:B------:R-:W-:Y:S01]  /*25010*/  IADD3 R78, P5, R77, R26, RZ ;  /* 0x0000001a4d4e7210 */ /* 0x000fe20007fbe0ff */
[----:B--2---:R-:W2:Y:S01]  /*25020*/  LDC R80, c[0x0][0x278] ;  /* 0x00009e00ff507b82 */ /* 0x004ea20000000800 */
[----:B------:R-:W-:-:S07]  /*25030*/  LEA.HI.X.SX32 R77, R171, R27, 0x1, P3 ;  /* 0x0000001bab4d7211 */ /* 0x000fce00018f0eff */
[----:B---3--:R-:W3:Y:S01]  /*25040*/  LDC R34, c[0x0][0x278] ;  /* 0x00009e00ff227b82 */ /* 0x008ee20000000800 */
[----:B------:R-:W-:Y:S01]  /*25050*/  IADD3 R6, P6, R115, R26, RZ ;  /* 0x0000001a73067210 */ /* 0x000fe20007fde0ff */
[----:B------:R-:W-:Y:S01]  /*25060*/  IMAD R91, R4, 0x12a, RZ ;  /* 0x0000012a045b7824 */ /* 0x000fe200078e02ff */
[----:B------:R-:W-:Y:S02]  /*25070*/  LEA.HI.X.SX32 R79, R79, R27, 0x1, P5 ;  /* 0x0000001b4f4f7211 */ /* 0x000fe400028f0eff */
[----:B------:R-:W-:-:S03]  /*25080*/  PRMT R86, R81, 0x7632, R86 ;  /* 0x0000763251567816 */ /* 0x000fc60000000056 */
[----:B------:R-:W2:Y:S01]  /*25090*/  LDC R12, c[0x0][0x278] ;  /* 0x00009e00ff0c7b82 */ /* 0x000ea20000000800 */
[----:B------:R1:W-:Y:S01]  /*250a0*/  STG.E.U16 desc[UR6][R76.64], R81 ;  /* 0x000000514c007986 */ /* 0x0003e2000c101506 */
[----:B------:R-:W-:Y:S01]  /*250b0*/  LEA.HI.X.SX32 R7, R7, R27, 0x1, P6 ;  /* 0x0000001b07077211 */ /* 0x000fe200030f0eff */
[----:B----4-:R-:W-:Y:S02]  /*250c0*/  IMAD R93, R16, 0x12c, RZ ;  /* 0x0000012c105d7824 */ /* 0x010fe400078e02ff */
[----:B------:R4:W-:Y:S03]  /*250d0*/  STG.E.U16 desc[UR6][R78.64], R86 ;  /* 0x000000564e007986 */ /* 0x0009e6000c101506 */
[----:B------:R-:W2:Y:S01]  /*250e0*/  LDC R14, c[0x0][0x278] ;  /* 0x00009e00ff0e7b82 */ /* 0x000ea20000000800 */
[----:B-1----:R-:W-:Y:S01]  /*250f0*/  IMAD R77, R2, 0x95, RZ ;  /* 0x00000095024d7824 */ /* 0x002fe200078e02ff */
[----:B------:R-:W-:-:S06]  /*25100*/  IADD3 R76, P5, R91, R26, RZ ;  /* 0x0000001a5b4c7210 */ /* 0x000fcc0007fbe0ff */
[----:B------:R-:W1:Y:S01]  /*25110*/  LDC R84, c[0x0][0x278] ;  /* 0x00009e00ff547b82 */ /* 0x000e620000000800 */
[----:B----4-:R-:W-:Y:S01]  /*25120*/  IMAD R79, R18, 0x12e, RZ ;  /* 0x0000012e124f7824 */ /* 0x010fe200078e02ff */
[----:B------:R4:W-:Y:S01]  /*25130*/  STG.E.U16 desc[UR6][R6.64], R82 ;  /* 0x0000005206007986 */ /* 0x0009e2000c101506 */
[----:B------:R-:W-:Y:S01]  /*25140*/  PRMT R88, R82, 0x7632, R88 ;  /* 0x0000763252587816 */ /* 0x000fe20000000058 */
[----:B0-----:R-:W-:Y:S01]  /*25150*/  IMAD R81, R32, 0x130, RZ ;  /* 0x0000013020517824 */ /* 0x001fe200078e02ff */
[----:B------:R-:W-:-:S03]  /*25160*/  LEA.HI.X.SX32 R77, R77, R27, 0x1, P5 ;  /* 0x0000001b4d4d7211 */ /* 0x000fc600028f0eff */
[----:B------:R-:W0:Y:S01]  /*25170*/  LDC R16, c[0x0][0x278] ;  /* 0x00009e00ff107b82 */ /* 0x000e220000000800 */
[-C--:B------:R-:W-:Y:S01]  /*25180*/  IADD3 R4, P3, R93, R26.reuse, RZ ;  /* 0x0000001a5d047210 */ /* 0x080fe20007f7e0ff */
[----:B------:R3:W-:Y:S01]  /*25190*/  STG.E.U16 desc[UR6][R76.64], R88 ;  /* 0x000000584c007986 */ /* 0x0007e2000c101506 */
[----:B----4-:R-:W-:Y:S01]  /*251a0*/  IMAD R7, R0, 0x97, RZ ;  /* 0x0000009700077824 */ /* 0x010fe200078e02ff */
[----:B------:R-:W-:-:S04]  /*251b0*/  IADD3 R6, P5, R79, R26, RZ ;  /* 0x0000001a4f067210 */ /* 0x000fc80007fbe0ff */
[----:B------:R-:W4:Y:S01]  /*251c0*/  LDC R32, c[0x0][0x278] ;  /* 0x00009e00ff207b82 */ /* 0x000f220000000800 */
[-C--:B------:R-:W-:Y:S02]  /*251d0*/  LEA.HI.X.SX32 R5, R5, R27.reuse, 0x1, P3 ;  /* 0x0000001b05057211 */ /* 0x080fe400018f0eff */
[----:B------:R-:W-:Y:S02]  /*251e0*/  LEA.HI.X.SX32 R7, R7, R27, 0x1, P5 ;  /* 0x0000001b07077211 */ /* 0x000fe400028f0eff */
[----:B------:R-:W-:Y:S01]  /*251f0*/  PRMT R2, R83, 0x7632, R2 ;  /* 0x0000763253027816 */ /* 0x000fe20000000002 */
[----:B---3--:R-:W-:Y:S02]  /*25200*/  IMAD R77, R34, 0x132, RZ ;  /* 0x00000132224d7824 */ /* 0x008fe400078e02ff */
[----:B------:R-:W3:Y:S01]  /*25210*/  LDC R18, c[0x0][0x278] ;  /* 0x00009e00ff127b82 */ /* 0x000ee20000000800 */
[----:B------:R-:W-:Y:S01]  /*25220*/  IADD3 R78, P6, R81, R26, RZ ;  /* 0x0000001a514e7210 */ /* 0x000fe20007fde0ff */
[----:B------:R1:W-:Y:S01]  /*25230*/  STG.E.U16 desc[UR6][R4.64], R83 ;  /* 0x0000005304007986 */ /* 0x0003e2000c101506 */
[----:B--2---:R-:W-:-:S05]  /*25240*/  IMAD R81, R80, 0x134, RZ ;  /* 0x0000013450517824 */ /* 0x004fca00078e02ff */
[----:B------:R-:W2:Y:S01]  /*25250*/  LDC R34, c[0x0][0x278] ;  /* 0x00009e00ff227b82 */ /* 0x000ea20000000800 */
[-C--:B------:R-:W-:Y:S01]  /*25260*/  LEA.HI.X.SX32 R79, R175, R27.reuse, 0x1, P6 ;  /* 0x0000001baf4f7211 */ /* 0x080fe200030f0eff */
[----:B------:R0:W-:Y:S06]  /*25270*/  STG.E.U16 desc[UR6][R6.64], R2 ;  /* 0x0000000206007986 */ /* 0x0001ec000c101506 */
[----:B------:R-:W2:Y:S01]  /*25280*/  LDC R0, c[0x0][0x278] ;  /* 0x00009e00ff007b82 */ /* 0x000ea20000000800 */
[----:B-1----:R-:W-:Y:S01]  /*25290*/  IMAD R5, R12, 0x99, RZ ;  /* 0x000000990c057824 */ /* 0x002fe200078e02ff */
[-C--:B------:R-:W-:Y:S01]  /*252a0*/  IADD3 R4, P3, R77, R26.reuse, RZ ;  /* 0x0000001a4d047210 */ /* 0x080fe20007f7e0ff */
[----:B------:R1:W-:Y:S05]  /*252b0*/  STG.E.U16 desc[UR6][R78.64], R68 ;  /* 0x000000444e007986 */ /* 0x0003ea000c101506 */
[----:B0-----:R-:W0:Y:S01]  /*252c0*/  LDC R2, c[0x0][0x278] ;  /* 0x00009e00ff027b82 */ /* 0x001e220000000800 */
[----:B------:R-:W-:Y:S01]  /*252d0*/  IADD3 R6, P5, R81, R26, RZ ;  /* 0x0000001a51067210 */ /* 0x000fe20007fbe0ff */
[----:B------:R-:W-:Y:S01]  /*252e0*/  IMAD R77, R14, 0x9b, RZ ;  /* 0x0000009b0e4d7824 */ /* 0x000fe200078e02ff */
[----:B------:R-:W-:-:S02]  /*252f0*/  LEA.HI.X.SX32 R5, R5, R27, 0x1, P3 ;  /* 0x0000001b05057211 */ /* 0x000fc400018f0eff */
[----:B------:R-:W-:Y:S02]  /*25300*/  LEA.HI.X.SX32 R7, R127, R27, 0x1, P5 ;  /* 0x0000001b7f077211 */ /* 0x000fe400028f0eff */
[----:B-1----:R-:W-:Y:S01]  /*25310*/  PRMT R68, R68, 0x7632, R68 ;  /* 0x0000763244447816 */ /* 0x002fe20000000044 */
[----:B------:R-:W1:Y:S01]  /*25320*/  LDC R78, c[0x0][0x278] ;  /* 0x00009e00ff4e7b82 */ /* 0x000e620000000800 */
[----:B------:R-:W-:Y:S02]  /*25330*/  IMAD R91, R84, 0x136, RZ ;  /* 0x00000136545b7824 */ /* 0x000fe400078e02ff */
[----:B------:R-:W-:Y:S01]  /*25340*/  IMAD R83, R16, 0x138, RZ ;  /* 0x0000013810537824 */ /* 0x000fe200078e02ff */
[----:B------:R-:W-:Y:S04]  /*25350*/  STG.E.U16 desc[UR6][R4.64], R68 ;  /* 0x0000004404007986 */ /* 0x000fe8000c101506 */
[----:B------:R-:W1:Y:S01]  /*25360*/  LDC R80, c[0x0][0x278] ;  /* 0x00009e00ff507b82 */ /* 0x000e620000000800 */
[----:B------:R-:W-:Y:S01]  /*25370*/  PRMT R82, R69, 0x7632, R82 ;  /* 0x0000763245527816 */ /* 0x000fe20000000052 */
[----:B------:R4:W-:Y:S06]  /*25380*/  STG.E.U16 desc[UR6][R6.64], R69 ;  /* 0x0000004506007986 */ /* 0x0009ec000c101506 */
[----:B------:R-:W1:Y:S01]  /*25390*/  LDC R14, c[0x0][0x278] ;  /* 0x00009e00ff0e7b82 */ /* 0x000e620000000800 */
[----:B------:R-:W-:Y:S01]  /*253a0*/  IADD3 R76, P6, R91, R26, RZ ;  /* 0x0000001a5b4c7210 */ /* 0x000fe20007fde0ff */
[----:B---3--:R-:W-:-:S02]  /*253b0*/  IMAD R91, R18, 0x13a, RZ ;  /* 0x0000013a125b7824 */ /* 0x008fc400078e02ff */
[----:B----4-:R-:W-:-:S04]  /*253c0*/  IMAD R69, R32, 0x13c, RZ ;  /* 0x0000013c20457824 */ /* 0x010fc800078e02ff */
[----:B------:R-:W3:Y:S01]  /*253d0*/  LDC R16, c[0x0][0x278] ;  /* 0x00009e00ff107b82 */ /* 0x000ee20000000800 */
[----:B------:R-:W-:-:S07]  /*253e0*/  IADD3 R4, P5, R83, R26, RZ ;  /* 0x0000001a53047210 */ /* 0x000fce0007fbe0ff */
[----:B------:R-:W4:Y:S01]  /*253f0*/  LDC R12, c[0x0][0x278] ;  /* 0x00009e00ff0c7b82 */ /* 0x000f220000000800 */
[----:B------:R-:W-:Y:S01]  /*25400*/  LEA.HI.X.SX32 R77, R77, R27, 0x1, P6 ;  /* 0x0000001b4d4d7211 */ /* 0x000fe200030f0eff */
[----:B--2---:R-:W-:-:S06]  /*25410*/  IMAD R7, R34, 0x13e, RZ ;  /* 0x0000013e22077824 */ /* 0x004fcc00078e02ff */
[----:B------:R-:W2:Y:S01]  /*25420*/  LDC R32, c[0x0][0x278] ;  /* 0x00009e00ff207b82 */ /* 0x000ea20000000800 */
[----:B------:R-:W-:Y:S01]  /*25430*/  IMAD R79, R0, 0x9d, RZ ;  /* 0x0000009d004f7824 */ /* 0x000fe200078e02ff */
[----:B------:R-:W-:-:S06]  /*25440*/  IADD3 R6, P3, R91, R26, RZ ;  /* 0x0000001a5b067210 */ /* 0x000fcc0007f7e0ff */
[----:B------:R-:W2:Y:S01]  /*25450*/  LDC R81, c[0x0][0x278] ;  /* 0x00009e00ff517b82 */ /* 0x000ea20000000800 */
[----:B------:R-:W-:Y:S01]  /*25460*/  LEA.HI.X.SX32 R5, R173, R27, 0x1, P5 ;  /* 0x0000001bad057211 */ /* 0x000fe200028f0eff */
[----:B------:R0:W-:Y:S01]  /*25470*/  STG.E.U16 desc[UR6][R76.64], R82 ;  /* 0x000000524c007986 */ /* 0x0001e2000c101506 */
[----:B------:R-:W-:-:S05]  /*25480*/  IADD3 R68, P5, R69, R26, RZ ;  /* 0x0000001a45447210 */ /* 0x000fca0007fbe0ff */
[----:B------:R-:W2:Y:S01]  /*25490*/  LDC R18, c[0x0][0x278] ;  /* 0x00009e00ff127b82 */ /* 0x000ea20000000800 */
[----:B------:R-:W-:Y:S01]  /*254a0*/  LEA.HI.X.SX32 R69, R117, R27, 0x1, P5 ;  /* 0x0000001b75457211 */ /* 0x000fe200028f0eff */
[----:B0-----:R-:W-:-:S06]  /*254b0*/  IMAD R77, R2, 0x9f, RZ ;  /* 0x0000009f024d7824 */ /* 0x001fcc00078e02ff */
[----:B------:R-:W0:Y:S01]  /*254c0*/  LDC R34, c[0x0][0x278] ;  /* 0x00009e00ff227b82 */ /* 0x000e220000000800 */
[----:B------:R-:W-:Y:S02]  /*254d0*/  IADD3 R76, P6, R7, R26, RZ ;  /* 0x0000001a074c7210 */ /* 0x000fe40007fde0ff */
[----:B------:R-:W-:Y:S02]  /*254e0*/  LEA.HI.X.SX32 R7, R79, R27, 0x1, P3 ;  /* 0x0000001b4f077211 */ /* 0x000fe400018f0eff */
[----:B------:R-:W-:-:S03]  /*254f0*/  PRMT R2, R70, 0x7632, R2 ;  /* 0x0000763246027816 */ /* 0x000fc60000000002 */
[----:B------:R-:W0:Y:S01]  /*25500*/  LDC R0, c[0x0][0x278] ;  /* 0x00009e00ff007b82 */ /* 0x000e220000000800 */
[----:B------:R3:W-:Y:S01]  /*25510*/  STG.E.U16 desc[UR6][R4.64], R70 ;  /* 0x0000004604007986 */ /* 0x0007e2000c101506 */
[----:B-1----:R-:W-:Y:S01]  /*25520*/  IMAD R83, R78, 0x140, RZ ;  /* 0x000001404e537824 */ /* 0x002fe200078e02ff */
[----:B------:R-:W-:Y:S02]  /*25530*/  PRMT R82, R71, 0x7632, R82 ;  /* 0x0000763247527816 */ /* 0x000fe40000000052 */
[----:B------:R1:W-:Y:S01]  /*25540*/  STG.E.U16 desc[UR6][R6.64], R2 ;  /* 0x0000000206007986 */ /* 0x0003e2000c101506 */
[----:B------:R-:W-:-:S03]  /*25550*/  LEA.HI.X.SX32 R77, R77, R27, 0x1, P6 ;  /* 0x0000001b4d4d7211 */ /* 0x000fc600030f0eff */
[----:B------:R1:W-:Y:S01]  /*25560*/  STG.E.U16 desc[UR6][R68.64], R71 ;  /* 0x0000004744007986 */ /* 0x0003e2000c101506 */
[----:B---3--:R-:W-:Y:S01]  /*25570*/  IMAD R5, R80, 0x142, RZ ;  /* 0x0000014250057824 */ /* 0x008fe200078e02ff */
[-C--:B------:R-:W-:Y:S01]  /*25580*/  IADD3 R4, P5, R83, R26.reuse, RZ ;  /* 0x0000001a53047210 */ /* 0x080fe20007fbe0ff */
[----:B----4-:R-:W-:Y:S02]  /*25590*/  IMAD R79, R12, 0xa1, RZ ;  /* 0x000000a10c4f7824 */ /* 0x010fe400078e02ff */
[----:B-1----:R-:W-:Y:S01]  /*255a0*/  IMAD R7, R16, 0x146, RZ ;  /* 0x0000014610077824 */ /* 0x002fe200078e02ff */
[----:B------:R-:W1:Y:S01]  /*255b0*/  LDC R2, c[0x0][0x278] ;  /* 0x00009e00ff027b82 */ /* 0x000e620000000800 */
[----:B------:R-:W-:Y:S01]  /*255c0*/  IMAD R71, R14, 0xa3, RZ ;  /* 0x000000a30e477824 */ /* 0x000fe200078e02ff */
[----:B------:R3:W-:Y:S06]  /*255d0*/  STG.E.U16 desc[UR6][R76.64], R82 ;  /* 0x000000524c007986 */ /* 0x0007ec000c101506 */
[----:B------:R-:W4:Y:S01]  /*255e0*/  LDC R14, c[0x0][0x278] ;  /* 0x00009e00ff0e7b82 */ /* 0x000f220000000800 */
[----:B------:R-:W-:Y:S01]  /*255f0*/  IADD3 R6, P3, R5, R26, RZ ;  /* 0x0000001a05067210 */ /* 0x000fe20007f7e0ff */
[----:B--2---:R-:W-:Y:S01]  /*25600*/  IMAD R81, R81, 0x144, RZ ;  /* 0x0000014451517824 */ /* 0x004fe200078e02ff */
[----:B------:R-:W-:-:S02]  /*25610*/  LEA.HI.X.SX32 R5, R177, R27, 0x1, P5 ;  /* 0x0000001bb1057211 */ /* 0x000fc400028f0eff */
[-C--:B------:R-:W-:Y:S01]  /*25620*/  IADD3 R70, P6, R7, R26.reuse, RZ ;  /* 0x0000001a07467210 */ /* 0x080fe20007fde0ff */
[----:B---3--:R-:W-:Y:S01]  /*25630*/  IMAD R77, R32, 0x14a, RZ ;  /* 0x0000014a204d7824 */ /* 0x008fe200078e02ff */
[----:B------:R-:W-:Y:S01]  /*25640*/  PRMT R12, R72, 0x7632, R12 ;  /* 0x00007632480c7816 */ /* 0x000fe2000000000c */
[----:B------:R-:W2:Y:S01]  /*25650*/  LDC R32, c[0x0][0x278] ;  /* 0x00009e00ff207b82 */ /* 0x000ea20000000800 */
[----:B------:R-:W-:Y:S01]  /*25660*/  LEA.HI.X.SX32 R7, R79, R27, 0x1, P3 ;  /* 0x0000001b4f077211 */ /* 0x000fe200018f0eff */
[----:B------:R3:W-:Y:S01]  /*25670*/  STG.E.U16 desc[UR6][R4.64], R72 ;  /* 0x0000004804007986 */ /* 0x0007e2000c101506 */
[----:B------:R-:W-:-:S05]  /*25680*/  IADD3 R68, P5, R81, R26, RZ ;  /* 0x0000001a51447210 */ /* 0x000fca0007fbe0ff */
[----:B------:R-:W1:Y:S01]  /*25690*/  LDC R76, c[0x0][0x278] ;  /* 0x00009e00ff4c7b82 */ /* 0x000e620000000800 */
[----:B------:R3:W-:Y:S01]  /*256a0*/  STG.E.U16 desc[UR6][R6.64], R12 ;  /* 0x0000000c06007986 */ /* 0x0007e2000c101506 */
[----:B0-----:R-:W-:Y:S01]  /*256b0*/  IMAD R79, R34, 0x14c, RZ ;  /* 0x0000014c224f7824 */ /* 0x001fe200078e02ff */
[----:B------:R-:W-:Y:S01]  /*256c0*/  LEA.HI.X.SX32 R69, R179, R27, 0x1, P5 ;  /* 0x0000001bb3457211 */ /* 0x000fe200028f0eff */
[----:B---3--:R-:W-:-:S04]  /*256d0*/  IMAD R5, R18, 0x148, RZ ;  /* 0x0000014812057824 */ /* 0x008fc800078e02ff */
[----:B------:R-:W0:Y:S01]  /*256e0*/  LDC R72, c[0x0][0x278] ;  /* 0x00009e00ff487b82 */ /* 0x000e220000000800 */
[----:B------:R-:W-:Y:S01]  /*256f0*/  LEA.HI.X.SX32 R71, R71, R27, 0x1, P6 ;  /* 0x0000001b47477211 */ /* 0x000fe200030f0eff */
[----:B------:R-:W-:-:S06]  /*25700*/  IMAD R7, R0, 0xa5, RZ ;  /* 0x000000a500077824 */ /* 0x000fcc00078e02ff */
[----:B------:R-:W3:Y:S01]  /*25710*/  LDC R34, c[0x0][0x278] ;  /* 0x00009e00ff227b82 */ /* 0x000ee20000000800 */
[----:B------:R-:W-:Y:S02]  /*25720*/  PRMT R16, R73, 0x7632, R16 ;  /* 0x0000763249107816 */ /* 0x000fe40000000010 */
[----:B------:R-:W-:-:S05]  /*25730*/  IADD3 R4, P3, R5, R26, RZ ;  /* 0x0000001a05047210 */ /* 0x000fca0007f7e0ff */
[----:B------:R-:W3:Y:S01]  /*25740*/  LDC R0, c[0x0][0x278] ;  /* 0x00009e00ff007b82 */ /* 0x000ee20000000800 */
[-C--:B------:R-:W-:Y:S01]  /*25750*/  IADD3 R12, P6, R79, R26.reuse, RZ ;  /* 0x0000001a4f0c7210 */ /* 0x080fe20007fde0ff */
[----:B------:R2:W-:Y:S01]  /*25760*/  STG.E.U16 desc[UR6][R68.64], R73 ;  /* 0x0000004944007986 */ /* 0x0005e2000c101506 */
[-C--:B------:R-:W-:Y:S02]  /*25770*/  LEA.HI.X.SX32 R5, R13, R27.reuse, 0x1, P3 ;  /* 0x0000001b0d057211 */ /* 0x080fe400018f0eff */
[-C--:B------:R-:W-:Y:S01]  /*25780*/  LEA.HI.X.SX32 R13, R15, R27.reuse, 0x1, P6 ;  /* 0x0000001b0f0d7211 */ /* 0x080fe200030f0eff */
[----:B------:R1:W-:Y:S01]  /*25790*/  STG.E.U16 desc[UR6][R70.64], R16 ;  /* 0x0000001046007986 */ /* 0x0003e2000c101506 */
[----:B------:R-:W-:Y:S01]  /*257a0*/  IADD3 R6, P5, R77, R26, RZ ;  /* 0x0000001a4d067210 */ /* 0x000fe20007fbe0ff */
[----:B----4-:R-:W-:Y:S01]  /*257b0*/  IMAD R15, R14, 0x14e, RZ ;  /* 0x0000014e0e0f7824 */ /* 0x010fe200078e02ff */
[----:B------:R-:W4:Y:S01]  /*257c0*/  LDC R18, c[0x0][0x278] ;  /* 0x00009e00ff127b82 */ /* 0x000f220000000800 */
[----:B------:R1:W-:Y:S07]  /*257d0*/  STG.E.U16 desc[UR6][R4.64], R74 ;  /* 0x0000004a04007986 */ /* 0x0003ee000c101506 */
[----:B--2---:R-:W2:Y:S01]  /*257e0*/  LDC R68, c[0x0][0x278] ;  /* 0x00009e00ff447b82 */ /* 0x004ea20000000800 */
[----:B------:R-:W-:-:S02]  /*257f0*/  LEA.HI.X.SX32 R7, R7, R27, 0x1, P5 ;  /* 0x0000001b07077211 */ /* 0x000fc400028f0eff */
[----:B-1----:R-:W-:-:S05]  /*25800*/  PRMT R70, R74, 0x7632, R70 ;  /* 0x000076324a467816 */ /* 0x002fca0000000046 */
[----:B------:R-:W1:Y:S01]  /*25810*/  LDC R16, c[0x0][0x278] ;  /* 0x00009e00ff107b82 */ /* 0x000e620000000800 */
[----:B------:R-:W-:Y:S01]  /*25820*/  IADD3 R4, P5, R15, R26, RZ ;  /* 0x0000001a0f047210 */ /* 0x000fe20007fbe0ff */
[----:B------:R-:W-:-:S06]  /*25830*/  IMAD R15, R32, 0x154, RZ ;  /* 0x00000154200f7824 */ /* 0x000fcc00078e02ff */
[----:B------:R-:W4:Y:S01]  /*25840*/  LDC R69, c[0x0][0x278] ;  /* 0x00009e00ff457b82 */ /* 0x000f220000000800 */
[----:B------:R-:W-:Y:S01]  /*25850*/  IMAD R71, R76, 0x150, RZ ;  /* 0x000001504c477824 */ /* 0x000fe200078e02ff */
[----:B------:R0:W-:Y:S01]  /*25860*/  STG.E.U16 desc[UR6][R6.64], R70 ;  /* 0x0000004606007986 */ /* 0x0001e2000c101506 */
[----:B------:R-:W-:-:S05]  /*25870*/  IMAD R5, R2, 0xa7, RZ ;  /* 0x000000a702057824 */ /* 0x000fca00078e02ff */
[----:B------:R-:W1:Y:S01]  /*25880*/  LDC R32, c[0x0][0x278] ;  /* 0x00009e00ff207b82 */ /* 0x000e620000000800 */
[----:B------:R3:W-:Y:S01]  /*25890*/  STG.E.U16 desc[UR6][R12.64], R75 ;  /* 0x0000004b0c007986 */ /* 0x0007e2000c101506 */
[----:B------:R-:W-:Y:S01]  /*258a0*/  PRMT R73, R75, 0x7632, R73 ;  /* 0x000076324b497816 */ /* 0x000fe20000000049 */
[----:B0-----:R-:W-:Y:S01]  /*258b0*/  IMAD R7, R72, 0x152, RZ ;  /* 0x0000015248077824 */ /* 0x001fe200078e02ff */
[----:B------:R-:W-:-:S04]  /*258c0*/  IADD3 R6, P3, R71, R26, RZ ;  /* 0x0000001a47067210 */ /* 0x000fc80007f7e0ff */
[----:B------:R-:W0:Y:S01]  /*258d0*/  LDC R70, c[0x0][0x278] ;  /* 0x00009e00ff467b82 */ /* 0x000e220000000800 */
[----:B---3--:R-:W-:Y:S01]  /*258e0*/  IMAD R71, R34, 0x156, RZ ;  /* 0x0000015622477824 */ /* 0x008fe200078e02ff */
[----:B------:R-:W-:Y:S01]  /*258f0*/  LEA.HI.X.SX32 R5, R5, R27, 0x1, P5 ;  /* 0x0000001b05057211 */ /* 0x000fe200028f0eff */
[----:B------:R-:W-:Y:S01]  /*25900*/  IMAD R13, R0, 0xa9, RZ ;  /* 0x000000a9000d7824 */ /* 0x000fe200078e02ff */
[----:B------:R-:W-:-:S04]  /*25910*/  IADD3 R12, P5, R7, R26, RZ ;  /* 0x0000001a070c7210 */ /* 0x000fc80007fbe0ff */
[----:B------:R-:W3:Y:S01]  /*25920*/  LDC R34, c[0x0][0x278] ;  /* 0x00009e00ff227b82 */ /* 0x000ee20000000800 */
[----:B------:R-:W-:Y:S01]  /*25930*/  IADD3 R14, P6, R15, R26, RZ ;  /* 0x0000001a0f0e7210 */ /* 0x000fe20007fde0ff */
[----:B------:R2:W-:Y:S01]  /*25940*/  STG.E.U16 desc[UR6][R4.64], R73 ;  /* 0x0000004904007986 */ /* 0x0005e2000c101506 */
[-C--:B------:R-:W-:Y:S02]  /*25950*/  LEA.HI.X.SX32 R7, R33, R27.reuse, 0x1, P3 ;  /* 0x0000001b21077211 */ /* 0x080fe400018f0eff */
[-C--:B------:R-:W-:Y:S02]  /*25960*/  LEA.HI.X.SX32 R13, R13, R27.reuse, 0x1, P5 ;  /* 0x0000001b0d0d7211 */ /* 0x080fe400028f0eff */
[----:B------:R-:W-:Y:S01]  /*25970*/  PRMT R2, R60, 0x7632, R2 ;  /* 0x000076323c027816 */ /* 0x000fe20000000002 */
[----:B------:R-:W3:Y:S01]  /*25980*/  LDC R33, c[0x0][0x278] ;  /* 0x00009e00ff217b82 */ /* 0x000ee20000000800 */
[----:B------:R-:W-:Y:S01]  /*25990*/  LEA.HI.X.SX32 R15, R119, R27, 0x1, P6 ;  /* 0x0000001b770f7211 */ /* 0x000fe200030f0eff */
[----:B------:R1:W-:Y:S01]  /*259a0*/  STG.E.U16 desc[UR6][R6.64], R60 ;  /* 0x0000003c06007986 */ /* 0x0003e2000c101506 */
[----:B----4-:R-:W-:-:S02]  /*259b0*/  IMAD R69, R69, 0x15a, RZ ;  /* 0x0000015a45457824 */ /* 0x010fc400078e02ff */
[----:B--2---:R-:W-:-:S03]  /*259c0*/  IMAD R73, R68, 0x158, RZ ;  /* 0x0000015844497824 */ /* 0x004fc600078e02ff */
[----:B------:R-:W2:Y:S01]  /*259d0*/  LDC R0, c[0x0][0x278] ;  /* 0x00009e00ff007b82 */ /* 0x000ea20000000800 */
[----:B-1----:R-:W-:Y:S01]  /*259e0*/  IMAD R5, R16, 0xab, RZ ;  /* 0x000000ab10057824 */ /* 0x002fe200078e02ff */
[----:B------:R1:W-:Y:S01]  /*259f0*/  STG.E.U16 desc[UR6][R12.64], R2 ;  /* 0x000000020c007986 */ /* 0x0003e2000c101506 */
[----:B------:R-:W-:-:S03]  /*25a00*/  IADD3 R4, P3, R71, R26, RZ ;  /* 0x0000001a47047210 */ /* 0x000fc60007f7e0ff */
[----:B------:R4:W-:Y:S01]  /*25a10*/  STG.E.U16 desc[UR6][R14.64], R61 ;  /* 0x0000003d0e007986 */ /* 0x0009e2000c101506 */
[----:B------:R-:W-:Y:S01]  /*25a20*/  IMAD R7, R18, 0xad, RZ ;  /* 0x000000ad12077824 */ /* 0x000fe200078e02ff */
[-C--:B------:R-:W-:Y:S01]  /*25a30*/  IADD3 R6, P6, R69, R26.reuse, RZ ;  /* 0x0000001a45067210 */ /* 0x080fe20007fde0ff */
[----:B------:R-:W2:Y:S01]  /*25a40*/  LDC R16, c[0x0][0x278] ;  /* 0x00009e00ff107b82 */ /* 0x000ea20000000800 */
[----:B------:R-:W-:Y:S02]  /*25a50*/  LEA.HI.X.SX32 R5, R5, R27, 0x1, P3 ;  /* 0x0000001b05057211 */ /* 0x000fe400018f0eff */
[----:B-1----:R-:W-:Y:S02]  /*25a60*/  IADD3 R2, P5, R73, R26, RZ ;  /* 0x0000001a49027210 */ /* 0x002fe40007fbe0ff */
[----:B------:R-:W-:-:S03]  /*25a70*/  PRMT R12, R61, 0x7632, R12 ;  /* 0x000076323d0c7816 */ /* 0x000fc6000000000c */
[----:B------:R-:W1:Y:S01]  /*25a80*/  LDC R18, c[0x0][0x278] ;  /* 0x00009e00ff127b82 */ /* 0x000e620000000800 */
[----:B------:R-:W-:Y:S01]  /*25a90*/  LEA.HI.X.SX32 R3, R3, R27, 0x1, P5 ;  /* 0x0000001b03037211 */ /* 0x000fe200028f0eff */
[----:B----4-:R-:W-:-:S06]  /*25aa0*/  IMAD R61, R32, 0x15c, RZ ;  /* 0x0000015c203d7824 */ /* 0x010fcc00078e02ff */
[----:B------:R-:W4:Y:S01]  /*25ab0*/  LDC R15, c[0x0][0x278] ;  /* 0x00009e00ff0f7b82 */ /* 0x000f220000000800 */
[----:B------:R-:W-:Y:S01]  /*25ac0*/  LEA.HI.X.SX32 R7, R7, R27, 0x1, P6 ;  /* 0x0000001b07077211 */ /* 0x000fe200030f0eff */
[----:B------:R0:W-:Y:S01]  /*25ad0*/  STG.E.U16 desc[UR6][R4.64], R12 ;  /* 0x0000000c04007986 */ /* 0x0001e2000c101506 */
[----:B------:R-:W-:-:S03]  /*25ae0*/  PRMT R68, R62, 0x7632, R68 ;  /* 0x000076323e447816 */ /* 0x000fc60000000044 */
[----:B------:R3:W-:Y:S02]  /*25af0*/  STG.E.U16 desc[UR6][R2.64], R62 ;  /* 0x0000003e02007986 */ /* 0x0007e4000c101506 */
[----:B------:R-:W1:Y:S02]  /*25b00*/  LDC R32, c[0x0][0x278] ;  /* 0x00009e00ff207b82 */ /* 0x000e640000000800 */
[----:B------:R3:W-:Y:S01]  /*25b10*/  STG.E.U16 desc[UR6][R6.64], R68 ;  /* 0x0000004406007986 */ /* 0x0007e2000c101506 */
[----:B0-----:R-:W-:-:S05]  /*25b20*/  IADD3 R4, P5, R61, R26, RZ ;  /* 0x0000001a3d047210 */ /* 0x001fca0007fbe0ff */
[----:B------:R-:W0:Y:S01]  /*25b30*/  LDC R60, c[0x0][0x278] ;  /* 0x00009e00ff3c7b82 */ /* 0x000e220000000800 */
[----:B---3--:R-:W-:Y:S01]  /*25b40*/  IMAD R3, R70, 0x160, RZ ;  /* 0x0000016046037824 */ /* 0x008fe200078e02ff */
[----:B------:R-:W-:Y:S01]  /*25b50*/  LEA.HI.X.SX32 R5, R181, R27, 0x1, P5 ;  /* 0x0000001bb5057211 */ /* 0x000fe200028f0eff */
[----:B------:R-:W-:-:S03]  /*25b60*/  IMAD R7, R34, 0x162, RZ ;  /* 0x0000016222077824 */ /* 0x000fc600078e02ff */
[-C--:B------:R-:W-:Y:S02]  /*25b70*/  IADD3 R6, P5, R3, R26.reuse, RZ ;  /* 0x0000001a03067210 */ /* 0x080fe40007fbe0ff */
[----:B------:R-:W3:Y:S01]  /*25b80*/  LDC R14, c[0x0][0x278] ;  /* 0x00009e00ff0e7b82 */ /* 0x000ee20000000800 */
[----:B------:R-:W-:Y:S01]  /*25b90*/  IMAD R33, R33, 0x15e, RZ ;  /* 0x0000015e21217824 */ /* 0x000fe200078e02ff */
[----:B------:R-:W-:Y:S01]  /*25ba0*/  IADD3 R12, P6, R7, R26, RZ ;  /* 0x0000001a070c7210 */ /* 0x000fe20007fde0ff */
[----:B--2---:R-:W-:Y:S01]  /*25bb0*/  IMAD R13, R0, 0xaf, RZ ;  /* 0x000000af000d7824 */ /* 0x004fe200078e02ff */
[----:B------:R-:W-:-:S04]  /*25bc0*/  LEA.HI.X.SX32 R7, R25, R27, 0x1, P5 ;  /* 0x0000001b19077211 */ /* 0x000fc800028f0eff */
[----:B------:R-:W2:Y:S01]  /*25bd0*/  LDC R0, c[0x0][0x278] ;  /* 0x00009e00ff007b82 */ /* 0x000ea20000000800 */
[----:B------:R-:W-:Y:S01]  /*25be0*/  IADD3 R2, P3, R33, R26, RZ ;  /* 0x0000001a21027210 */ /* 0x000fe20007f7e0ff */
[----:B----4-:R-:W-:-:S06]  /*25bf0*/  IMAD R15, R15, 0xb1, RZ ;  /* 0x000000b10f0f7824 */ /* 0x010fcc00078e02ff */
[----:B------:R-:W4:Y:S01]  /*25c00*/  LDC R25, c[0x0][0x278] ;  /* 0x00009e00ff197b82 */ /* 0x000f220000000800 */
[-C--:B------:R-:W-:Y:S01]  /*25c10*/  LEA.HI.X.SX32 R3, R13, R27.reuse, 0x1, P3 ;  /* 0x0000001b0d037211 */ /* 0x080fe200018f0eff */
[----:B------:R1:W-:Y:S01]  /*25c20*/  STG.E.U16 desc[UR6][R4.64], R63 ;  /* 0x0000003f04007986 */ /* 0x0003e2000c101506 */
[----:B------:R-:W-:Y:S02]  /*25c30*/  PRMT R62, R63, 0x7632, R62 ;  /* 0x000076323f3e7816 */ /* 0x000fe4000000003e */
[----:B------:R-:W-:-:S03]  /*25c40*/  LEA.HI.X.SX32 R13, R15, R27, 0x1, P6 ;  /* 0x0000001b0f0d7211 */ /* 0x000fc600030f0eff */
[----:B------:R-:W4:Y:S01]  /*25c50*/  LDC R33, c[0x0][0x278] ;  /* 0x00009e00ff217b82 */ /* 0x000f220000000800 */
[----:B------:R0:W-:Y:S01]  /*25c60*/  STG.E.U16 desc[UR6][R2.64], R62 ;  /* 0x0000003e02007986 */ /* 0x0001e2000c101506 */
[----:B-1----:R-:W-:-:S06]  /*25c70*/  IMAD R63, R16, 0x164, RZ ;  /* 0x00000164103f7824 */ /* 0x002fcc00078e02ff */
[----:B------:R-:W1:Y:S01]  /*25c80*/  LDC R34, c[0x0][0x278] ;  /* 0x00009e00ff227b82 */ /* 0x000e620000000800 */
[----:B------:R3:W-:Y:S01]  /*25c90*/  STG.E.U16 desc[UR6][R6.64], R64 ;  /* 0x0000004006007986 */ /* 0x0007e2000c101506 */
[----:B------:R-:W-:Y:S01]  /*25ca0*/  IMAD R69, R18, 0x166, RZ ;  /* 0x0000016612457824 */ /* 0x000fe200078e02ff */
[----:B0-----:R-:W-:-:S05]  /*25cb0*/  IADD3 R2, P5, R63, R26, RZ ;  /* 0x0000001a3f027210 */ /* 0x001fca0007fbe0ff */
[----:B------:R-:W0:Y:S01]  /*25cc0*/  LDC R15, c[0x0][0x278] ;  /* 0x00009e00ff0f7b82 */ /* 0x000e220000000800 */
[----:B------:R-:W-:Y:S01]  /*25cd0*/  PRMT R68, R64, 0x7632, R68 ;  /* 0x0000763240447816 */ /* 0x000fe20000000044 */
[----:B---3--:R-:W-:-:S06]  /*25ce0*/  IMAD R7, R32, 0x168, RZ ;  /* 0x0000016820077824 */ /* 0x008fcc00078e02ff */
[----:B------:R-:W3:Y:S01]  /*25cf0*/  LDC R16, c[0x0][0x278] ;  /* 0x00009e00ff107b82 */ /* 0x000ee20000000800 */
[----:B------:R-:W-:Y:S01]  /*25d00*/  IMAD R63, R60, 0x16a, RZ ;  /* 0x0000016a3c3f7824 */ /* 0x000fe200078e02ff */
[----:B------:R-:W-:Y:S02]  /*25d10*/  LEA.HI.X.SX32 R3, R121, R27, 0x1, P5 ;  /* 0x0000001b79037211 */ /* 0x000fe400028f0eff */
[----:B------:R-:W-:-:S04]  /*25d20*/  IADD3 R6, P5, R7, R26, RZ ;  /* 0x0000001a07067210 */ /* 0x000fc80007fbe0ff */
[----:B------:R-:W3:Y:S01]  /*25d30*/  LDC R18, c[0x0][0x278] ;  /* 0x00009e00ff127b82 */ /* 0x000ee20000000800 */
[----:B------:R2:W-:Y:S01]  /*25d40*/  STG.E.U16 desc[UR6][R12.64], R68 ;  /* 0x000000440c007986 */ /* 0x0005e2000c101506 */
[----:B------:R-:W-:Y:S01]  /*25d50*/  IMAD R5, R14, 0xb3, RZ ;  /* 0x000000b30e057824 */ /* 0x000fe200078e02ff */
[----:B------:R-:W-:-:S05]  /*25d60*/  IADD3 R4, P3, R69, R26, RZ ;  /* 0x0000001a45047210 */ /* 0x000fca0007f7e0ff */
[----:B------:R-:W3:Y:S01]  /*25d70*/  LDC R61, c[0x0][0x278] ;  /* 0x00009e00ff3d7b82 */ /* 0x000ee20000000800 */
[-C--:B------:R-:W-:Y:S01]  /*25d80*/  LEA.HI.X.SX32 R7, R19, R27.reuse, 0x1, P5 ;  /* 0x0000001b13077211 */ /* 0x080fe200028f0eff */
[----:B------:R1:W-:Y:S01]  /*25d90*/  STG.E.U16 desc[UR6][R2.64], R65 ;  /* 0x0000004102007986 */ /* 0x0003e2000c101506 */
[----:B--2---:R-:W-:Y:S01]  /*25da0*/  IADD3 R12, P6, R63, R26, RZ ;  /* 0x0000001a3f0c7210 */ /* 0x004fe20007fde0ff */
[----:B------:R-:W-:Y:S02]  /*25db0*/  IMAD R13, R0, 0xb5, RZ ;  /* 0x000000b5000d7824 */ /* 0x000fe400078e02ff */
[----:B----4-:R-:W-:Y:S02]  /*25dc0*/  IMAD R63, R25, 0x16c, RZ ;  /* 0x0000016c193f7824 */ /* 0x010fe400078e02ff */
[----:B------:R-:W2:Y:S01]  /*25dd0*/  LDC R19, c[0x0][0x278] ;  /* 0x00009e00ff137b82 */ /* 0x000ea20000000800 */
[-C--:B------:R-:W-:Y:S02]  /*25de0*/  LEA.HI.X.SX32 R5, R5, R27.reuse, 0x1, P3 ;  /* 0x0000001b05057211 */ /* 0x080fe400018f0eff */
[----:B------:R-:W-:-:S02]  /*25df0*/  LEA.HI.X.SX32 R13, R13, R27, 0x1, P6 ;  /* 0x0000001b0d0d7211 */ /* 0x000fc400030f0eff */
[----:B-1----:R-:W-:-:S03]  /*25e00*/  PRMT R3, R65, 0x7632, R3 ;  /* 0x0000763241037816 */ /* 0x002fc60000000003 */
[----:B------:R-:W1:Y:S01]  /*25e10*/  LDC R0, c[0x0][0x278] ;  /* 0x00009e00ff007b82 */ /* 0x000e620000000800 */
[----:B------:R-:W-:Y:S01]  /*25e20*/  PRMT R14, R66, 0x7632, R14 ;  /* 0x00007632420e7816 */ /* 0x000fe2000000000e */
[----:B------:R-:W-:-:S06]  /*25e30*/  IMAD R33, R33, 0x16e, RZ ;  /* 0x0000016e21217824 */ /* 0x000fcc00078e02ff */
[----:B------:R-:W4:Y:S01]  /*25e40*/  LDC R25, c[0x0][0x278] ;  /* 0x00009e00ff197b82 */ /* 0x000f220000000800 */
[----:B------:R3:W-:Y:S01]  /*25e50*/  STG.E.U16 desc[UR6][R4.64], R3 ;  /* 0x0000000304007986 */ /* 0x0007e2000c101506 */
[-C--:B------:R-:W-:Y:S01]  /*25e60*/  IADD3 R2, P5, R63, R26.reuse, RZ ;  /* 0x0000001a3f027210 */ /* 0x080fe20007fbe0ff */
[----:B0-----:R-:W-:Y:S02]  /*25e70*/  IMAD R15, R15, 0xb7, RZ ;  /* 0x000000b70f0f7824 */ /* 0x001fe400078e02ff */
[----:B------:R-:W-:Y:S03]  /*25e80*/  STG.E.U16 desc[UR6][R6.64], R66 ;  /* 0x0000004206007986 */ /* 0x000fe6000c101506 */
[----:B------:R-:W0:Y:S01]  /*25e90*/  LDC R32, c[0x0][0x278] ;  /* 0x00009e00ff207b82 */ /* 0x000e220000000800 */
[----:B------:R3:W-:Y:S02]  /*25ea0*/  STG.E.U16 desc[UR6][R12.64], R14 ;  /* 0x0000000e0c007986 */ /* 0x0007e4000c101506 */
[----:B---3--:R-:W-:Y:S01]  /*25eb0*/  IMAD R5, R34, 0x170, RZ ;  /* 0x0000017022057824 */ /* 0x008fe200078e02ff */
[----:B------:R-:W-:-:S02]  /*25ec0*/  IADD3 R4, P3, R33, R26, RZ ;  /* 0x0000001a21047210 */ /* 0x000fc40007f7e0ff */
[-C--:B------:R-:W-:Y:S01]  /*25ed0*/  LEA.HI.X.SX32 R3, R123, R27.reuse, 0x1, P5 ;  /* 0x0000001b7b037211 */ /* 0x080fe200028f0eff */
[----:B------:R-:W-:Y:S01]  /*25ee0*/  IMAD R13, R16, 0xb9, RZ ;  /* 0x000000b9100d7824 */ /* 0x000fe200078e02ff */
[----:B------:R-:W3:Y:S01]  /*25ef0*/  LDC R14, c[0x0][0x278] ;  /* 0x00009e00ff0e7b82 */ /* 0x000ee20000000800 */
[----:B------:R-:W-:Y:S02]  /*25f00*/  IADD3 R6, P5, R5, R26, RZ ;  /* 0x0000001a05067210 */ /* 0x000fe40007fbe0ff */
[----:B------:R-:W-:-:S05]  /*25f10*/  LEA.HI.X.SX32 R5, R15, R27, 0x1, P3 ;  /* 0x0000001b0f057211 */ /* 0x000fca00018f0eff */
[----:B------:R-:W0:Y:S01]  /*25f20*/  LDC R16, c[0x0][0x278] ;  /* 0x00009e00ff107b82 */ /* 0x000e220000000800 */
[----:B------:R-:W-:Y:S01]  /*25f30*/  IMAD R15, R18, 0x174, RZ ;  /* 0x00000174120f7824 */ /* 0x000fe200078e02ff */
[----:B------:R-:W-:Y:S01]  /*25f40*/  PRMT R33, R67, 0x7632, R33 ;  /* 0x0000763243217816 */ /* 0x000fe20000000021 */
[----:B------:R-:W-:-:S05]  /*25f50*/  IMAD R61, R61, 0x172, RZ ;  /* 0x000001723d3d7824 */ /* 0x000fca00078e02ff */
[----:B------:R-:W3:Y:S01]  /*25f60*/  LDC R18, c[0x0][0x278] ;  /* 0x00009e00ff127b82 */ /* 0x000ee20000000800 */
[----:B------:R-:W-:Y:S01]  /*25f70*/  IADD3 R12, P6, R61, R26, RZ ;  /* 0x0000001a3d0c7210 */ /* 0x000fe20007fde0ff */
[----:B------:R2:W-:Y:S01]  /*25f80*/  STG.E.U16 desc[UR6][R2.64], R67 ;  /* 0x0000004302007986 */ /* 0x0005e2000c101506 */
[-C--:B------:R-:W-:Y:S01]  /*25f90*/  LEA.HI.X.SX32 R7, R99, R27.reuse, 0x1, P5 ;  /* 0x0000001b63077211 */ /* 0x080fe200028f0eff */
[----:B----4-:R-:W-:Y:S02]  /*25fa0*/  IMAD R25, R25, 0x178, RZ ;  /* 0x0000017819197824 */ /* 0x010fe400078e02ff */
[----:B------:R1:W-:Y:S01]  /*25fb0*/  STG.E.U16 desc[UR6][R4.64], R33 ;  /* 0x0000002104007986 */ /* 0x0003e2000c101506 */
[----:B------:R-:W-:Y:S02]  /*25fc0*/  LEA.HI.X.SX32 R13, R13, R27, 0x1, P6 ;  /* 0x0000001b0d0d7211 */ /* 0x000fe400030f0eff */
[----:B------:R-:W-:Y:S01]  /*25fd0*/  PRMT R34, R52, 0x7632, R34 ;  /* 0x0000763234227816 */ /* 0x000fe20000000022 */
[----:B--2---:R-:W-:-:S02]  /*25fe0*/  IMAD R3, R19, 0x176, RZ ;  /* 0x0000017613037824 */ /* 0x004fc400078e02ff */
[----:B------:R-:W2:Y:S01]  /*25ff0*/  LDC R19, c[0x0][0x278] ;  /* 0x00009e00ff137b82 */ /* 0x000ea20000000800 */
[----:B-1----:R-:W-:Y:S01]  /*26000*/  IMAD R5, R0, 0xbb, RZ ;  /* 0x000000bb00057824 */ /* 0x002fe200078e02ff */
[----:B------:R1:W-:Y:S06]  /*26010*/  STG.E.U16 desc[UR6][R6.64], R52 ;  /* 0x0000003406007986 */ /* 0x0003ec000c101506 */
[----:B------:R-:W4:Y:S01]  /*26020*/  LDC R0, c[0x0][0x278] ;  /* 0x00009e00ff007b82 */ /* 0x000f220000000800 */
[-C--:B------:R-:W-:Y:S01]  /*26030*/  IADD3 R2, P3, R15, R26.reuse, RZ ;  /* 0x0000001a0f027210 */ /* 0x080fe20007f7e0ff */
[----:B------:R0:W-:Y:S01]  /*26040*/  STG.E.U16 desc[UR6][R12.64], R34 ;  /* 0x000000220c007986 */ /* 0x0001e2000c101506 */
[----:B------:R-:W-:-:S02]  /*26050*/  IADD3 R4, P5, R3, R26, RZ ;  /* 0x0000001a03047210 */ /* 0x000fc40007fbe0ff */
[----:B-1----:R-:W-:-:S03]  /*26060*/  IADD3 R6, P6, R25, R26, RZ ;  /* 0x0000001a19067210 */ /* 0x002fc60007fde0ff */
[----:B------:R-:W1:Y:S01]  /*26070*/  LDC R33, c[0x0][0x278] ;  /* 0x00009e00ff217b82 */ /* 0x000e620000000800 */
[-C--:B------:R-:W-:Y:S02]  /*26080*/  LEA.HI.X.SX32 R3, R101, R27.reuse, 0x1, P3 ;  /* 0x0000001b65037211 */ /* 0x080fe400018f0eff */
[----:B------:R-:W-:-:S05]  /*26090*/  LEA.HI.X.SX32 R5, R5, R27, 0x1, P5 ;  /* 0x0000001b05057211 */ /* 0x000fca00028f0eff */
[----:B------:R-:W1:Y:S01]  /*260a0*/  LDC R25, c[0x0][0x278] ;  /* 0x00009e00ff197b82 */ /* 0x000e620000000800 */
[----:B0-----:R-:W-:Y:S01]  /*260b0*/  PRMT R12, R53, 0x7632, R12 ;  /* 0x00007632350c7816 */ /* 0x001fe2000000000c */
[----:B------:R-:W-:-:S06]  /*260c0*/  IMAD R13, R16, 0x17a, RZ ;  /* 0x0000017a100d7824 */ /* 0x000fcc00078e02ff */
[----:B------:R-:W0:Y:S01]  /*260d0*/  LDC R34, c[0x0][0x278] ;  /* 0x00009e00ff227b82 */ /* 0x000e220000000800 */
[----:B------:R-:W-:Y:S07]  /*260e0*/  STG.E.U16 desc[UR6][R2.64], R53 ;  /* 0x0000003502007986 */ /* 0x000fee000c101506 */
[----:B------:R-:W0:Y:S01]  /*260f0*/  LDC R15, c[0x0][0x278] ;  /* 0x00009e00ff0f7b82 */ /* 0x000e220000000800 */
[----:B------:R3:W-:Y:S07]  /*26100*/  STG.E.U16 desc[UR6][R4.64], R12 ;  /* 0x0000000c04007986 */ /* 0x0007ee000c101506 */
[----:B------:R-:W0:Y:S01]  /*26110*/  LDC R16, c[0x0][0x278] ;  /* 0x00009e00ff107b82 */ /* 0x000e220000000800 */
[----:B------:R-:W-:Y:S01]  /*26120*/  LEA.HI.X.SX32 R7, R185, R27, 0x1, P6 ;  /* 0x0000001bb9077211 */ /* 0x000fe200030f0eff */
[----:B------:R-:W-:-:S02]  /*26130*/  IMAD R61, R32, 0x17c, RZ ;  /* 0x0000017c203d7824 */ /* 0x000fc400078e02ff */
[----:B---3--:R-:W-:-:S04]  /*26140*/  IMAD R5, R18, 0x17e, RZ ;  /* 0x0000017e12057824 */ /* 0x008fc800078e02ff */
[----:B------:R-:W3:Y:S01]  /*26150*/  LDC R18, c[0x0][0x278] ;  /* 0x00009e00ff127b82 */ /* 0x000ee20000000800 */
[----:B------:R-:W-:Y:S01]  /*26160*/  IMAD R3, R14, 0xbd, RZ ;  /* 0x000000bd0e037824 */ /* 0x000fe200078e02ff */
[-C--:B------:R-:W-:Y:S01]  /*26170*/  IADD3 R2, P5, R13, R26.reuse, RZ ;  /* 0x0000001a0d027210 */ /* 0x080fe20007fbe0ff */
[----:B------:R4:W-:Y:S01]  /*26180*/  STG.E.U16 desc[UR6][R6.64], R54 ;  /* 0x0000003606007986 */ /* 0x0009e2000c101506 */
[----:B--2---:R-:W-:Y:S01]  /*26190*/  IMAD R19, R19, 0x180, RZ ;  /* 0x0000018013137824 */ /* 0x004fe200078e02ff */
[----:B------:R-:W-:-:S03]  /*261a0*/  IADD3 R4, P3, R61, R26, RZ ;  /* 0x0000001a3d047210 */ /* 0x000fc60007f7e0ff */
[----:B------:R-:W2:Y:S01]  /*261b0*/  LDC R32, c[0x0][0x278] ;  /* 0x00009e00ff207b82 */ /* 0x000ea20000000800 */
[-C--:B------:R-:W-:Y:S02]  /*261c0*/  LEA.HI.X.SX32 R3, R3, R27.reuse, 0x1, P5 ;  /* 0x0000001b03037211 */ /* 0x080fe400028f0eff */
[----:B------:R-:W-:Y:S01]  /*261d0*/  PRMT R52, R54, 0x7632, R52 ;  /* 0x0000763236347816 */ /* 0x000fe20000000034 */
[----:B----4-:R-:W-:Y:S01]  /*261e0*/  IMAD R7, R0, 0xbf, RZ ;  /* 0x000000bf00077824 */ /* 0x010fe200078e02ff */
[-C--:B------:R-:W-:Y:S01]  /*261f0*/  IADD3 R6, P5, R5, R26.reuse, RZ ;  /* 0x0000001a05067210 */ /* 0x080fe20007fbe0ff */
[----:B-1----:R-:W-:Y:S01]  /*26200*/  IMAD R53, R25, 0x182, RZ ;  /* 0x0000018219357824 */ /* 0x002fe200078e02ff */
[-C--:B------:R-:W-:Y:S01]  /*26210*/  IADD3 R12, P6, R19, R26.reuse, RZ ;  /* 0x0000001a130c7210 */ /* 0x080fe20007fde0ff */
[----:B------:R-:W-:Y:S01]  /*26220*/  IMAD R33, R33, 0x184, RZ ;  /* 0x0000018421217824 */ /* 0x000fe200078e02ff */
[-C--:B------:R-:W-:Y:S02]  /*26230*/  LEA.HI.X.SX32 R5, R129, R27.reuse, 0x1, P3 ;  /* 0x0000001b81057211 */ /* 0x080fe400018f0eff */
[----:B------:R-:W-:Y:S01]  /*26240*/  PRMT R14, R55, 0x7632, R14 ;  /* 0x00007632370e7816 */ /* 0x000fe2000000000e */
[----:B0-----:R-:W-:Y:S01]  /*26250*/  IMAD R61, R34, 0x186, RZ ;  /* 0x00000186223d7824 */ /* 0x001fe200078e02ff */
[-C--:B------:R-:W-:Y:S01]  /*26260*/  LEA.HI.X.SX32 R7, R7, R27.reuse, 0x1, P5 ;  /* 0x0000001b07077211 */ /* 0x080fe200028f0eff */
[----:B------:R0:W-:Y:S01]  /*26270*/  STG.E.U16 desc[UR6][R2.64], R52 ;  /* 0x0000003402007986 */ /* 0x0001e2000c101506 */
[----:B------:R-:W-:Y:S01]  /*26280*/  LEA.HI.X.SX32 R13, R183, R27, 0x1, P6 ;  /* 0x0000001bb70d7211 */ /* 0x000fe200030f0eff */
[----:B------:R-:W1:Y:S02]  /*26290*/  LDC R19, c[0x0][0x278] ;  /* 0x00009e00ff137b82 */ /* 0x000e640000000800 */
[----:B------:R4:W-:Y:S04]  /*262a0*/  STG.E.U16 desc[UR6][R4.64], R55 ;  /* 0x0000003704007986 */ /* 0x0009e8000c101506 */
[----:B------:R3:W-:Y:S02]  /*262b0*/  STG.E.U16 desc[UR6][R6.64], R14 ;  /* 0x0000000e06007986 */ /* 0x0007e4000c101506 */
[----:B------:R-:W1:Y:S01]  /*262c0*/  LDC R25, c[0x0][0x278] ;  /* 0x00009e00ff197b82 */ /* 0x000e620000000800 */
[----:B0-----:R-:W-:Y:S01]  /*262d0*/  IMAD R3, R15, 0xc1, RZ ;  /* 0x000000c10f037824 */ /* 0x001fe200078e02ff */
[-C--:B------:R-:W-:Y:S01]  /*262e0*/  IADD3 R2, P3, R53, R26.reuse, RZ ;  /* 0x0000001a35027210 */ /* 0x080fe20007f7e0ff */
[----:B------:R0:W-:Y:S01]  /*262f0*/  STG.E.U16 desc[UR6][R12.64], R56 ;  /* 0x000000380c007986 */ /* 0x0001e2000c101506 */
[----:B----4-:R-:W-:-:S04]  /*26300*/  IADD3 R4, P5, R33, R26, RZ ;  /* 0x0000001a21047210 */ /* 0x010fc80007fbe0ff */
[----:B------:R-:W4:Y:S01]  /*26310*/  LDC R0, c[0x0][0x278] ;  /* 0x00009e00ff007b82 */ /* 0x000f220000000800 */
[----:B---3--:R-:W-:Y:S01]  /*26320*/  IMAD R7, R16, 0xc3, RZ ;  /* 0x000000c310077824 */ /* 0x008fe200078e02ff */
[----:B------:R-:W-:Y:S02]  /*26330*/  IADD3 R6, P6, R61, R26, RZ ;  /* 0x0000001a3d067210 */ /* 0x000fe40007fde0ff */
[-C--:B------:R-:W-:Y:S02]  /*26340*/  LEA.HI.X.SX32 R3, R3, R27.reuse, 0x1, P3 ;  /* 0x0000001b03037211 */ /* 0x080fe400018f0eff */
[-C--:B------:R-:W-:Y:S02]  /*26350*/  LEA.HI.X.SX32 R5, R35, R27.reuse, 0x1, P5 ;  /* 0x0000001b23057211 */ /* 0x080fe400028f0eff */
[----:B------:R-:W3:Y:S01]  /*26360*/  LDC R15, c[0x0][0x278] ;  /* 0x00009e00ff0f7b82 */ /* 0x000ee20000000800 */
[----:B0-----:R-:W-:Y:S01]  /*26370*/  PRMT R56, R56, 0x7632, R56 ;  /* 0x0000763238387816 */ /* 0x001fe20000000038 */
[----:B------:R-:W-:Y:S01]  /*26380*/  IMAD R53, R18, 0x188, RZ ;  /* 0x0000018812357824 */ /* 0x000fe200078e02ff */
[----:B------:R-:W-:-:S02]  /*26390*/  LEA.HI.X.SX32 R7, R7, R27, 0x1, P6 ;  /* 0x0000001b07077211 */ /* 0x000fc400030f0eff */
[----:B------:R-:W-:Y:S01]  /*263a0*/  PRMT R12, R57, 0x7632, R12 ;  /* 0x00007632390c7816 */ /* 0x000fe2000000000c */
[----:B------:R0:W-:Y:S02]  /*263b0*/  STG.E.U16 desc[UR6][R2.64], R56 ;  /* 0x0000003802007986 */ /* 0x0001e4000c101506 */
[----:B------:R-:W3:Y:S02]  /*263c0*/  LDC R33, c[0x0][0x278] ;  /* 0x00009e00ff217b82 */ /* 0x000ee40000000800 */
[----:B------:R-:W-:Y:S04]  /*263d0*/  STG.E.U16 desc[UR6][R4.64], R57 ;  /* 0x0000003904007986 */ /* 0x000fe8000c101506 */
[----:B------:R2:W-:Y:S02]  /*263e0*/  STG.E.U16 desc[UR6][R6.64], R12 ;  /* 0x0000000c06007986 */ /* 0x0005e4000c101506 */
[----:B------:R-:W3:Y:S01]  /*263f0*/  LDC R34, c[0x0][0x278] ;  /* 0x00009e00ff227b82 */ /* 0x000ee20000000800 */
[----:B0-----:R-:W-:-:S04]  /*26400*/  IADD3 R2, P5, R53, R26, RZ ;  /* 0x0000001a35027210 */ /* 0x001fc80007fbe0ff */
[----:B------:R-:W-:-:S03]  /*26410*/  LEA.HI.X.SX32 R3, R187, R27, 0x1, P5 ;  /* 0x0000001bbb037211 */ /* 0x000fc600028f0eff */
[----:B------:R-:W0:Y:S01]  /*26420*/  LDC R16, c[0x0][0x278] ;  /* 0x00009e00ff107b82 */ /* 0x000e220000000800 */
[----:B--2---:R-:W-:-:S05]  /*26430*/  IMAD R7, R32, 0x18c, RZ ;  /* 0x0000018c20077824 */ /* 0x004fca00078e02ff */
[----:B------:R-:W-:Y:S02]  /*26440*/  IADD3 R6, P5, R7, R26, RZ ;  /* 0x0000001a07067210 */ /* 0x000fe40007fbe0ff */
[----:B------:R-:W2:Y:S02]  /*26450*/  LDC R14, c[0x0][0x278] ;  /* 0x00009e00ff0e7b82 */ /* 0x000ea40000000800 */
[----:B------:R-:W-:Y:S01]  /*26460*/  LEA.HI.X.SX32 R7, R17, R27, 0x1, P5 ;  /* 0x0000001b11077211 */ /* 0x000fe200028f0eff */
[----:B-1----:R-:W-:-:S05]  /*26470*/  IMAD R19, R19, 0x18a, RZ ;  /* 0x0000018a13137824 */ /* 0x002fca00078e02ff */
[----:B------:R-:W1:Y:S01]  /*26480*/  LDC R17, c[0x0][0x278] ;  /* 0x00009e00ff117b82 */ /* 0x000e620000000800 */
[----:B------:R-:W-:Y:S01]  /*26490*/  IMAD R25, R25, 0x18e, RZ ;  /* 0x0000018e19197824 */ /* 0x000fe200078e02ff */
[----:B------:R-:W-:Y:S01]  /*264a0*/  IADD3 R4, P3, R19, R26, RZ ;  /* 0x0000001a13047210 */ /* 0x000fe20007f7e0ff */
[----:B----4-:R-:W-:-:S05]  /*264b0*/  IMAD R13, R0, 0xc5, RZ ;  /* 0x000000c5000d7824 */ /* 0x010fca00078e02ff */
[----:B------:R-:W4:Y:S01]  /*264c0*/  LDC R18, c[0x0][0x278] ;  /* 0x00009e00ff127b82 */ /* 0x000f220000000800 */
[----:B---3--:R-:W-:Y:S01]  /*264d0*/  IMAD R15, R15, 0xc7, RZ ;  /* 0x000000c70f0f7824 */ /* 0x008fe200078e02ff */
[----:B------:R-:W-:Y:S01]  /*264e0*/  IADD3 R12, P6, R25, R26, RZ ;  /* 0x0000001a190c7210 */ /* 0x000fe20007fde0ff */
[----:B------:R-:W-:-:S05]  /*264f0*/  IMAD R33, R33, 0x190, RZ ;  /* 0x0000019021217824 */ /* 0x000fca00078e02ff */
[----:B------:R-:W3:Y:S01]  /*26500*/  LDC R35, c[0x0][0x278] ;  /* 0x00009e00ff237b82 */ /* 0x000ee20000000800 */
[-C--:B------:R-:W-:Y:S01]  /*26510*/  LEA.HI.X.SX32 R5, R13, R27.reuse, 0x1, P3 ;  /* 0x0000001b0d057211 */ /* 0x080fe200018f0eff */
[----:B------:R0:W-:Y:S01]  /*26520*/  STG.E.U16 desc[UR6][R2.64], R58 ;  /* 0x0000003a02007986 */ /* 0x0001e2000c101506 */
[----:B------:R-:W-:Y:S02]  /*26530*/  PRMT R32, R58, 0x7632, R32 ;  /* 0x000076323a207816 */ /* 0x000fe40000000020 */
[----:B------:R-:W-:Y:S02]  /*26540*/  LEA.HI.X.SX32 R13, R15, R27, 0x1, P6 ;  /* 0x0000001b0f0d7211 */ /* 0x000fe400030f0eff */
[----:B------:R-:W-:Y:S01]  /*26550*/  PRMT R52, R59, 0x7632, R52 ;  /* 0x000076323b347816 */ /* 0x000fe20000000034 */
[----:B------:R-:W3:Y:S01]  /*26560*/  LDC R0, c[0x0][0x278] ;  /* 0x00009e00ff007b82 */ /* 0x000ee20000000800 */
[----:B------:R2:W-:Y:S01]  /*26570*/  STG.E.U16 desc[UR6][R4.64], R32 ;  /* 0x0000002004007986 */ /* 0x0005e2000c101506 */
[----:B0-----:R-:W-:Y:S01]  /*26580*/  IMAD R3, R34, 0x192, RZ ;  /* 0x0000019222037824 */ /* 0x001fe200078e02ff */
[----:B------:R-:W-:-:S05]  /*26590*/  IADD3 R2, P5, R33, R26, RZ ;  /* 0x0000001a21027210 */ /* 0x000fca0007fbe0ff */
[----:B------:R-:W0:Y:S01]  /*265a0*/  LDC R19, c[0x0][0x278] ;  /* 0x00009e00ff137b82 */ /* 0x000e220000000800 */
[----:B------:R-:W-:Y:S01]  /*265b0*/  STG.E.U16 desc[UR6][R6.64], R59 ;  /* 0x0000003b06007986 */ /* 0x000fe2000c101506 */
[----:B--2---:R-:W-:-:S06]  /*265c0*/  IADD3 R4, P3, R3, R26, RZ ;  /* 0x0000001a03047210 */ /* 0x004fcc0007f7e0ff */
[----:B------:R-:W2:Y:S01]  /*265d0*/  LDC R25, c[0x0][0x278] ;  /* 0x00009e00ff197b82 */ /* 0x000ea20000000800 */
[----:B------:R1:W-:Y:S01]  /*265e0*/  STG.E.U16 desc[UR6][R12.64], R52 ;  /* 0x000000340c007986 */ /* 0x0003e2000c101506 */
[----:B------:R-:W-:Y:S01]  /*265f0*/  LEA.HI.X.SX32 R3, R131, R27, 0x1, P5 ;  /* 0x0000001b83037211 */ /* 0x000fe200028f0eff */
[----:B------:R-:W-:-:S04]  /*26600*/  IMAD R15, R14, 0xc9, RZ ;  /* 0x000000c90e0f7824 */ /* 0x000fc800078e02ff */
[----:B------:R4:W-:Y:S01]  /*26610*/  STG.E.U16 desc[UR6][R2.64], R44 ;  /* 0x0000002c02007986 */ /* 0x0009e2000c101506 */
[----:B------:R-:W2:Y:S01]  /*26620*/  LDC R14, c[0x0][0x278] ;  /* 0x00009e00ff0e7b82 */ /* 0x000ea20000000800 */
[----:B-1----:R-:W-:-:S07]  /*26630*/  IMAD R13, R16, 0xcb, RZ ;  /* 0x000000cb100d7824 */ /* 0x002fce00078e02ff */
[----:B------:R-:W1:Y:S01]  /*26640*/  LDC R16, c[0x0][0x278] ;  /* 0x00009e00ff107b82 */ /* 0x000e620000000800 */
[----:B----4-:R-:W-:Y:S02]  /*26650*/  IMAD R5, R18, 0x196, RZ ;  /* 0x0000019612057824 */ /* 0x010fe400078e02ff */
[----:B------:R-:W-:Y:S02]  /*26660*/  IMAD R3, R17, 0x198, RZ ;  /* 0x0000019811037824 */ /* 0x000fe400078e02ff */
[----:B---3--:R-:W-:-:S03]  /*26670*/  IMAD R35, R35, 0x194, RZ ;  /* 0x0000019423237824 */ /* 0x008fc600078e02ff */
[----:B------:R-:W3:Y:S01]  /*26680*/  LDC R17, c[0x0][0x278] ;  /* 0x00009e00ff117b82 */ /* 0x000ee20000000800 */
[-C--:B------:R-:W-:Y:S02]  /*26690*/  IADD3 R12, P6, R5, R26.reuse, RZ ;  /* 0x0000001a050c7210 */ /* 0x080fe40007fde0ff */
[-C--:B------:R-:W-:Y:S02]  /*266a0*/  LEA.HI.X.SX32 R5, R15, R27.reuse, 0x1, P3 ;  /* 0x0000001b0f057211 */ /* 0x080fe400018f0eff */
[----:B------:R-:W-:Y:S02]  /*266b0*/  PRMT R32, R44, 0x7632, R32 ;  /* 0x000076322c207816 */ /* 0x000fe40000000020 */
[-C--:B------:R-:W-:Y:S01]  /*266c0*/  IADD3 R6, P5, R35, R26.reuse, RZ ;  /* 0x0000001a23067210 */ /* 0x080fe20007fbe0ff */
[----:B------:R-:W4:Y:S01]  /*266d0*/  LDC R18, c[0x0][0x278] ;  /* 0x00009e00ff127b82 */ /* 0x000f220000000800 */
[-C--:B------:R-:W-:Y:S01]  /*266e0*/  LEA.HI.X.SX32 R13, R13, R27.reuse, 0x1, P6 ;  /* 0x0000001b0d0d7211 */ /* 0x080fe200030f0eff */
[----:B------:R2:W-:Y:S01]  /*266f0*/  STG.E.U16 desc[UR6][R4.64], R32 ;  /* 0x0000002004007986 */ /* 0x0005e2000c101506 */
[----:B------:R-:W-:Y:S01]  /*26700*/  LEA.HI.X.SX32 R7, R143, R27, 0x1, P5 ;  /* 0x0000001b8f077211 */ /* 0x000fe200028f0eff */
[----:B0-----:R-:W-:Y:S01]  /*26710*/  IMAD R15, R19, 0x19a, RZ ;  /* 0x0000019a130f7824 */ /* 0x001fe200078e02ff */
[----:B------:R-:W-:Y:S01]  /*26720*/  PRMT R33, R45, 0x7632, R33 ;  /* 0x000076322d217816 */ /* 0x000fe20000000021 */
[----:B--2---:R-:W-:Y:S01]  /*26730*/  IMAD R25, R25, 0x19c, RZ ;  /* 0x0000019c19197824 */ /* 0x004fe200078e02ff */
[----:B------:R-:W-:Y:S01]  /*26740*/  IADD3 R2, P3, R3, R26, RZ ;  /* 0x0000001a03027210 */ /* 0x000fe20007f7e0ff */
[----:B------:R-:W0:Y:S01]  /*26750*/  LDC R19, c[0x0][0x278] ;  /* 0x00009e00ff137b82 */ /* 0x000e220000000800 */
[----:B------:R2:W-:Y:S01]  /*26760*/  STG.E.U16 desc[UR6][R6.64], R45 ;  /* 0x0000002d06007986 */ /* 0x0005e2000c101506 */
[----:B------:R-:W-:-:S06]  /*26770*/  IMAD R5, R0, 0xcd, RZ ;  /* 0x000000cd00057824 */ /* 0x000fcc00078e02ff */
[----:B------:R-:W0:Y:S01]  /*26780*/  LDC R0, c[0x0][0x278] ;  /* 0x00009e00ff007b82 */ /* 0x000e220000000800 */
[-C--:B------:R-:W-:Y:S01]  /*26790*/  LEA.HI.X.SX32 R3, R103, R27.reuse, 0x1, P3 ;  /* 0x0000001b67037211 */ /* 0x080fe200018f0eff */
[----:B------:R1:W-:Y:S01]  /*267a0*/  STG.E.U16 desc[UR6][R12.64], R33 ;  /* 0x000000210c007986 */ /* 0x0003e2000c101506 */
[-C--:B------:R-:W-:Y:S02]  /*267b0*/  IADD3 R4, P5, R15, R26.reuse, RZ ;  /* 0x0000001a0f047210 */ /* 0x080fe40007fbe0ff */
[----:B--2---:R-:W-:Y:S01]  /*267c0*/  IADD3 R6, P6, R25, R26, RZ ;  /* 0x0000001a19067210 */ /* 0x004fe20007fde0ff */
[----:B------:R2:W-:Y:S02]  /*267d0*/  STG.E.U16 desc[UR6][R2.64], R46 ;  /* 0x0000002e02007986 */ /* 0x0005e4000c101506 */
[----:B------:R-:W0:Y:S01]  /*267e0*/  LDC R25, c[0x0][0x278] ;  /* 0x00009e00ff197b82 */ /* 0x000e220000000800 */
[----:B------:R-:W-:Y:S01]  /*267f0*/  LEA.HI.X.SX32 R5, R5, R27, 0x1, P5 ;  /* 0x0000001b05057211 */ /* 0x000fe200028f0eff */
[----:B-1----:R-:W-:Y:S01]  /*26800*/  IMAD R13, R16, 0x19e, RZ ;  /* 0x0000019e100d7824 */ /* 0x002fe200078e02ff */
[----:B------:R-:W-:-:S05]  /*26810*/  PRMT R12, R46, 0x7632, R12 ;  /* 0x000076322e0c7816 */ /* 0x000fca000000000c */
[----:B------:R-:W1:Y:S01]  /*26820*/  LDC R15, c[0x0][0x278] ;  /* 0x00009e00ff0f7b82 */ /* 0x000e620000000800 */
[-C--:B------:R-:W-:Y:S01]  /*26830*/  LEA.HI.X.SX32 R7, R189, R27.reuse, 0x1, P6 ;  /* 0x0000001bbd077211 */ /* 0x080fe200030f0eff */
[----:B--2---:R-:W-:Y:S01]  /*26840*/  IMAD R3, R14, 0xcf, RZ ;  /* 0x000000cf0e037824 */ /* 0x004fe200078e02ff */
[----:B------:R-:W-:Y:S01]  /*26850*/  IADD3 R2, P5, R13, R26, RZ ;  /* 0x0000001a0d027210 */ /* 0x000fe20007fbe0ff */
[----:B---3--:R-:W-:Y:S01]  /*26860*/  IMAD R17, R17, 0x1a2, RZ ;  /* 0x000001a211117824 */ /* 0x008fe200078e02ff */
[----:B------:R-:W-:Y:S03]  /*26870*/  STG.E.U16 desc[UR6][R4.64], R12 ;  /* 0x0000000c04007986 */ /* 0x000fe6000c101506 */
[----:B------:R-:W2:Y:S01]  /*26880*/  LDC R16, c[0x0][0x278] ;  /* 0x00009e00ff107b82 */ /* 0x000ea20000000800 */
[----:B------:R3:W-:Y:S01]  /*26890*/  STG.E.U16 desc[UR6][R6.64], R47 ;  /* 0x0000002f06007986 */ /* 0x0007e2000c101506 */
[----:B------:R-:W-:Y:S01]  /*268a0*/  LEA.HI.X.SX32 R3, R3, R27, 0x1, P5 ;  /* 0x0000001b03037211 */ /* 0x000fe200028f0eff */
[----:B----4-:R-:W-:-:S05]  /*268b0*/  IMAD R35, R18, 0x1a0, RZ ;  /* 0x000001a012237824 */ /* 0x010fca00078e02ff */
[----:B------:R-:W4:Y:S01]  /*268c0*/  LDC R32, c[0x0][0x278] ;  /* 0x00009e00ff207b82 */ /* 0x000f220000000800 */
[----:B---3--:R-:W-:-:S07]  /*268d0*/  IADD3 R6, P5, R17, R26, RZ ;  /* 0x0000001a11067210 */ /* 0x008fce0007fbe0ff */
[----:B------:R-:W3:Y:S01]  /*268e0*/  LDC R17, c[0x0][0x278] ;  /* 0x00009e00ff117b82 */ /* 0x000ee20000000800 */
[----:B------:R-:W-:-:S07]  /*268f0*/  IADD3 R4, P3, R35, R26, RZ ;  /* 0x0000001a23047210 */ /* 0x000fce0007f7e0ff */
[----:B------:R-:W3:Y:S01]  /*26900*/  LDC R33, c[0x0][0x278] ;  /* 0x00009e00ff217b82 */ /* 0x000ee20000000800 */
[----:B0-----:R-:W-:Y:S02]  /*26910*/  IMAD R7, R0, 0xd1, RZ ;  /* 0x000000d100077824 */ /* 0x001fe400078e02ff */
[----:B------:R-:W-:Y:S01]  /*26920*/  IMAD R19, R19, 0x1a4, RZ ;  /* 0x000001a413137824 */ /* 0x000fe200078e02ff */
[----:B------:R-:W-:Y:S02]  /*26930*/  PRMT R34, R47, 0x7632, R34 ;  /* 0x000076322f227816 */ /* 0x000fe40000000022 */
[-C--:B------:R-:W-:Y:S02]  /*26940*/  LEA.HI.X.SX32 R5, R105, R27.reuse, 0x1, P3 ;  /* 0x0000001b69057211 */ /* 0x080fe400018f0eff */
[----:B------:R-:W0:Y:S01]  /*26950*/  LDC R18, c[0x0][0x278] ;  /* 0x00009e00ff127b82 */ /* 0x000e220000000800 */
[----:B------:R-:W-:Y:S01]  /*26960*/  LEA.HI.X.SX32 R7, R7, R27, 0x1, P5 ;  /* 0x0000001b07077211 */ /* 0x000fe200028f0eff */
[----:B------:R-:W-:Y:S01]  /*26970*/  IMAD R35, R25, 0x1a6, RZ ;  /* 0x000001a619237824 */ /* 0x000fe200078e02ff */
[----:B------:R-:W-:-:S02]  /*26980*/  PRMT R14, R48, 0x7632, R14 ;  /* 0x00007632300e7816 */ /* 0x000fc4000000000e */
[----:B------:R-:W-:Y:S01]  /*26990*/  IADD3 R12, P6, R19, R26, RZ ;  /* 0x0000001a130c7210 */ /* 0x000fe20007fde0ff */
[----:B------:R1:W-:Y:S02]  /*269a0*/  STG.E.U16 desc[UR6][R2.64], R34 ;  /* 0x0000002202007986 */ /* 0x0003e4000c101506 */
[----:B------:R-:W0:Y:S02]  /*269b0*/  LDC R0, c[0x0][0x278] ;  /* 0x00009e00ff007b82 */ /* 0x000e240000000800 */
[----:B------:R-:W-:Y:S06]  /*269c0*/  STG.E.U16 desc[UR6][R4.64], R48 ;  /* 0x0000003004007986 */ /* 0x000fec000c101506 */
[----:B------:R-:W0:Y:S01]  /*269d0*/  LDC R19, c[0x0][0x278] ;  /* 0x00009e00ff137b82 */ /* 0x000e220000000800 */
[----:B------:R2:W-:Y:S01]  /*269e0*/  STG.E.U16 desc[UR6][R6.64], R14 ;  /* 0x0000000e06007986 */ /* 0x0005e2000c101506 */
[----:B-1----:R-:W-:-:S06]  /*269f0*/  IMAD R3, R15, 0xd3, RZ ;  /* 0x000000d30f037824 */ /* 0x002fcc00078e02ff */
[----:B------:R-:W1:Y:S01]  /*26a00*/  LDC R25, c[0x0][0x278] ;  /* 0x00009e00ff197b82 */ /* 0x000e620000000800 */
[----:B------:R-:W-:Y:S01]  /*26a10*/  LEA.HI.X.SX32 R13, R133, R27, 0x1, P6 ;  /* 0x0000001b850d7211 */ /* 0x000fe200030f0eff */
[----:B--2---:R-:W-:-:S06]  /*26a20*/  IMAD R7, R16, 0xd5, RZ ;  /* 0x000000d510077824 */ /* 0x004fcc00078e02ff */
[----:B------:R-:W2:Y:S01]  /*26a30*/  LDC R15, c[0x0][0x278] ;  /* 0x00009e00ff0f7b82 */ /* 0x000ea20000000800 */
[----:B------:R-:W-:Y:S01]  /*26a40*/  IADD3 R2, P3, R35, R26, RZ ;  /* 0x0000001a23027210 */ /* 0x000fe20007f7e0ff */
[----:B----4-:R-:W-:Y:S02]  /*26a50*/  IMAD R45, R32, 0x1a8, RZ ;  /* 0x000001a8202d7824 */ /* 0x010fe400078e02ff */
[----:B---3--:R-:W-:-:S04]  /*26a60*/  IMAD R35, R17, 0x1ac, RZ ;  /* 0x000001ac11237824 */ /* 0x008fc800078e02ff */
[----:B------:R-:W3:Y:S01]  /*26a70*/  LDC R16, c[0x0][0x278] ;  /* 0x00009e00ff107b82 */ /* 0x000ee20000000800 */
[----:B------:R-:W-:Y:S01]  /*26a80*/  IMAD R33, R33, 0x1aa, RZ ;  /* 0x000001aa21217824 */ /* 0x000fe200078e02ff */
[----:B------:R4:W-:Y:S01]  /*26a90*/  STG.E.U16 desc[UR6][R12.64], R49 ;  /* 0x000000310c007986 */ /* 0x0009e2000c101506 */
[----:B------:R-:W-:-:S05]  /*26aa0*/  LEA.HI.X.SX32 R3, R3, R27, 0x1, P3 ;  /* 0x0000001b03037211 */ /* 0x000fca00018f0eff */
[----:B------:R-:W3:Y:S01]  /*26ab0*/  LDC R17, c[0x0][0x278] ;  /* 0x00009e00ff117b82 */ /* 0x000ee20000000800 */
[-C--:B------:R-:W-:Y:S02]  /*26ac0*/  IADD3 R4, P5, R45, R26.reuse, RZ ;  /* 0x0000001a2d047210 */ /* 0x080fe40007fbe0ff */
[----:B------:R-:W-:Y:S02]  /*26ad0*/  IADD3 R6, P6, R33, R26, RZ ;  /* 0x0000001a21067210 */ /* 0x000fe40007fde0ff */
[----:B----4-:R-:W-:-:S03]  /*26ae0*/  PRMT R49, R49, 0x7632, R49 ;  /* 0x0000763231317816 */ /* 0x010fc60000000031 */
[----:B------:R-:W4:Y:S01]  /*26af0*/  LDC R33, c[0x0][0x278] ;  /* 0x00009e00ff217b82 */ /* 0x000f220000000800 */
[----:B------:R-:W-:Y:S01]  /*26b00*/  LEA.HI.X.SX32 R5, R147, R27, 0x1, P5 ;  /* 0x0000001b93057211 */ /* 0x000fe200028f0eff */
[----:B------:R1:W-:Y:S01]  /*26b10*/  STG.E.U16 desc[UR6][R2.64], R49 ;  /* 0x0000003102007986 */ /* 0x0003e2000c101506 */
[----:B0-----:R-:W-:-:S05]  /*26b20*/  IMAD R45, R18, 0x1ae, RZ ;  /* 0x000001ae122d7824 */ /* 0x001fca00078e02ff */
[----:B------:R-:W0:Y:S01]  /*26b30*/  LDC R32, c[0x0][0x278] ;  /* 0x00009e00ff207b82 */ /* 0x000e220000000800 */
[----:B------:R-:W-:Y:S01]  /*26b40*/  LEA.HI.X.SX32 R7, R7, R27, 0x1, P6 ;  /* 0x0000001b07077211 */ /* 0x000fe200030f0eff */
[----:B------:R-:W-:Y:S01]  /*26b50*/  IMAD R13, R0, 0xd7, RZ ;  /* 0x000000d7000d7824 */ /* 0x000fe200078e02ff */
[----:B------:R-:W-:Y:S02]  /*26b60*/  PRMT R12, R50, 0x7632, R12 ;  /* 0x00007632320c7816 */ /* 0x000fe4000000000c */
[----:B-1----:R-:W-:-:S03]  /*26b70*/  IADD3 R2, P5, R35, R26, RZ ;  /* 0x0000001a23027210 */ /* 0x002fc60007fbe0ff */
[----:B------:R-:W1:Y:S01]  /*26b80*/  LDC R14, c[0x0][0x278] ;  /* 0x00009e00ff0e7b82 */ /* 0x000e620000000800 */
[----:B------:R-:W-:Y:S01]  /*26b90*/  IMAD R19, R19, 0x1b0, RZ ;  /* 0x000001b013137824 */ /* 0x000fe200078e02ff */
[----:B------:R-:W-:Y:S01]  /*26ba0*/  LEA.HI.X.SX32 R3, R135, R27, 0x1, P5 ;  /* 0x0000001b87037211 */ /* 0x000fe200028f0eff */
[----:B------:R-:W-:-:S05]  /*26bb0*/  IMAD R25, R25, 0x1b2, RZ ;  /* 0x000001b219197824 */ /* 0x000fca00078e02ff */
[----:B------:R-:W1:Y:S01]  /*26bc0*/  LDC R18, c[0x0][0x278] ;  /* 0x00009e00ff127b82 */ /* 0x000e620000000800 */
[----:B------:R3:W-:Y:S01]  /*26bd0*/  STG.E.U16 desc[UR6][R4.64], R50 ;  /* 0x0000003204007986 */ /* 0x0007e2000c101506 */
[----:B--2---:R-:W-:-:S03]  /*26be0*/  IMAD R15, R15, 0xd9, RZ ;  /* 0x000000d90f0f7824 */ /* 0x004fc600078e02ff */
[----:B------:R2:W-:Y:S03]  /*26bf0*/  STG.E.U16 desc[UR6][R6.64], R12 ;  /* 0x0000000c06007986 */ /* 0x0005e6000c101506 */
[----:B------:R-:W1:Y:S01]  /*26c00*/  LDC R0, c[0x0][0x278] ;  /* 0x00009e00ff007b82 */ /* 0x000e620000000800 */
[----:B------:R4:W-:Y:S01]  /*26c10*/  STG.E.U16 desc[UR6][R2.64], R51 ;  /* 0x0000003302007986 */ /* 0x0009e2000c101506 */
[----:B---3--:R-:W-:Y:S02]  /*26c20*/  IADD3 R4, P3, R45, R26, RZ ;  /* 0x0000001a2d047210 */ /* 0x008fe40007f7e0ff */
[----:B------:R-:W-:-:S04]  /*26c30*/  PRMT R44, R51, 0x7632, R44 ;  /* 0x00007632332c7816 */ /* 0x000fc8000000002c */
[----:B------:R-:W3:Y:S01]  /*26c40*/  LDC R34, c[0x0][0x278] ;  /* 0x00009e00ff227b82 */ /* 0x000ee20000000800 */
[-C--:B--2---:R-:W-:Y:S02]  /*26c50*/  IADD3 R6, P5, R19, R26.reuse, RZ ;  /* 0x0000001a13067210 */ /* 0x084fe40007fbe0ff */
[----:B------:R-:W-:Y:S01]  /*26c60*/  IADD3 R12, P6, R25, R26, RZ ;  /* 0x0000001a190c7210 */ /* 0x000fe20007fde0ff */
[----:B----4-:R-:W-:Y:S01]  /*26c70*/  IMAD R3, R16, 0x1b4, RZ ;  /* 0x000001b410037824 */ /* 0x010fe200078e02ff */
[----:B------:R-:W-:-:S03]  /*26c80*/  LEA.HI.X.SX32 R5, R13, R27, 0x1, P3 ;  /* 0x0000001b0d057211 */ /* 0x000fc600018f0eff */
[----:B------:R-:W2:Y:S01]  /*26c90*/  LDC R19, c[0x0][0x278] ;  /* 0x00009e00ff137b82 */ /* 0x000ea20000000800 */
[-C--:B------:R-:W-:Y:S01]  /*26ca0*/  LEA.HI.X.SX32 R7, R97, R27.reuse, 0x1, P5 ;  /* 0x0000001b61077211 */ /* 0x080fe200028f0eff */
[----:B------:R-:W-:Y:S01]  /*26cb0*/  IMAD R17, R17, 0x1b8, RZ ;  /* 0x000001b811117824 */ /* 0x000fe200078e02ff */
[----:B------:R-:W-:Y:S02]  /*26cc0*/  LEA.HI.X.SX32 R13, R15, R27, 0x1, P6 ;  /* 0x0000001b0f0d7211 */ /* 0x000fe400030f0eff */
[----:B------:R-:W-:-:S03]  /*26cd0*/  IADD3 R2, P5, R3, R26, RZ ;  /* 0x0000001a03027210 */ /* 0x000fc60007fbe0ff */
[----:B------:R-:W4:Y:S01]  /*26ce0*/  LDC R15, c[0x0][0x278] ;  /* 0x00009e00ff0f7b82 */ /* 0x000f220000000800 */
[----:B------:R-:W-:Y:S01]  /*26cf0*/  STG.E.U16 desc[UR6][R4.64], R44 ;  /* 0x0000002c04007986 */ /* 0x000fe2000c101506 */
[----:B------:R-:W-:Y:S01]  /*26d00*/  LEA.HI.X.SX32 R3, R191, R27, 0x1, P5 ;  /* 0x0000001bbf037211 */ /* 0x000fe200028f0eff */
[----:B------:R-:W-:Y:S01]  /*26d10*/  IMAD R33, R33, 0x1ba, RZ ;  /* 0x000001ba21217824 */ /* 0x000fe200078e02ff */
[----:B------:R-:W-:Y:S01]  /*26d20*/  PRMT R45, R40, 0x7632, R45 ;  /* 0x00007632282d7816 */ /* 0x000fe2000000002d */
[----:B------:R1:W-:Y:S03]  /*26d30*/  STG.E.U16 desc[UR6][R6.64], R40 ;  /* 0x0000002806007986 */ /* 0x0003e6000c101506 */
[----:B------:R-:W3:Y:S01]  /*26d40*/  LDC R16, c[0x0][0x278] ;  /* 0x00009e00ff107b82 */ /* 0x000ee20000000800 */
[----:B0-----:R-:W-:Y:S01]  /*26d50*/  IMAD R35, R32, 0x1b6, RZ ;  /* 0x000001b620237824 */ /* 0x001fe200078e02ff */
[----:B------:R0:W-:Y:S06]  /*26d60*/  STG.E.U16 desc[UR6][R12.64], R45 ;  /* 0x0000002d0c007986 */ /* 0x0001ec000c101506 */
[----:B------:R-:W3:Y:S01]  /*26d70*/  LDC R25, c[0x0][0x278] ;  /* 0x00009e00ff197b82 */ /* 0x000ee20000000800 */
[----:B-1----:R-:W-:Y:S01]  /*26d80*/  IADD3 R6, P5, R17, R26, RZ ;  /* 0x0000001a11067210 */ /* 0x002fe20007fbe0ff */
[----:B------:R-:W-:-:S06]  /*26d90*/  IMAD R5, R14, 0xdb, RZ ;  /* 0x000000db0e057824 */ /* 0x000fcc00078e02ff */
[----:B------:R-:W1:Y:S01]  /*26da0*/  LDC R17, c[0x0][0x278] ;  /* 0x00009e00ff117b82 */ /* 0x000e620000000800 */
[-C--:B0-----:R-:W-:Y:S01]  /*26db0*/  IADD3 R12, P6, R33, R26.reuse, RZ ;  /* 0x0000001a210c7210 */ /* 0x081fe20007fde0ff */
[----:B------:R-:W-:Y:S01]  /*26dc0*/  IMAD R33, R18, 0x1bc, RZ ;  /* 0x000001bc12217824 */ /* 0x000fe200078e02ff */
[----:B------:R-:W-:Y:S01]  /*26dd0*/  IADD3 R4, P3, R35, R26, RZ ;  /* 0x0000001a23047210 */ /* 0x000fe20007f7e0ff */
[----:B------:R-:W-:Y:S01]  /*26de0*/  IMAD R13, R0, 0xdd, RZ ;  /* 0x000000dd000d7824 */ /* 0x000fe200078e02ff */
[----:B------:R0:W-:Y:S03]  /*26df0*/  STG.E.U16 desc[UR6][R2.64], R41 ;  /* 0x0000002902007986 */ /* 0x0001e6000c101506 */
[----:B------:R-:W1:Y:S01]  /*26e00*/  LDC R18, c[0x0][0x278] ;  /* 0x00009e00ff127b82 */ /* 0x000e620000000800 */
[-C--:B------:R-:W-:Y:S02]  /*26e10*/  LEA.HI.X.SX32 R5, R5, R27.reuse, 0x1, P3 ;  /* 0x0000001b05057211 */ /* 0x080fe400018f0eff */
[-C--:B------:R-:W-:Y:S01]  /*26e20*/  LEA.HI.X.SX32 R7, R107, R27.reuse, 0x1, P5 ;  /* 0x0000001b6b077211 */ /* 0x080fe200028f0eff */
[----:B--2---:R-:W-:Y:S01]  /*26e30*/  IMAD R19, R19, 0x1be, RZ ;  /* 0x000001be13137824 */ /* 0x004fe200078e02ff */
[----:B------:R-:W-:-:S03]  /*26e40*/  LEA.HI.X.SX32 R13, R13, R27, 0x1, P6 ;  /* 0x0000001b0d0d7211 */ /* 0x000fc600030f0eff */
[----:B------:R-:W2:Y:S01]  /*26e50*/  LDC R0, c[0x0][0x278] ;  /* 0x00009e00ff007b82 */ /* 0x000ea20000000800 */
[----:B0-----:R-:W-:Y:S02]  /*26e60*/  PRMT R3, R41, 0x7632, R3 ;  /* 0x0000763229037816 */ /* 0x001fe40000000003 */
[----:B------:R-:W-:Y:S01]  /*26e70*/  PRMT R14, R42, 0x7632, R14 ;  /* 0x000076322a0e7816 */ /* 0x000fe2000000000e */
[----:B----4-:R-:W-:Y:S02]  /*26e80*/  IMAD R15, R15, 0xdf, RZ ;  /* 0x000000df0f0f7824 */ /* 0x010fe400078e02ff */
[----:B------:R3:W-:Y:S02]  /*26e90*/  STG.E.U16 desc[UR6][R4.64], R3 ;  /* 0x0000000304007986 */ /* 0x0007e4000c101506 */
[----:B------:R-:W0:Y:S02]  /*26ea0*/  LDC R32, c[0x0][0x278] ;  /* 0x00009e00ff207b82 */ /* 0x000e240000000800 */
[----:B------:R-:W-:Y:S01]  /*26eb0*/  STG.E.U16 desc[UR6][R6.64], R42 ;  /* 0x0000002a06007986 */ /* 0x000fe2000c101506 */
[----:B------:R-:W-:-:S03]  /*26ec0*/  IADD3 R2, P5, R33, R26, RZ ;  /* 0x0000001a21027210 */ /* 0x000fc60007fbe0ff */
[----:B------:R4:W-:Y:S01]  /*26ed0*/  STG.E.U16 desc[UR6][R12.64], R14 ;  /* 0x0000000e0c007986 */ /* 0x0009e2000c101506 */
[----:B---3--:R-:W-:Y:S01]  /*26ee0*/  IMAD R5, R34, 0x1c2, RZ ;  /* 0x000001c222057824 */ /* 0x008fe200078e02ff */
[-C--:B------:R-:W-:Y:S02]  /*26ef0*/  IADD3 R4, P3, R19, R26.reuse, RZ ;  /* 0x0000001a13047210 */ /* 0x080fe40007f7e0ff */
[-C--:B------:R-:W-:Y:S01]  /*26f00*/  LEA.HI.X.SX32 R3, R141, R27.reuse, 0x1, P5 ;  /* 0x0000001b8d037211 */ /* 0x080fe200028f0eff */
[----:B------:R-:W-:Y:S01]  /*26f10*/  IMAD R25, R25, 0x1c0, RZ ;  /* 0x000001c019197824 */ /* 0x000fe200078e02ff */
[----:B------:R-:W-:Y:S01]  /*26f20*/  PRMT R33, R43, 0x7632, R33 ;  /* 0x000076322b217816 */ /* 0x000fe20000000021 */
[----:B------:R-:W3:Y:S01]  /*26f30*/  LDC R19, c[0x0][0x278] ;  /* 0x00009e00ff137b82 */ /* 0x000ee20000000800 */
[----:B----4-:R-:W-:Y:S01]  /*26f40*/  IMAD R13, R16, 0xe1, RZ ;  /* 0x000000e1100d7824 */ /* 0x010fe200078e02ff */
[----:B------:R-:W-:Y:S02]  /*26f50*/  IADD3 R12, P6, R5, R26, RZ ;  /* 0x0000001a050c7210 */ /* 0x000fe40007fde0ff */
[----:B------:R-:W-:-:S04]  /*26f60*/  LEA.HI.X.SX32 R5, R15, R27, 0x1, P3 ;  /* 0x0000001b0f057211 */ /* 0x000fc800018f0eff */
[----:B------:R-:W4:Y:S01]  /*26f70*/  LDC R16, c[0x0][0x278] ;  /* 0x00009e00ff107b82 */ /* 0x000f220000000800 */
[----:B-1----:R-:W-:Y:S01]  /*26f80*/  IMAD R15, R17, 0x1c4, RZ ;  /* 0x000001c4110f7824 */ /* 0x002fe200078e02ff */
[----:B------:R1:W-:Y:S06]  /*26f90*/  STG.E.U16 desc[UR6][R2.64], R43 ;  /* 0x0000002b02007986 */ /* 0x0003ec000c101506 */
[----:B------:R-:W3:Y:S08]  /*26fa0*/  LDC R14, c[0x0][0x278] ;  /* 0x00009e00ff0e7b82 */ /* 0x000ef00000000800 */
[----:B------:R-:W4:Y:S01]  /*26fb0*/  LDC R17, c[0x0][0x278] ;  /* 0x00009e00ff117b82 */ /* 0x000f220000000800 */
[----:B-1----:R-:W-:Y:S01]  /*26fc0*/  IMAD R3, R18, 0x1c6, RZ ;  /* 0x000001c612037824 */ /* 0x002fe200078e02ff */
[----:B------:R-:W-:Y:S01]  /*26fd0*/  IADD3 R6, P5, R25, R26, RZ ;  /* 0x0000001a19067210 */ /* 0x000fe20007fbe0ff */
[----:B------:R2:W-:Y:S05]  /*26fe0*/  STG.E.U16 desc[UR6][R4.64], R33 ;  /* 0x0000002104007986 */ /* 0x0005ea000c101506 */
[----:B------:R-:W1:Y:S01]  /*26ff0*/  LDC R18, c[0x0][0x278] ;  /* 0x00009e00ff127b82 */ /* 0x000e620000000800 */
[-C--:B------:R-:W-:Y:S01]  /*27000*/  LEA.HI.X.SX32 R7, R137, R27.reuse, 0x1, P5 ;  /* 0x0000001b89077211 */ /* 0x080fe200028f0eff */
[----:B0-----:R-:W-:Y:S01]  /*27010*/  IMAD R25, R32, 0x1c8, RZ ;  /* 0x000001c820197824 */ /* 0x001fe200078e02ff */
[----:B------:R-:W-:Y:S01]  /*27020*/  LEA.HI.X.SX32 R13, R13, R27, 0x1, P6 ;  /* 0x0000001b0d0d7211 */ /* 0x000fe200030f0eff */
[----:B--2---:R-:W-:Y:S01]  /*27030*/  IMAD R5, R0, 0xe3, RZ ;  /* 0x000000e300057824 */ /* 0x004fe200078e02ff */
[----:B------:R-:W-:-:S03]  /*27040*/  PRMT R34, R28, 0x7632, R34 ;  /* 0x000076321c227816 */ /* 0x000fc60000000022 */
[----:B------:R-:W0:Y:S01]  /*27050*/  LDC R0, c[0x0][0x278] ;  /* 0x00009e00ff007b82 */ /* 0x000e220000000800 */
[-C--:B------:R-:W-:Y:S01]  /*27060*/  IADD3 R2, P3, R15, R26.reuse, RZ ;  /* 0x0000001a0f027210 */ /* 0x080fe20007f7e0ff */
[----:B------:R2:W-:Y:S01]  /*27070*/  STG.E.U16 desc[UR6][R6.64], R28 ;  /* 0x0000001c06007986 */ /* 0x0005e2000c101506 */
[-C--:B------:R-:W-:Y:S02]  /*27080*/  IADD3 R4, P5, R3, R26.reuse, RZ ;  /* 0x0000001a03047210 */ /* 0x080fe40007fbe0ff */
[-C--:B------:R-:W-:Y:S01]  /*27090*/  LEA.HI.X.SX32 R3, R193, R27.reuse, 0x1, P3 ;  /* 0x0000001bc1037211 */ /* 0x080fe200018f0eff */
[----:B------:R3:W-:Y:S01]  /*270a0*/  STG.E.U16 desc[UR6][R12.64], R34 ;  /* 0x000000220c007986 */ /* 0x0007e2000c101506 */
[----:B------:R-:W-:Y:S01]  /*270b0*/  LEA.HI.X.SX32 R5, R5, R27, 0x1, P5 ;  /* 0x0000001b05057211 */ /* 0x000fe200028f0eff */
[----:B----4-:R-:W-:Y:S01]  /*270c0*/  IMAD R17, R17, 0x1ce, RZ ;  /* 0x000001ce11117824 */ /* 0x010fe200078e02ff */
[----:B------:R-:W4:Y:S01]  /*270d0*/  LDC R15, c[0x0][0x278] ;  /* 0x00009e00ff0f7b82 */ /* 0x000f220000000800 */
[----:B------:R1:W-:Y:S01]  /*270e0*/  STG.E.U16 desc[UR6][R2.64], R29 ;  /* 0x0000001d02007986 */ /* 0x0003e2000c101506 */
[----:B--2---:R-:W-:-:S06]  /*270f0*/  IADD3 R6, P6, R25, R26, RZ ;  /* 0x0000001a19067210 */ /* 0x004fcc0007fde0ff */
[----:B------:R-:W2:Y:S01]  /*27100*/  LDC R25, c[0x0][0x278] ;  /* 0x00009e00ff197b82 */ /* 0x000ea20000000800 */
[----:B---3--:R-:W-:Y:S01]  /*27110*/  IMAD R13, R16, 0x1ca, RZ ;  /* 0x000001ca100d7824 */ /* 0x008fe200078e02ff */
[----:B------:R-:W-:Y:S02]  /*27120*/  PRMT R12, R29, 0x7632, R12 ;  /* 0x000076321d0c7816 */ /* 0x000fe4000000000c */
[-C--:B------:R-:W-:Y:S01]  /*27130*/  LEA.HI.X.SX32 R7, R151, R27.reuse, 0x1, P6 ;  /* 0x0000001b97077211 */ /* 0x080fe200030f0eff */
[----:B-1----:R-:W-:Y:S01]  /*27140*/  IMAD R3, R14, 0xe5, RZ ;  /* 0x000000e50e037824 */ /* 0x002fe200078e02ff */
[----:B------:R-:W-:Y:S01]  /*27150*/  IADD3 R2, P5, R13, R26, RZ ;  /* 0x0000001a0d027210 */ /* 0x000fe20007fbe0ff */
[----:B------:R-:W-:Y:S01]  /*27160*/  STG.E.U16 desc[UR6][R4.64], R12 ;  /* 0x0000000c04007986 */ /* 0x000fe2000c101506 */
[----:B------:R-:W1:Y:S01]  /*27170*/  LDC R28, c[0x0][0x278] ;  /* 0x00009e00ff1c7b82 */ /* 0x000e620000000800 */
[----:B------:R-:W-:Y:S01]  /*27180*/  IMAD R19, R19, 0x1cc, RZ ;  /* 0x000001cc13137824 */ /* 0x000fe200078e02ff */
[----:B------:R-:W-:Y:S01]  /*27190*/  LEA.HI.X.SX32 R3, R3, R27, 0x1, P5 ;  /* 0x0000001b03037211 */ /* 0x000fe200028f0eff */
[----:B------:R3:W-:Y:S01]  /*271a0*/  STG.E.U16 desc[UR6][R6.64], R30 ;  /* 0x0000001e06007986 */ /* 0x0007e2000c101506 */
[----:B------:R-:W-:-:S04]  /*271b0*/  IMAD R13, R18, 0x1d0, RZ ;  /* 0x000001d0120d7824 */ /* 0x000fc800078e02ff */
[----:B------:R-:W1:Y:S01]  /*271c0*/  LDC R32, c[0x0][0x278] ;  /* 0x00009e00ff207b82 */ /* 0x000e620000000800 */
[----:B---3--:R-:W-:-:S07]  /*271d0*/  IADD3 R6, P5, R17, R26, RZ ;  /* 0x0000001a11067210 */ /* 0x008fce0007fbe0ff */
[----:B------:R-:W3:Y:S01]  /*271e0*/  LDC R16, c[0x0][0x278] ;  /* 0x00009e00ff107b82 */ /* 0x000ee20000000800 */
[----:B------:R-:W-:Y:S01]  /*271f0*/  IADD3 R4, P3, R19, R26, RZ ;  /* 0x0000001a13047210 */ /* 0x000fe20007f7e0ff */
[----:B0-----:R-:W-:-:S06]  /*27200*/  IMAD R7, R0, 0xe7, RZ ;  /* 0x000000e700077824 */ /* 0x001fcc00078e02ff */
[----:B------:R-:W0:Y:S01]  /*27210*/  LDC R17, c[0x0][0x278] ;  /* 0x00009e00ff117b82 */ /* 0x000e220000000800 */
[----:B------:R-:W-:Y:S02]  /*27220*/  IADD3 R12, P6, R13, R26, RZ ;  /* 0x0000001a0d0c7210 */ /* 0x000fe40007fde0ff */
[----:B------:R-:W-:Y:S02]  /*27230*/  PRMT R33, R30, 0x7632, R33 ;  /* 0x000076321e217816 */ /* 0x000fe40000000021 */
[-C--:B------:R-:W-:Y:S02]  /*27240*/  LEA.HI.X.SX32 R5, R149, R27.reuse, 0x1, P3 ;  /* 0x0000001b95057211 */ /* 0x080fe400018f0eff */
[-C--:B------:R-:W-:Y:S01]  /*27250*/  LEA.HI.X.SX32 R7, R7, R27.reuse, 0x1, P5 ;  /* 0x0000001b07077211 */ /* 0x080fe200028f0eff */
[----:B------:R-:W3:Y:S01]  /*27260*/  LDC R19, c[0x0][0x278] ;  /* 0x00009e00ff137b82 */ /* 0x000ee20000000800 */
[----:B------:R-:W-:Y:S02]  /*27270*/  PRMT R14, R31, 0x7632, R14 ;  /* 0x000076321f0e7816 */ /* 0x000fe4000000000e */
[----:B------:R-:W-:Y:S01]  /*27280*/  LEA.HI.X.SX32 R13, R195, R27, 0x1, P6 ;  /* 0x0000001bc30d7211 */ /* 0x000fe200030f0eff */
[----:B------:R4:W-:Y:S04]  /*27290*/  STG.E.U16 desc[UR6][R2.64], R33 ;  /* 0x0000002102007986 */ /* 0x0009e8000c101506 */
[----:B------:R-:W3:Y:S01]  /*272a0*/  LDC R18, c[0x0][0x278] ;  /* 0x00009e00ff127b82 */ /* 0x000ee20000000800 */
[----:B------:R-:W-:Y:S01]  /*272b0*/  STG.E.U16 desc[UR6][R4.64], R31 ;  /* 0x0000001f04007986 */ /* 0x000fe2000c101506 */
[----:B--2---:R-:W-:-:S03]  /*272c0*/  IMAD R29, R25, 0x1d2, RZ ;  /* 0x000001d2191d7824 */ /* 0x004fc600078e02ff */
[----:B------:R-:W-:Y:S03]  /*272d0*/  STG.E.U16 desc[UR6][R6.64], R14 ;  /* 0x0000000e06007986 */ /* 0x000fe6000c101506 */
[----:B------:R-:W2:Y:S01]  /*272e0*/  LDC R0, c[0x0][0x278] ;  /* 0x00009e00ff007b82 */ /* 0x000ea20000000800 */
[----:B------:R1:W-:Y:S01]  /*272f0*/  STG.E.U16 desc[UR6][R12.64], R20 ;  /* 0x000000140c007986 */ /* 0x0003e2000c101506 */
[----:B----4-:R-:W-:Y:S01]  /*27300*/  IMAD R3, R15, 0xe9, RZ ;  /* 0x000000e90f037824 */ /* 0x010fe200078e02ff */
[----:B------:R-:W-:-:S05]  /*27310*/  IADD3 R2, P3, R29, R26, RZ ;  /* 0x0000001a1d027210 */ /* 0x000fca0007f7e0ff */
[----:B------:R-:W4:Y:S01]  /*27320*/  LDC R25, c[0x0][0x278] ;  /* 0x00009e00ff197b82 */ /* 0x000f220000000800 */
[----:B-1----:R-:W-:-:S07]  /*27330*/  PRMT R12, R20, 0x7632, R12 ;  /* 0x00007632140c7816 */ /* 0x002fce000000000c */
[----:B------:R-:W1:Y:S01]  /*27340*/  LDC R20, c[0x0][0x278] ;  /* 0x00009e00ff147b82 */ /* 0x000e620000000800 */
[----:B------:R-:W-:Y:S02]  /*27350*/  IMAD R33, R28, 0x1d4, RZ ;  /* 0x000001d41c217824 */ /* 0x000fe400078e02ff */
[----:B0-----:R-:W-:Y:S02]  /*27360*/  IMAD R31, R17, 0x1d8, RZ ;  /* 0x000001d8111f7824 */ /* 0x001fe400078e02ff */
[----:B------:R-:W-:-:S03]  /*27370*/  IMAD R35, R32, 0x1d6, RZ ;  /* 0x000001d620237824 */ /* 0x000fc600078e02ff */
[----:B------:R-:W0:Y:S01]  /*27380*/  LDC R15, c[0x0][0x278] ;  /* 0x00009e00ff0f7b82 */ /* 0x000e220000000800 */
[----:B------:R-:W-:Y:S01]  /*27390*/  LEA.HI.X.SX32 R3, R3, R27, 0x1, P3 ;  /* 0x0000001b03037211 */ /* 0x000fe200018f0eff */
[----:B---3--:R-:W-:Y:S01]  /*273a0*/  IMAD R7, R16, 0xeb, RZ ;  /* 0x000000eb10077824 */ /* 0x008fe200078e02ff */
[----:B------:R-:W-:-:S05]  /*273b0*/  IADD3 R4, P5, R33, R26, RZ ;  /* 0x0000001a21047210 */ /* 0x000fca0007fbe0ff */
[----:B------:R-:W3:Y:S01]  /*273c0*/  LDC R17, c[0x0][0x278] ;  /* 0x00009e00ff117b82 */ /* 0x000ee20000000800 */
[----:B------:R-:W-:Y:S01]  /*273d0*/  IADD3 R6, P6, R35, R26, RZ ;  /* 0x0000001a23067210 */ /* 0x000fe20007fde0ff */
[----:B------:R2:W-:Y:S01]  /*273e0*/  STG.E.U16 desc[UR6][R2.64], R12 ;  /* 0x0000000c02007986 */ /* 0x0005e2000c101506 */
[----:B------:R-:W-:-:S05]  /*273f0*/  LEA.HI.X.SX32 R5, R139, R27, 0x1, P5 ;  /* 0x0000001b8b057211 */ /* 0x000fca00028f0eff */
[----:B------:R-:W3:Y:S01]  /*27400*/  LDC R28, c[0x0][0x278] ;  /* 0x00009e00ff1c7b82 */ /* 0x000ee20000000800 */
[----:B------:R-:W-:Y:S01]  /*27410*/  LEA.HI.X.SX32 R7, R7, R27, 0x1, P6 ;  /* 0x0000001b07077211 */ /* 0x000fe200030f0eff */
[----:B------:R-:W-:Y:S01]  /*27420*/  IMAD R19, R19, 0x1dc, RZ ;  /* 0x000001dc13137824 */ /* 0x000fe200078e02ff */
[----:B------:R-:W-:-:S05]  /*27430*/  PRMT R30, R21, 0x7632, R30 ;  /* 0x00007632151e7816 */ /* 0x000fca000000001e */
[----:B------:R-:W3:Y:S01]  /*27440*/  LDC R16, c[0x0][0x278] ;  /* 0x00009e00ff107b82 */ /* 0x000ee20000000800 */
[----:B--2---:R-:W-:Y:S01]  /*27450*/  IADD3 R2, P5, R31, R26, RZ ;  /* 0x0000001a1f027210 */ /* 0x004fe20007fbe0ff */
[----:B------:R-:W-:-:S06]  /*27460*/  IMAD R33, R18, 0x1da, RZ ;  /* 0x000001da12217824 */ /* 0x000fcc00078e02ff */
[----:B------:R-:W2:Y:S01]  /*27470*/  LDC R29, c[0x0][0x278] ;  /* 0x00009e00ff1d7b82 */ /* 0x000ea20000000800 */
[----:B------:R-:W-:Y:S01]  /*27480*/  LEA.HI.X.SX32 R3, R145, R27, 0x1, P5 ;  /* 0x0000001b91037211 */ /* 0x000fe200028f0eff */
[----:B------:R1:W-:Y:S06]  /*27490*/  STG.E.U16 desc[UR6][R4.64], R21 ;  /* 0x0000001504007986 */ /* 0x0003ec000c101506 */
[----:B------:R-:W2:Y:S01]  /*274a0*/  LDC R14, c[0x0][0x278] ;  /* 0x00009e00ff0e7b82 */ /* 0x000ea20000000800 */
[----:B------:R0:W-:Y:S01]  /*274b0*/  STG.E.U16 desc[UR6][R6.64], R30 ;  /* 0x0000001e06007986 */ /* 0x0001e2000c101506 */
[----:B------:R-:W-:Y:S01]  /*274c0*/  IMAD R13, R0, 0xed, RZ ;  /* 0x000000ed000d7824 */ /* 0x000fe200078e02ff */
[----:B------:R-:W-:Y:S01]  /*274d0*/  PRMT R18, R22, 0x7632, R18 ;  /* 0x0000763216127816 */ /* 0x000fe20000000012 */
[----:B----4-:R-:W-:Y:S01]  /*274e0*/  IMAD R25, R25, 0x1de, RZ ;  /* 0x000001de19197824 */ /* 0x010fe200078e02ff */
[----:B------:R4:W-:Y:S01]  /*274f0*/  STG.E.U16 desc[UR6][R2.64], R22 ;  /* 0x0000001602007986 */ /* 0x0009e2000c101506 */
[----:B-1----:R-:W-:-:S02]  /*27500*/  IADD3 R4, P3, R33, R26, RZ ;  /* 0x0000001a21047210 */ /* 0x002fc40007f7e0ff */
[----:B------:R-:W1:Y:S01]  /*27510*/  LDC R21, c[0x0][0x278] ;  /* 0x00009e00ff157b82 */ /* 0x000e620000000800 */
[----:B0-----:R-:W-:Y:S01]  /*27520*/  IADD3 R6, P5, R19, R26, RZ ;  /* 0x0000001a13067210 */ /* 0x001fe20007fbe0ff */
[----:B------:R-:W-:-:S06]  /*27530*/  IMAD R19, R20, 0x1e0, RZ ;  /* 0x000001e014137824 */ /* 0x000fcc00078e02ff */
[----:B------:R-:W0:Y:S01]  /*27540*/  LDC R20, c[0x0][0x278] ;  /* 0x00009e00ff147b82 */ /* 0x000e220000000800 */
[-C--:B------:R-:W-:Y:S01]  /*27550*/  LEA.HI.X.SX32 R5, R13, R27.reuse, 0x1, P3 ;  /* 0x0000001b0d057211 */ /* 0x080fe200018f0eff */
[----:B------:R-:W-:Y:S01]  /*27560*/  IMAD R15, R15, 0xef, RZ ;  /* 0x000000ef0f0f7824 */ /* 0x000fe200078e02ff */
[----:B------:R-:W-:-:S05]  /*27570*/  LEA.HI.X.SX32 R7, R85, R27, 0x1, P5 ;  /* 0x0000001b55077211 */ /* 0x000fca00028f0eff */
[----:B----4-:R-:W4:Y:S01]  /*27580*/  LDC R22, c[0x0][0x278] ;  /* 0x00009e00ff167b82 */ /* 0x010f220000000800 */
[-C--:B------:R-:W-:Y:S01]  /*27590*/  IADD3 R12, P6, R25, R26.reuse, RZ ;  /* 0x0000001a190c7210 */ /* 0x080fe20007fde0ff */
[----:B---3--:R-:W-:Y:S01]  /*275a0*/  IMAD R17, R17, 0x1e6, RZ ;  /* 0x000001e611117824 */ /* 0x008fe200078e02ff */
[----:B------:R3:W-:Y:S05]  /*275b0*/  STG.E.U16 desc[UR6][R4.64], R18 ;  /* 0x0000001204007986 */ /* 0x0007ea000c101506 */
[----:B------:R-:W4:Y:S01]  /*275c0*/  LDC R0, c[0x0][0x278] ;  /* 0x00009e00ff007b82 */ /* 0x000f220000000800 */
[-C--:B------:R-:W-:Y:S01]  /*275d0*/  LEA.HI.X.SX32 R13, R15, R27.reuse, 0x1, P6 ;  /* 0x0000001b0f0d7211 */ /* 0x080fe200030f0eff */
[----:B------:R1:W-:Y:S01]  /*275e0*/  STG.E.U16 desc[UR6][R6.64], R23 ;  /* 0x0000001706007986 */ /* 0x0003e2000c101506 */
[----:B------:R-:W-:Y:S01]  /*275f0*/  PRMT R25, R23, 0x7632, R25 ;  /* 0x0000763217197816 */ /* 0x000fe20000000019 */
[----:B------:R-:W-:Y:S01]  /*27600*/  IMAD R3, R28, 0x1e2, RZ ;  /* 0x000001e21c037824 */ /* 0x000fe200078e02ff */
[-C--:B------:R-:W-:Y:S01]  /*27610*/  IADD3 R2, P5, R19, R26.reuse, RZ ;  /* 0x0000001a13027210 */ /* 0x080fe20007fbe0ff */
[----:B---3--:R-:W-:Y:S01]  /*27620*/  IMAD R5, R16, 0xf3, RZ ;  /* 0x000000f310057824 */ /* 0x008fe200078e02ff */
[----:B------:R-:W-:Y:S01]  /*27630*/  IADD3 R16, P6, R17, R26, RZ ;  /* 0x0000001a11107210 */ /* 0x000fe20007fde0ff */
[----:B--2---:R-:W-:Y:S01]  /*27640*/  IMAD R29, R29, 0x1e4, RZ ;  /* 0x000001e41d1d7824 */ /* 0x004fe200078e02ff */
[----:B------:R2:W-:Y:S01]  /*27650*/  STG.E.U16 desc[UR6][R12.64], R25 ;  /* 0x000000190c007986 */ /* 0x0005e2000c101506 */
[----:B------:R-:W-:Y:S01]  /*27660*/  IMAD R15, R14, 0xf1, RZ ;  /* 0x000000f10e0f7824 */ /* 0x000fe200078e02ff */
[----:B------:R-:W3:Y:S01]  /*27670*/  LDC R18, c[0x0][0x278] ;  /* 0x00009e00ff127b82 */ /* 0x000ee20000000800 */
[----:B------:R-:W-:-:S02]  /*27680*/  LEA.HI.X.SX32 R17, R5, R27, 0x1, P6 ;  /* 0x0000001b05117211 */ /* 0x000fc400030f0eff */
[----:B------:R-:W3:Y:S05]  /*27690*/  LDS.128 R4, [R24] ;  /* 0x0000000018047984 */ /* 0x000eea0000000c00 */
[----:B-1----:R-:W1:Y:S01]  /*276a0*/  LDC R23, c[0x0][0x278] ;  /* 0x00009e00ff177b82 */ /* 0x002e620000000800 */
[----:B--2---:R-:W-:Y:S02]  /*276b0*/  IADD3 R12, P3, R3, R26, RZ ;  /* 0x0000001a030c7210 */ /* 0x004fe40007f7e0ff */
[----:B------:R-:W-:-:S05]  /*276c0*/  LEA.HI.X.SX32 R3, R155, R27, 0x1, P5 ;  /* 0x0000001b9b037211 */ /* 0x000fca00028f0eff */
[----:B------:R-:W2:Y:S01]  /*276d0*/  LDC R25, c[0x0][0x278] ;  /* 0x00009e00ff197b82 */ /* 0x000ea20000000800 */
[----:B------:R-:W-:Y:S01]  /*276e0*/  IADD3 R14, P5, R29, R26, RZ ;  /* 0x0000001a1d0e7210 */ /* 0x000fe20007fbe0ff */
[----:B------:R0:W-:Y:S01]  /*276f0*/  STG.E.U16 desc[UR6][R2.64], R36 ;  /* 0x0000002402007986 */ /* 0x0001e2000c101506 */
[----:B------:R-:W-:-:S05]  /*27700*/  LEA.HI.X.SX32 R13, R15, R27, 0x1, P3 ;  /* 0x0000001b0f0d7211 */ /* 0x000fca00018f0eff */
[----:B------:R-:W3:Y:S01]  /*27710*/  LDC R19, c[0x0][0x278] ;  /* 0x00009e00ff137b82 */ /* 0x000ee20000000800 */
[----:B------:R-:W-:Y:S02]  /*27720*/  PRMT R28, R36, 0x7632, R28 ;  /* 0x00007632241c7816 */ /* 0x000fe4000000001c */
[----:B------:R-:W-:Y:S01]  /*27730*/  LEA.HI.X.SX32 R15, R197, R27, 0x1, P5 ;  /* 0x0000001bc50f7211 */ /* 0x000fe200028f0eff */
[----:B0-----:R-:W-:Y:S01]  /*27740*/  IMAD R29, R20, 0x1ea, RZ ;  /* 0x000001ea141d7824 */ /* 0x001fe200078e02ff */
[----:B------:R-:W-:Y:S01]  /*27750*/  PRMT R30, R37, 0x7632, R30 ;  /* 0x00007632251e7816 */ /* 0x000fe2000000001e */
[----:B------:R-:W-:Y:S02]  /*27760*/  IMAD R3, R21, 0x1e8, RZ ;  /* 0x000001e815037824 */ /* 0x000fe400078e02ff */
[----:B------:R-:W0:Y:S01]  /*27770*/  LDC R21, c[0x0][0x278] ;  /* 0x00009e00ff157b82 */ /* 0x000e220000000800 */
[----:B----4-:R-:W-:Y:S01]  /*27780*/  IMAD R31, R22, 0x1ec, RZ ;  /* 0x000001ec161f7824 */ /* 0x010fe200078e02ff */
[----:B------:R4:W-:Y:S01]  /*27790*/  STG.E.U16 desc[UR6][R12.64], R28 ;  /* 0x0000001c0c007986 */ /* 0x0009e2000c101506 */
[----:B------:R-:W-:-:S03]  /*277a0*/  IADD3 R2, P3, R3, R26, RZ ;  /* 0x0000001a03027210 */ /* 0x000fc60007f7e0ff */
[----:B------:R1:W-:Y:S02]  /*277b0*/  STG.E.U16 desc[UR6][R14.64], R37 ;  /* 0x000000250e007986 */ /* 0x0003e4000c101506 */
[----:B------:R-:W0:Y:S02]  /*277c0*/  LDC R22, c[0x0][0x278] ;  /* 0x00009e00ff167b82 */ /* 0x000e240000000800 */
[----:B------:R1:W-:Y:S01]  /*277d0*/  STG.E.U16 desc[UR6][R16.64], R30 ;  /* 0x0000001e10007986 */ /* 0x0003e2000c101506 */
[----:B----4-:R-:W-:Y:S01]  /*277e0*/  IMAD R13, R0, 0xf5, RZ ;  /* 0x000000f5000d7824 */ /* 0x010fe200078e02ff */
[----:B------:R-:W-:-:S04]  /*277f0*/  IADD3 R12, P5, R29, R26, RZ ;  /* 0x0000001a1d0c7210 */ /* 0x000fc80007fbe0ff */
[----:B------:R-:W4:Y:S01]  /*27800*/  LDC R0, c[0x0][0x278] ;  /* 0x00009e00ff007b82 */ /* 0x000f220000000800 */
[----:B-1----:R-:W-:Y:S02]  /*27810*/  IADD3 R14, P6, R31, R26, RZ ;  /* 0x0000001a1f0e7210 */ /* 0x002fe40007fde0ff */
[----:B------:R-:W-:-:S05]  /*27820*/  LEA.HI.X.SX32 R3, R109, R27, 0x1, P3 ;  /* 0x0000001b6d037211 */ /* 0x000fca00018f0eff */
[----:B------:R-:W1:Y:S01]  /*27830*/  LDC R16, c[0x0][0x278] ;  /* 0x00009e00ff107b82 */ /* 0x000e620000000800 */
[-C--:B------:R-:W-:Y:S01]  /*27840*/  LEA.HI.X.SX32 R13, R13, R27.reuse, 0x1, P5 ;  /* 0x0000001b0d0d7211 */ /* 0x080fe200028f0eff */
[----:B------:R-:W-:Y:S01]  /*27850*/  IMAD R17, R23, 0x1ee, RZ ;  /* 0x000001ee17117824 */ /* 0x000fe200078e02ff */
[----:B------:R-:W-:Y:S02]  /*27860*/  PRMT R28, R38, 0x7632, R28 ;  /* 0x00007632261c7816 */ /* 0x000fe4000000001c */
[----:B------:R-:W-:-:S03]  /*27870*/  LEA.HI.X.SX32 R15, R87, R27, 0x1, P6 ;  /* 0x0000001b570f7211 */ /* 0x000fc600030f0eff */
[----:B------:R-:W4:Y:S01]  /*27880*/  LDC R24, c[0x0][0x278] ;  /* 0x00009e00ff187b82 */ /* 0x000f220000000800 */
[----:B------:R3:W-:Y:S01]  /*27890*/  STG.E.U16 desc[UR6][R2.64], R38 ;  /* 0x0000002602007986 */ /* 0x0007e2000c101506 */
[----:B--2---:R-:W-:-:S03]  /*278a0*/  IMAD R29, R25, 0x1f0, RZ ;  /* 0x000001f0191d7824 */ /* 0x004fc600078e02ff */
[----:B------:R-:W-:Y:S03]  /*278b0*/  STG.E.U16 desc[UR6][R12.64], R28 ;  /* 0x0000001c0c007986 */ /* 0x000fe6000c101506 */
[----:B------:R-:W2:Y:S01]  /*278c0*/  LDC R23, c[0x0][0x278] ;  /* 0x00009e00ff177b82 */ /* 0x000ea20000000800 */
[----:B------:R0:W-:Y:S07]  /*278d0*/  STG.E.U16 desc[UR6][R14.64], R39 ;  /* 0x000000270e007986 */ /* 0x0001ee000c101506 */
[----:B------:R-:W2:Y:S01]  /*278e0*/  LDC R20, c[0x0][0x278] ;  /* 0x00009e00ff147b82 */ /* 0x000ea20000000800 */
[----:B---3--:R-:W-:-:S02]  /*278f0*/  IMAD R3, R18, 0xf7, RZ ;  /* 0x000000f712037824 */ /* 0x008fc400078e02ff */
[----:B0-----:R-:W-:-:S05]  /*27900*/  IMAD R15, R19, 0xf9, RZ ;  /* 0x000000f9130f7824 */ /* 0x001fca00078e02ff */
[----:B------:R-:W0:Y:S01]  /*27910*/  LDC R25, c[0x0][0x278] ;  /* 0x00009e00ff197b82 */ /* 0x000e220000000800 */
[----:B------:R-:W-:-:S07]  /*27920*/  IADD3 R2, P3, R17, R26, RZ ;  /* 0x0000001a11027210 */ /* 0x000fce0007f7e0ff */
[----:B------:R-:W3:Y:S01]  /*27930*/  LDC R19, c[0x0][0x278] ;  /* 0x00009e00ff137b82 */ /* 0x000ee20000000800 */
[----:B------:R-:W-:-:S07]  /*27940*/  IMAD R21, R21, 0x1f2, RZ ;  /* 0x000001f215157824 */ /* 0x000fce00078e02ff */
[----:B------:R-:W3:Y:S01]  /*27950*/  LDC R18, c[0x0][0x278] ;  /* 0x00009e00ff127b82 */ /* 0x000ee20000000800 */
[----:B------:R-:W-:Y:S01]  /*27960*/  PRMT R30, R39, 0x7632, R30 ;  /* 0x00007632271e7816 */ /* 0x000fe2000000001e */
[----:B-1----:R-:W-:Y:S01]  /*27970*/  IMAD R17, R16, 0x1f4, RZ ;  /* 0x000001f410117824 */ /* 0x002fe200078e02ff */
[-C--:B------:R-:W-:Y:S02]  /*27980*/  IADD3 R12, P5, R29, R26.reuse, RZ ;  /* 0x0000001a1d0c7210 */ /* 0x080fe40007fbe0ff */
[-C--:B------:R-:W-:Y:S02]  /*27990*/  LEA.HI.X.SX32 R3, R3, R27.reuse, 0x1, P3 ;  /* 0x0000001b03037211 */ /* 0x080fe400018f0eff */
[-C--:B------:R-:W-:Y:S01]  /*279a0*/  IADD3 R14, P3, R21, R26.reuse, RZ ;  /* 0x0000001a150e7210 */ /* 0x080fe20007f7e0ff */
[----:B------:R-:W-:Y:S01]  /*279b0*/  IMAD R21, R22, 0x1f6, RZ ;  /* 0x000001f616157824 */ /* 0x000fe200078e02ff */
[-C--:B------:R-:W-:Y:S01]  /*279c0*/  LEA.HI.X.SX32 R13, R199, R27.reuse, 0x1, P5 ;  /* 0x0000001bc70d7211 */ /* 0x080fe200028f0eff */
[----:B------:R1:W-:Y:S01]  /*279d0*/  STG.E.U16 desc[UR6][R2.64], R30 ;  /* 0x0000001e02007986 */ /* 0x0003e2000c101506 */
[----:B------:R-:W-:Y:S01]  /*279e0*/  LEA.HI.X.SX32 R15, R15, R27, 0x1, P3 ;  /* 0x0000001b0f0f7211 */ /* 0x000fe200018f0eff */
[----:B----4-:R-:W-:Y:S01]  /*279f0*/  IMAD R29, R24, 0x1f8, RZ ;  /* 0x000001f8181d7824 */ /* 0x010fe200078e02ff */
[----:B------:R-:W-:Y:S01]  /*27a00*/  PRMT R28, R4, 0x7632, R28 ;  /* 0x00007632041c7816 */ /* 0x000fe2000000001c */
[----:B--2---:R-:W-:Y:S01]  /*27a10*/  IMAD R23, R23, 0x1fa, RZ ;  /* 0x000001fa17177824 */ /* 0x004fe200078e02ff */
[-C--:B------:R-:W-:Y:S01]  /*27a20*/  IADD3 R16, P5, R17, R26.reuse, RZ ;  /* 0x0000001a11107210 */ /* 0x080fe20007fbe0ff */
[----:B------:R2:W-:Y:S01]  /*27a30*/  STG.E.U16 desc[UR6][R12.64], R4 ;  /* 0x000000040c007986 */ /* 0x0005e2000c101506 */
[----:B-1----:R-:W-:Y:S01]  /*27a40*/  IMAD R3, R0, 0xfb, RZ ;  /* 0x000000fb00037824 */ /* 0x002fe200078e02ff */
[----:B------:R-:W-:-:S02]  /*27a50*/  IADD3 R2, P3, R21, R26, RZ ;  /* 0x0000001a15027210 */ /* 0x000fc40007f7e0ff */
[----:B------:R1:W-:Y:S01]  /*27a60*/  STG.E.U16 desc[UR6][R14.64], R28 ;  /* 0x0000001c0e007986 */ /* 0x0003e2000c101506 */
[-C--:B------:R-:W-:Y:S01]  /*27a70*/  LEA.HI.X.SX32 R17, R153, R27.reuse, 0x1, P5 ;  /* 0x0000001b99117211 */ /* 0x080fe200028f0eff */
[----:B0-----:R-:W-:Y:S01]  /*27a80*/  IMAD R25, R25, 0x1fc, RZ ;  /* 0x000001fc19197824 */ /* 0x001fe200078e02ff */
[-C--:B------:R-:W-:Y:S02]  /*27a90*/  LEA.HI.X.SX32 R3, R3, R27.reuse, 0x1, P3 ;  /* 0x0000001b03037211 */ /* 0x080fe400018f0eff */
[-C--:B--2---:R-:W-:Y:S01]  /*27aa0*/  IADD3 R12, P5, R29, R26.reuse, RZ ;  /* 0x0000001a1d0c7210 */ /* 0x084fe20007fbe0ff */
[----:B---3--:R-:W-:Y:S01]  /*27ab0*/  IMAD R19, R19, 0x1fe, RZ ;  /* 0x000001fe13137824 */ /* 0x008fe200078e02ff */
[----:B------:R-:W-:Y:S01]  /*27ac0*/  PRMT R0, R5, 0x7632, R0 ;  /* 0x0000763205007816 */ /* 0x000fe20000000000 */
[----:B-1----:R-:W-:Y:S01]  /*27ad0*/  IMAD R15, R20, 0xfd, RZ ;  /* 0x000000fd140f7824 */ /* 0x002fe200078e02ff */
[----:B------:R-:W-:Y:S01]  /*27ae0*/  IADD3 R14, P3, R23, R26, RZ ;  /* 0x0000001a170e7210 */ /* 0x000fe20007f7e0ff */
[----:B------:R0:W-:Y:S01]  /*27af0*/  STG.E.U16 desc[UR6][R16.64], R5 ;  /* 0x0000000510007986 */ /* 0x0001e2000c101506 */
[----:B------:R-:W-:-:S02]  /*27b00*/  LEA.HI.X.SX32 R13, R111, R27, 0x1, P5 ;  /* 0x0000001b6f0d7211 */ /* 0x000fc400028f0eff */
[-C--:B------:R-:W-:Y:S02]  /*27b10*/  LEA.HI.X.SX32 R15, R15, R27.reuse, 0x1, P3 ;  /* 0x0000001b0f0f7211 */ /* 0x080fe400018f0eff */
[----:B------:R-:W-:Y:S02]  /*27b20*/  PRMT R20, R6, 0x7632, R20 ;  /* 0x0000763206147816 */ /* 0x000fe40000000014 */
[-C--:B------:R-:W-:Y:S01]  /*27b30*/  IADD3 R4, P5, R25, R26.reuse, RZ ;  /* 0x0000001a19047210 */ /* 0x080fe20007fbe0ff */
[----:B------:R1:W-:Y:S01]  /*27b40*/  STG.E.U16 desc[UR6][R2.64], R0 ;  /* 0x0000000002007986 */ /* 0x0003e2000c101506 */
[----:B0-----:R-:W-:Y:S01]  /*27b50*/  IMAD R17, R18, 0xff, RZ ;  /* 0x000000ff12117824 */ /* 0x001fe200078e02ff */
[----:B------:R-:W-:Y:S02]  /*27b60*/  IADD3 R16, P3, R19, R26, RZ ;  /* 0x0000001a13107210 */ /* 0x000fe40007f7e0ff */
[----:B------:R0:W-:Y:S01]  /*27b70*/  STG.E.U16 desc[UR6][R12.64], R6 ;  /* 0x000000060c007986 */ /* 0x0001e2000c101506 */
[----:B------:R-:W-:-:S02]  /*27b80*/  LEA.HI.X.SX32 R5, R89, R27, 0x1, P5 ;  /* 0x0000001b59057211 */ /* 0x000fc400028f0eff */
[----:B------:R-:W-:Y:S01]  /*27b90*/  LEA.HI.X.SX32 R17, R17, R27, 0x1, P3 ;  /* 0x0000001b11117211 */ /* 0x000fe200018f0eff */
[----:B------:R2:W-:Y:S04]  /*27ba0*/  STG.E.U16 desc[UR6][R14.64], R20 ;  /* 0x000000140e007986 */ /* 0x0005e8000c101506 */
[----:B------:R-:W-:Y:S01]  /*27bb0*/  STG.E.U16 desc[UR6][R4.64], R7 ;  /* 0x0000000704007986 */ /* 0x000fe2000c101506 */
[----:B-1----:R-:W-:Y:S02]  /*27bc0*/  FSEL R3, R220, -INF , P2 ;  /* 0xff800000dc037808 */ /* 0x002fe40001000000 */
[----:B------:R-:W-:Y:S01]  /*27bd0*/  FSEL R0, R215, -INF , P1 ;  /* 0xff800000d7007808 */ /* 0x000fe20000800000 */
[----:B0-----:R-:W-:Y:S01]  /*27be0*/  IMAD.SHL.U32 R6, R228, 0x2, RZ ;  /* 0x00000002e4067824 */ /* 0x001fe200078e00ff */
[----:B------:R-:W-:Y:S01]  /*27bf0*/  FSEL R213, R213, -INF , P0 ;  /* 0xff800000d5d57808 */ /* 0x000fe20000000000 */
[----:B------:R-:W-:Y:S01]  /*27c00*/  FFMA R9, R208, 0.69314718246459960938, R9 ;  /* 0x3f317218d0097823 */ /* 0x000fe20000000009 */
[----:B------:R-:W0:Y:S01]  /*27c10*/  LDC.64 R12, c[0x0][0x230] ;  /* 0x00008c00ff0c7b82 */ /* 0x000e220000000a00 */
[----:B--2---:R-:W-:-:S05]  /*27c20*/  PRMT R15, R7, 0x7632, R15 ;  /* 0x00007632070f7816 */ /* 0x004fca000000000f */
[----:B------:R-:W-:Y:S01]  /*27c30*/  STG.E.U16 desc[UR6][R16.64], R15 ;  /* 0x0000000f10007986 */ /* 0x000fe2000c101506 */
[----:B------:R-:W-:Y:S01]  /*27c40*/  FFMA R10, R3, 0.69314718246459960938, R10 ;  /* 0x3f317218030a7823 */ /* 0x000fe2000000000a */
[----:B------:R-:W-:Y:S01]  /*27c50*/  FFMA R11, R0, 0.69314718246459960938, R11 ;  /* 0x3f317218000b7823 */ /* 0x000fe2000000000b */
[----:B------:R-:W-:Y:S01]  /*27c60*/  FFMA R8, R213, 0.69314718246459960938, R8 ;  /* 0x3f317218d5087823 */ /* 0x000fe20000000008 */
[----:B------:R-:W-:Y:S01]  /*27c70*/  LOP3.LUT R6, R6, 0x1f8, RZ, 0xc0, !PT ;  /* 0x000001f806067812 */ /* 0x000fe200078ec0ff */
[----:B------:R-:W-:Y:S06]  /*27c80*/  BAR.SYNC.DEFER_BLOCKING 0x0 ;  /* 0x0000000000007b1d */ /* 0x000fec0000010000 */
[----:B------:R-:W-:Y:S04]  /*27c90*/  STS.64 [R6+UR4], R10 ;  /* 0x0000000a06007988 */ /* 0x000fe80008000a04 */
[----:B------:R-:W-:Y:S01]  /*27ca0*/  STS.64 [R6+UR4+0x200], R8 ;  /* 0x0002000806007988 */ /* 0x000fe20008000a04 */
[----:B------:R-:W-:Y:S01]  /*27cb0*/  BAR.SYNC.DEFER_BLOCKING 0x0 ;  /* 0x0000000000007b1d */ /* 0x000fe20000010000 */
[----:B------:R-:W-:-:S05]  /*27cc0*/  UIMAD UR8, UR10, UR8, URZ ;  /* 0x000000080a0872a4 */ /* 0x000fca000f8e023f */
[----:B------:R-:W1:Y:S01]  /*27cd0*/  LDS R5, [R194] ;  /* 0x00000000c2057984 */ /* 0x000e620000000800 */
[----:B------:R-:W-:Y:S01]  /*27ce0*/  USHF.L.U32 UR4, UR8, 0x2, URZ ;  /* 0x0000000208047899 */ /* 0x000fe2000800063f */
[C---:B------:R-:W-:Y:S01]  /*27cf0*/  SHF.L.U32 R3, R243.reuse, 0x2, RZ ;  /* 0x00000002f3037819 */ /* 0x040fe200000006ff */
[----:B------:R-:W-:Y:S01]  /*27d00*/  UIMAD.WIDE UR8, UR8, 0x4, URZ ;  /* 0x00000004080878a5 */ /* 0x000fe2000f8e023f */
[----:B------:R-:W-:-:S03]  /*27d10*/  IMAD.HI R0, R243, 0x4, RZ ;  /* 0x00000004f3007827 */ /* 0x000fc600078e02ff */
[----:B0-----:R-:W-:-:S04]  /*27d20*/  IADD3 R2, P0, P1, R3, UR4, R12 ;  /* 0x0000000403027c10 */ /* 0x001fc8000f91e00c */
[----:B------:R-:W-:-:S05]  /*27d30*/  IADD3.X R3, R0, UR9, R13, P0, P1 ;  /* 0x0000000900037c10 */ /* 0x000fca00087e240d */
[----:B-1----:R-:W-:Y:S01]  /*27d40*/  STG.E desc[UR6][R2.64], R5 ;  /* 0x0000000502007986 */ /* 0x002fe2000c101906 */
[----:B------:R-:W-:Y:S05]  /*27d50*/  EXIT ;  /* 0x000000000000794d */ /* 0x000fea0003800000 */
.L_x_2:
[----:B------:R-:W-:-:S00]  /*27d60*/  BRA `(.L_x_2) ;  /* 0xfffffffc00fc7947 */ /* 0x000fc0000383ffff */
[----:B------:R-:W-:-:S00]  /*27d70*/  NOP ;  /* 0x0000000000007918 */ /* 0x000fc00000000000 */
        /* <DEDUP_REMOVED lines=8> */
.L_x_3:


//--------------------- .nv.global.init           --------------------------
	.section	.nv.global.init,"aw",@progbits
.nv.global.init:
	.type		_$_str,@object
	.size		_$_str,(.L_0 - _$_str)
_$_str:
        /*0000*/ 	.byte	0x5f, 0x5f, 0x43, 0x55, 0x44, 0x41, 0x5f, 0x46, 0x54, 0x5a, 0x00
.L_0:


//--------------------- .nv.shared.attn_fwd       --------------------------
	.section	.nv.shared.attn_fwd,"aw",@nobits
	.sectionflags	@""
	.align	16
	.zero		1024


//--------------------- .nv.shared.reserved.0     --------------------------
	.section	.nv.shared.reserved.0,"aw",@nobits
	.weak		__nv_reservedSMEM_offset_0_alias
	.size		__nv_reservedSMEM_offset_0_alias, 0, 0
	.other		__nv_reservedSMEM_offset_0_alias,@"STO_CUDA_RESERVED_SHARED STV_DEFAULT"
__nv_reservedSMEM_offset_0_alias:
	.zero		0


//--------------------- .nv.constant0.attn_fwd    --------------------------
	.section	.nv.constant0.attn_fwd,"a",@progbits
	.sectionflags	@""
	.align	4
.nv.constant0.attn_fwd:
	.zero		664


//--------------------- SYMBOLS --------------------------

	.type		.nv.reservedSmem.offset0,@object
	.size		.nv.reservedSmem.offset0,0x4
